//
// Generated by NVIDIA NVVM Compiler
//
// Compiler Build ID: CL-36424714
// Cuda compilation tools, release 13.0, V13.0.88
// Based on NVVM 20.0.0
//

.version 9.0
.target sm_100
.address_size 64

	// .globl	_Z6divphiP6float2S0_fii
.global .align 4 .b8 __cudart_i2opi_f[24] = {65, 144, 67, 60, 153, 149, 98, 219, 192, 221, 52, 245, 209, 87, 39, 252, 41, 21, 68, 78, 110, 131, 249, 162};

.visible .entry _Z6divphiP6float2S0_fii(
	.param .u64 .ptr .align 1 _Z6divphiP6float2S0_fii_param_0,
	.param .u64 .ptr .align 1 _Z6divphiP6float2S0_fii_param_1,
	.param .f32 _Z6divphiP6float2S0_fii_param_2,
	.param .u32 _Z6divphiP6float2S0_fii_param_3,
	.param .u32 _Z6divphiP6float2S0_fii_param_4
)
{
	.reg .pred 	%p<4>;
	.reg .b32 	%r<33>;
	.reg .b32 	%f<19>;
	.reg .b64 	%rd<9>;

	ld.param.u64 	%rd1, [_Z6divphiP6float2S0_fii_param_0];
	ld.param.u64 	%rd2, [_Z6divphiP6float2S0_fii_param_1];
	ld.param.f32 	%f1, [_Z6divphiP6float2S0_fii_param_2];
	ld.param.u32 	%r5, [_Z6divphiP6float2S0_fii_param_3];
	ld.param.u32 	%r6, [_Z6divphiP6float2S0_fii_param_4];
	mov.u32 	%r7, %ntid.x;
	mov.u32 	%r8, %ctaid.x;
	mov.u32 	%r9, %tid.x;
	mad.lo.s32 	%r1, %r7, %r8, %r9;
	mov.u32 	%r10, %ntid.y;
	mov.u32 	%r11, %ctaid.y;
	mov.u32 	%r12, %tid.y;
	mad.lo.s32 	%r13, %r10, %r11, %r12;
	mov.u32 	%r14, %ntid.z;
	mov.u32 	%r15, %ctaid.z;
	mov.u32 	%r16, %tid.z;
	mad.lo.s32 	%r3, %r14, %r15, %r16;
	max.s32 	%r17, %r1, %r13;
	setp.ge.s32 	%p1, %r17, %r5;
	setp.ge.s32 	%p2, %r3, %r6;
	or.pred  	%p3, %p1, %p2;
	@%p3 bra 	$L__BB0_2;
	cvta.to.global.u64 	%rd3, %rd2;
	cvta.to.global.u64 	%rd4, %rd1;
	neg.f32 	%f2, %f1;
	shr.u32 	%r18, %r5, 1;
	sub.s32 	%r19, %r1, %r18;
	cvt.rn.f32.s32 	%f3, %r19;
	mul.f32 	%f4, %f2, %f3;
	mul.f32 	%f5, %f4, %f3;
	sub.s32 	%r20, %r13, %r18;
	cvt.rn.f32.s32 	%f6, %r20;
	mul.f32 	%f7, %f1, %f6;
	mul.f32 	%f8, %f7, %f6;
	sub.f32 	%f9, %f5, %f8;
	mul.f32 	%f10, %f9, 0f3FB8AA3B;
	ex2.approx.f32 	%f11, %f10;
	mul.lo.s32 	%r21, %r5, %r3;
	add.s32 	%r22, %r21, %r13;
	mad.lo.s32 	%r23, %r22, %r5, %r1;
	mul.wide.s32 	%rd5, %r23, 8;
	add.s64 	%rd6, %rd3, %rd5;
	ld.global.v2.f32 	{%f12, %f13}, [%rd6];
	div.rn.f32 	%f14, %f12, %f11;
	mul.lo.s32 	%r24, %r5, %r5;
	shl.b32 	%r25, %r24, 2;
	cvt.rn.f32.u32 	%f15, %r25;
	div.rn.f32 	%f16, %f14, %f15;
	shl.b32 	%r26, %r13, 1;
	add.s32 	%r27, %r5, %r26;
	and.b32  	%r28, %r27, -2;
	shl.b32 	%r29, %r21, 2;
	add.s32 	%r30, %r28, %r29;
	add.s32 	%r31, %r18, %r1;
	mad.lo.s32 	%r32, %r30, %r5, %r31;
	mul.wide.s32 	%rd7, %r32, 8;
	add.s64 	%rd8, %rd4, %rd7;
	div.rn.f32 	%f17, %f13, %f11;
	div.rn.f32 	%f18, %f17, %f15;
	st.global.v2.f32 	[%rd8], {%f16, %f18};
$L__BB0_2:
	ret;

}
	// .globl	_Z11unpaddivphiP6float2S0_fii
.visible .entry _Z11unpaddivphiP6float2S0_fii(
	.param .u64 .ptr .align 1 _Z11unpaddivphiP6float2S0_fii_param_0,
	.param .u64 .ptr .align 1 _Z11unpaddivphiP6float2S0_fii_param_1,
	.param .f32 _Z11unpaddivphiP6float2S0_fii_param_2,
	.param .u32 _Z11unpaddivphiP6float2S0_fii_param_3,
	.param .u32 _Z11unpaddivphiP6float2S0_fii_param_4
)
{
	.reg .pred 	%p<4>;
	.reg .b32 	%r<33>;
	.reg .b32 	%f<19>;
	.reg .b64 	%rd<9>;

	ld.param.u64 	%rd1, [_Z11unpaddivphiP6float2S0_fii_param_0];
	ld.param.u64 	%rd2, [_Z11unpaddivphiP6float2S0_fii_param_1];
	ld.param.f32 	%f1, [_Z11unpaddivphiP6float2S0_fii_param_2];
	ld.param.u32 	%r5, [_Z11unpaddivphiP6float2S0_fii_param_3];
	ld.param.u32 	%r6, [_Z11unpaddivphiP6float2S0_fii_param_4];
	mov.u32 	%r7, %ntid.x;
	mov.u32 	%r8, %ctaid.x;
	mov.u32 	%r9, %tid.x;
	mad.lo.s32 	%r1, %r7, %r8, %r9;
	mov.u32 	%r10, %ntid.y;
	mov.u32 	%r11, %ctaid.y;
	mov.u32 	%r12, %tid.y;
	mad.lo.s32 	%r13, %r10, %r11, %r12;
	mov.u32 	%r14, %ntid.z;
	mov.u32 	%r15, %ctaid.z;
	mov.u32 	%r16, %tid.z;
	mad.lo.s32 	%r3, %r14, %r15, %r16;
	max.s32 	%r17, %r1, %r13;
	setp.ge.s32 	%p1, %r17, %r5;
	setp.ge.s32 	%p2, %r3, %r6;
	or.pred  	%p3, %p1, %p2;
	@%p3 bra 	$L__BB1_2;
	cvta.to.global.u64 	%rd3, %rd2;
	cvta.to.global.u64 	%rd4, %rd1;
	neg.f32 	%f2, %f1;
	shr.u32 	%r18, %r5, 1;
	sub.s32 	%r19, %r1, %r18;
	cvt.rn.f32.s32 	%f3, %r19;
	mul.f32 	%f4, %f2, %f3;
	mul.f32 	%f5, %f4, %f3;
	sub.s32 	%r20, %r13, %r18;
	cvt.rn.f32.s32 	%f6, %r20;
	mul.f32 	%f7, %f1, %f6;
	mul.f32 	%f8, %f7, %f6;
	sub.f32 	%f9, %f5, %f8;
	mul.f32 	%f10, %f9, 0f3FB8AA3B;
	ex2.approx.f32 	%f11, %f10;
	shl.b32 	%r21, %r13, 1;
	add.s32 	%r22, %r5, %r21;
	and.b32  	%r23, %r22, -2;
	mul.lo.s32 	%r24, %r5, %r3;
	shl.b32 	%r25, %r24, 2;
	add.s32 	%r26, %r23, %r25;
	add.s32 	%r27, %r18, %r1;
	mad.lo.s32 	%r28, %r26, %r5, %r27;
	mul.wide.s32 	%rd5, %r28, 8;
	add.s64 	%rd6, %rd3, %rd5;
	ld.global.v2.f32 	{%f12, %f13}, [%rd6];
	div.rn.f32 	%f14, %f12, %f11;
	mul.lo.s32 	%r29, %r5, %r5;
	shl.b32 	%r30, %r29, 2;
	cvt.rn.f32.u32 	%f15, %r30;
	div.rn.f32 	%f16, %f14, %f15;
	add.s32 	%r31, %r24, %r13;
	mad.lo.s32 	%r32, %r31, %r5, %r1;
	mul.wide.s32 	%rd7, %r32, 8;
	add.s64 	%rd8, %rd4, %rd7;
	div.rn.f32 	%f17, %f13, %f11;
	div.rn.f32 	%f18, %f17, %f15;
	st.global.v2.f32 	[%rd8], {%f16, %f18};
$L__BB1_2:
	ret;

}
	// .globl	_Z9fftshiftcP6float2ii
.visible .entry _Z9fftshiftcP6float2ii(
	.param .u64 .ptr .align 1 _Z9fftshiftcP6float2ii_param_0,
	.param .u32 _Z9fftshiftcP6float2ii_param_1,
	.param .u32 _Z9fftshiftcP6float2ii_param_2
)
{
	.reg .pred 	%p<4>;
	.reg .b32 	%r<32>;
	.reg .b32 	%f<6>;
	.reg .b64 	%rd<5>;

	ld.param.u64 	%rd1, [_Z9fftshiftcP6float2ii_param_0];
	ld.param.u32 	%r5, [_Z9fftshiftcP6float2ii_param_1];
	ld.param.u32 	%r6, [_Z9fftshiftcP6float2ii_param_2];
	mov.u32 	%r7, %ntid.x;
	mov.u32 	%r8, %ctaid.x;
	mov.u32 	%r9, %tid.x;
	mad.lo.s32 	%r1, %r7, %r8, %r9;
	mov.u32 	%r10, %ntid.y;
	mov.u32 	%r11, %ctaid.y;
	mov.u32 	%r12, %tid.y;
	mad.lo.s32 	%r13, %r10, %r11, %r12;
	mov.u32 	%r14, %ntid.z;
	mov.u32 	%r15, %ctaid.z;
	mov.u32 	%r16, %tid.z;
	mad.lo.s32 	%r3, %r14, %r15, %r16;
	max.s32 	%r17, %r1, %r13;
	setp.ge.s32 	%p1, %r17, %r5;
	setp.ge.s32 	%p2, %r3, %r6;
	or.pred  	%p3, %p1, %p2;
	@%p3 bra 	$L__BB2_2;
	cvta.to.global.u64 	%rd2, %rd1;
	add.s32 	%r18, %r1, 1;
	shr.u32 	%r19, %r18, 31;
	add.s32 	%r20, %r18, %r19;
	and.b32  	%r21, %r20, 2147483646;
	sub.s32 	%r22, %r18, %r21;
	shl.b32 	%r23, %r22, 1;
	sub.s32 	%r24, 1, %r23;
	shl.b32 	%r25, %r13, 1;
	not.b32 	%r26, %r25;
	and.b32  	%r27, %r26, 2;
	sub.s32 	%r28, 1, %r27;
	mul.lo.s32 	%r29, %r24, %r28;
	cvt.rn.f32.s32 	%f1, %r29;
	mad.lo.s32 	%r30, %r5, %r3, %r13;
	mad.lo.s32 	%r31, %r30, %r5, %r1;
	mul.wide.s32 	%rd3, %r31, 8;
	add.s64 	%rd4, %rd2, %rd3;
	ld.global.v2.f32 	{%f2, %f3}, [%rd4];
	mul.f32 	%f4, %f2, %f1;
	mul.f32 	%f5, %f3, %f1;
	st.global.v2.f32 	[%rd4], {%f4, %f5};
$L__BB2_2:
	ret;

}
	// .globl	_Z10fftshift1cP6float2iii
.visible .entry _Z10fftshift1cP6float2iii(
	.param .u64 .ptr .align 1 _Z10fftshift1cP6float2iii_param_0,
	.param .u32 _Z10fftshift1cP6float2iii_param_1,
	.param .u32 _Z10fftshift1cP6float2iii_param_2,
	.param .u32 _Z10fftshift1cP6float2iii_param_3
)
{
	.reg .pred 	%p<6>;
	.reg .b32 	%r<27>;
	.reg .b32 	%f<6>;
	.reg .b64 	%rd<5>;

	ld.param.u64 	%rd1, [_Z10fftshift1cP6float2iii_param_0];
	ld.param.u32 	%r4, [_Z10fftshift1cP6float2iii_param_1];
	ld.param.u32 	%r6, [_Z10fftshift1cP6float2iii_param_2];
	ld.param.u32 	%r5, [_Z10fftshift1cP6float2iii_param_3];
	mov.u32 	%r8, %ntid.x;
	mov.u32 	%r9, %ctaid.x;
	mov.u32 	%r10, %tid.x;
	mad.lo.s32 	%r1, %r8, %r9, %r10;
	mov.u32 	%r11, %ntid.y;
	mov.u32 	%r12, %ctaid.y;
	mov.u32 	%r13, %tid.y;
	mad.lo.s32 	%r14, %r11, %r12, %r13;
	mov.u32 	%r15, %ntid.z;
	mov.u32 	%r16, %ctaid.z;
	mov.u32 	%r17, %tid.z;
	mad.lo.s32 	%r3, %r15, %r16, %r17;
	setp.ge.s32 	%p1, %r1, %r4;
	setp.ge.s32 	%p2, %r14, %r6;
	or.pred  	%p3, %p1, %p2;
	setp.ge.s32 	%p4, %r3, %r5;
	or.pred  	%p5, %p3, %p4;
	@%p5 bra 	$L__BB3_2;
	cvta.to.global.u64 	%rd2, %rd1;
	add.s32 	%r18, %r1, 1;
	shr.u32 	%r19, %r18, 31;
	add.s32 	%r20, %r18, %r19;
	and.b32  	%r21, %r20, 2147483646;
	sub.s32 	%r22, %r18, %r21;
	shl.b32 	%r23, %r22, 1;
	sub.s32 	%r24, 1, %r23;
	cvt.rn.f32.s32 	%f1, %r24;
	mad.lo.s32 	%r25, %r5, %r14, %r3;
	mad.lo.s32 	%r26, %r25, %r4, %r1;
	mul.wide.s32 	%rd3, %r26, 8;
	add.s64 	%rd4, %rd2, %rd3;
	ld.global.v2.f32 	{%f2, %f3}, [%rd4];
	mul.f32 	%f4, %f2, %f1;
	mul.f32 	%f5, %f3, %f1;
	st.global.v2.f32 	[%rd4], {%f4, %f5};
$L__BB3_2:
	ret;

}
	// .globl	_Z4wrapP6float2iii
.visible .entry _Z4wrapP6float2iii(
	.param .u64 .ptr .align 1 _Z4wrapP6float2iii_param_0,
	.param .u32 _Z4wrapP6float2iii_param_1,
	.param .u32 _Z4wrapP6float2iii_param_2,
	.param .u32 _Z4wrapP6float2iii_param_3
)
{
	.reg .pred 	%p<7>;
	.reg .b32 	%r<39>;
	.reg .b32 	%f<3>;
	.reg .b64 	%rd<7>;

	ld.param.u64 	%rd1, [_Z4wrapP6float2iii_param_0];
	ld.param.u32 	%r7, [_Z4wrapP6float2iii_param_1];
	ld.param.u32 	%r8, [_Z4wrapP6float2iii_param_2];
	ld.param.u32 	%r6, [_Z4wrapP6float2iii_param_3];
	mov.u32 	%r9, %ntid.x;
	mov.u32 	%r10, %ctaid.x;
	mov.u32 	%r11, %tid.x;
	mad.lo.s32 	%r1, %r9, %r10, %r11;
	mov.u32 	%r12, %ntid.y;
	mov.u32 	%r13, %ctaid.y;
	mov.u32 	%r14, %tid.y;
	mad.lo.s32 	%r15, %r12, %r13, %r14;
	mov.u32 	%r16, %ntid.z;
	mov.u32 	%r17, %ctaid.z;
	mov.u32 	%r18, %tid.z;
	mad.lo.s32 	%r3, %r16, %r17, %r18;
	shl.b32 	%r4, %r7, 1;
	shl.b32 	%r19, %r6, 1;
	add.s32 	%r20, %r19, %r4;
	max.s32 	%r21, %r1, %r15;
	setp.ge.s32 	%p1, %r21, %r20;
	setp.ge.s32 	%p2, %r3, %r8;
	or.pred  	%p3, %p2, %p1;
	@%p3 bra 	$L__BB4_3;
	sub.s32 	%r22, %r20, %r6;
	min.s32 	%r23, %r1, %r15;
	setp.ge.s32 	%p4, %r23, %r6;
	setp.lt.s32 	%p5, %r21, %r22;
	and.pred  	%p6, %p5, %p4;
	@%p6 bra 	$L__BB4_3;
	cvta.to.global.u64 	%rd2, %rd1;
	add.s32 	%r25, %r4, %r1;
	sub.s32 	%r26, %r25, %r6;
	rem.s32 	%r27, %r26, %r4;
	add.s32 	%r28, %r4, %r15;
	sub.s32 	%r29, %r28, %r6;
	rem.s32 	%r30, %r29, %r4;
	mad.lo.s32 	%r31, %r20, %r15, %r1;
	mul.lo.s32 	%r32, %r20, %r3;
	mul.lo.s32 	%r33, %r32, %r20;
	add.s32 	%r34, %r31, %r33;
	add.s32 	%r35, %r30, %r6;
	add.s32 	%r36, %r33, %r6;
	add.s32 	%r37, %r36, %r27;
	mad.lo.s32 	%r38, %r35, %r20, %r37;
	mul.wide.s32 	%rd3, %r38, 8;
	add.s64 	%rd4, %rd2, %rd3;
	ld.global.v2.f32 	{%f1, %f2}, [%rd4];
	mul.wide.s32 	%rd5, %r34, 8;
	add.s64 	%rd6, %rd2, %rd5;
	st.global.v2.f32 	[%rd6], {%f1, %f2};
$L__BB4_3:
	ret;

}
	// .globl	_Z7wrapadjP6float2iii
.visible .entry _Z7wrapadjP6float2iii(
	.param .u64 .ptr .align 1 _Z7wrapadjP6float2iii_param_0,
	.param .u32 _Z7wrapadjP6float2iii_param_1,
	.param .u32 _Z7wrapadjP6float2iii_param_2,
	.param .u32 _Z7wrapadjP6float2iii_param_3
)
{
	.reg .pred 	%p<7>;
	.reg .b32 	%r<39>;
	.reg .b32 	%f<5>;
	.reg .b64 	%rd<7>;

	ld.param.u64 	%rd1, [_Z7wrapadjP6float2iii_param_0];
	ld.param.u32 	%r7, [_Z7wrapadjP6float2iii_param_1];
	ld.param.u32 	%r8, [_Z7wrapadjP6float2iii_param_2];
	ld.param.u32 	%r6, [_Z7wrapadjP6float2iii_param_3];
	mov.u32 	%r9, %ntid.x;
	mov.u32 	%r10, %ctaid.x;
	mov.u32 	%r11, %tid.x;
	mad.lo.s32 	%r1, %r9, %r10, %r11;
	mov.u32 	%r12, %ntid.y;
	mov.u32 	%r13, %ctaid.y;
	mov.u32 	%r14, %tid.y;
	mad.lo.s32 	%r15, %r12, %r13, %r14;
	mov.u32 	%r16, %ntid.z;
	mov.u32 	%r17, %ctaid.z;
	mov.u32 	%r18, %tid.z;
	mad.lo.s32 	%r3, %r16, %r17, %r18;
	shl.b32 	%r4, %r7, 1;
	shl.b32 	%r19, %r6, 1;
	add.s32 	%r20, %r19, %r4;
	max.s32 	%r21, %r1, %r15;
	setp.ge.s32 	%p1, %r21, %r20;
	setp.ge.s32 	%p2, %r3, %r8;
	or.pred  	%p3, %p2, %p1;
	@%p3 bra 	$L__BB5_3;
	sub.s32 	%r22, %r20, %r6;
	min.s32 	%r23, %r1, %r15;
	setp.ge.s32 	%p4, %r23, %r6;
	setp.lt.s32 	%p5, %r21, %r22;
	and.pred  	%p6, %p5, %p4;
	@%p6 bra 	$L__BB5_3;
	cvta.to.global.u64 	%rd2, %rd1;
	add.s32 	%r25, %r4, %r1;
	sub.s32 	%r26, %r25, %r6;
	rem.s32 	%r27, %r26, %r4;
	add.s32 	%r28, %r4, %r15;
	sub.s32 	%r29, %r28, %r6;
	rem.s32 	%r30, %r29, %r4;
	mad.lo.s32 	%r31, %r20, %r15, %r1;
	mul.lo.s32 	%r32, %r20, %r3;
	mul.lo.s32 	%r33, %r32, %r20;
	add.s32 	%r34, %r31, %r33;
	add.s32 	%r35, %r30, %r6;
	add.s32 	%r36, %r33, %r6;
	add.s32 	%r37, %r36, %r27;
	mad.lo.s32 	%r38, %r35, %r20, %r37;
	mul.wide.s32 	%rd3, %r38, 8;
	add.s64 	%rd4, %rd2, %rd3;
	mul.wide.s32 	%rd5, %r34, 8;
	add.s64 	%rd6, %rd2, %rd5;
	ld.global.f32 	%f1, [%rd6];
	atom.global.add.f32 	%f2, [%rd4], %f1;
	ld.global.f32 	%f3, [%rd6+4];
	atom.global.add.f32 	%f4, [%rd4+4], %f3;
$L__BB5_3:
	ret;

}
	// .globl	_Z6takexyPfS_S_ii
.visible .entry _Z6takexyPfS_S_ii(
	.param .u64 .ptr .align 1 _Z6takexyPfS_S_ii_param_0,
	.param .u64 .ptr .align 1 _Z6takexyPfS_S_ii_param_1,
	.param .u64 .ptr .align 1 _Z6takexyPfS_S_ii_param_2,
	.param .u32 _Z6takexyPfS_S_ii_param_3,
	.param .u32 _Z6takexyPfS_S_ii_param_4
)
{
	.reg .pred 	%p<6>;
	.reg .b32 	%r<21>;
	.reg .b32 	%f<16>;
	.reg .b64 	%rd<12>;

	ld.param.u64 	%rd3, [_Z6takexyPfS_S_ii_param_0];
	ld.param.u64 	%rd4, [_Z6takexyPfS_S_ii_param_1];
	ld.param.u64 	%rd5, [_Z6takexyPfS_S_ii_param_2];
	ld.param.u32 	%r3, [_Z6takexyPfS_S_ii_param_3];
	ld.param.u32 	%r4, [_Z6takexyPfS_S_ii_param_4];
	mov.u32 	%r6, %ntid.x;
	mov.u32 	%r7, %ctaid.x;
	mov.u32 	%r8, %tid.x;
	mad.lo.s32 	%r1, %r6, %r7, %r8;
	mov.u32 	%r9, %ntid.y;
	mov.u32 	%r10, %ctaid.y;
	mov.u32 	%r11, %tid.y;
	mad.lo.s32 	%r12, %r9, %r10, %r11;
	setp.ge.s32 	%p1, %r1, %r3;
	setp.ge.s32 	%p2, %r12, %r4;
	or.pred  	%p3, %p1, %p2;
	@%p3 bra 	$L__BB6_5;
	cvta.to.global.u64 	%rd6, %rd3;
	cvta.to.global.u64 	%rd7, %rd4;
	cvta.to.global.u64 	%rd8, %rd5;
	shr.u32 	%r13, %r3, 31;
	add.s32 	%r14, %r3, %r13;
	shr.s32 	%r15, %r14, 1;
	sub.s32 	%r16, %r1, %r15;
	cvt.rn.f32.s32 	%f4, %r16;
	cvt.rn.f32.s32 	%f5, %r3;
	div.rn.f32 	%f6, %f4, %f5;
	mul.wide.u32 	%rd9, %r12, 4;
	add.s64 	%rd10, %rd8, %rd9;
	ld.global.f32 	%f7, [%rd10];
	cos.approx.f32 	%f8, %f7;
	mul.f32 	%f9, %f6, %f8;
	mad.lo.s32 	%r17, %r3, %r12, %r1;
	mul.wide.s32 	%rd11, %r17, 4;
	add.s64 	%rd1, %rd6, %rd11;
	st.global.f32 	[%rd1], %f9;
	sub.s32 	%r18, %r15, %r1;
	cvt.rn.f32.s32 	%f10, %r18;
	div.rn.f32 	%f11, %f10, %f5;
	ld.global.f32 	%f12, [%rd10];
	sin.approx.f32 	%f13, %f12;
	mul.f32 	%f15, %f11, %f13;
	add.s64 	%rd2, %rd7, %rd11;
	st.global.f32 	[%rd2], %f15;
	ld.global.f32 	%f14, [%rd1];
	setp.ltu.f32 	%p4, %f14, 0f3F000000;
	@%p4 bra 	$L__BB6_3;
	mov.b32 	%r19, 1056964272;
	st.global.u32 	[%rd1], %r19;
	ld.global.f32 	%f15, [%rd2];
$L__BB6_3:
	setp.ltu.f32 	%p5, %f15, 0f3F000000;
	@%p5 bra 	$L__BB6_5;
	mov.b32 	%r20, 1056964272;
	st.global.u32 	[%rd2], %r20;
$L__BB6_5:
	ret;

}
	// .globl	_Z6gatherP6float2S0_PfS1_ifiii
.visible .entry _Z6gatherP6float2S0_PfS1_ifiii(
	.param .u64 .ptr .align 1 _Z6gatherP6float2S0_PfS1_ifiii_param_0,
	.param .u64 .ptr .align 1 _Z6gatherP6float2S0_PfS1_ifiii_param_1,
	.param .u64 .ptr .align 1 _Z6gatherP6float2S0_PfS1_ifiii_param_2,
	.param .u64 .ptr .align 1 _Z6gatherP6float2S0_PfS1_ifiii_param_3,
	.param .u32 _Z6gatherP6float2S0_PfS1_ifiii_param_4,
	.param .f32 _Z6gatherP6float2S0_PfS1_ifiii_param_5,
	.param .u32 _Z6gatherP6float2S0_PfS1_ifiii_param_6,
	.param .u32 _Z6gatherP6float2S0_PfS1_ifiii_param_7,
	.param .u32 _Z6gatherP6float2S0_PfS1_ifiii_param_8
)
{
	.reg .pred 	%p<11>;
	.reg .b32 	%r<67>;
	.reg .b32 	%f<143>;
	.reg .b64 	%rd<34>;
	.reg .b64 	%fd<46>;

	ld.param.u64 	%rd3, [_Z6gatherP6float2S0_PfS1_ifiii_param_2];
	ld.param.u64 	%rd4, [_Z6gatherP6float2S0_PfS1_ifiii_param_3];
	ld.param.u32 	%r18, [_Z6gatherP6float2S0_PfS1_ifiii_param_4];
	ld.param.f32 	%f22, [_Z6gatherP6float2S0_PfS1_ifiii_param_5];
	ld.param.u32 	%r19, [_Z6gatherP6float2S0_PfS1_ifiii_param_6];
	ld.param.u32 	%r21, [_Z6gatherP6float2S0_PfS1_ifiii_param_7];
	ld.param.u32 	%r20, [_Z6gatherP6float2S0_PfS1_ifiii_param_8];
	mov.u32 	%r23, %ntid.x;
	mov.u32 	%r24, %ctaid.x;
	mov.u32 	%r25, %tid.x;
	mad.lo.s32 	%r1, %r23, %r24, %r25;
	mov.u32 	%r26, %ntid.y;
	mov.u32 	%r27, %ctaid.y;
	mov.u32 	%r28, %tid.y;
	mad.lo.s32 	%r29, %r26, %r27, %r28;
	mov.u32 	%r30, %ntid.z;
	mov.u32 	%r31, %ctaid.z;
	mov.u32 	%r32, %tid.z;
	mad.lo.s32 	%r3, %r30, %r31, %r32;
	setp.ge.s32 	%p1, %r1, %r19;
	setp.ge.s32 	%p2, %r29, %r21;
	or.pred  	%p3, %p1, %p2;
	setp.ge.s32 	%p4, %r3, %r20;
	or.pred  	%p5, %p3, %p4;
	@%p5 bra 	$L__BB7_10;
	cvta.to.global.u64 	%rd5, %rd3;
	cvta.to.global.u64 	%rd6, %rd4;
	mul.lo.s32 	%r4, %r19, %r29;
	add.s32 	%r33, %r4, %r1;
	mul.wide.s32 	%rd7, %r33, 4;
	add.s64 	%rd8, %rd5, %rd7;
	ld.global.f32 	%f1, [%rd8];
	add.s64 	%rd9, %rd6, %rd7;
	ld.global.f32 	%f2, [%rd9];
	setp.lt.s32 	%p6, %r18, 0;
	mov.f32 	%f138, 0f00000000;
	mov.f32 	%f137, %f138;
	@%p6 bra 	$L__BB7_9;
	shl.b32 	%r5, %r18, 1;
	shl.b32 	%r35, %r19, 1;
	cvt.rn.f32.s32 	%f3, %r35;
	mul.f32 	%f25, %f2, %f3;
	cvt.rmi.f32.f32 	%f26, %f25;
	cvt.rn.f32.u32 	%f27, %r18;
	sub.f32 	%f4, %f26, %f27;
	mul.f32 	%f28, %f1, %f3;
	cvt.rmi.f32.f32 	%f29, %f28;
	sub.f32 	%f5, %f29, %f27;
	mul.f32 	%f30, %f22, %f22;
	sqrt.rn.f32 	%f31, %f30;
	cvt.f64.f32 	%fd5, %f31;
	mov.f64 	%fd6, 0d400921FB54411744;
	div.rn.f64 	%fd1, %fd6, %fd5;
	cvt.f64.f32 	%fd7, %f22;
	mov.f64 	%fd8, 0dC023BD3CC9B96D35;
	div.rn.f64 	%fd2, %fd8, %fd7;
	mov.f64 	%fd9, 0d4023BD3CC9B96D35;
	div.rn.f64 	%fd3, %fd9, %fd7;
	add.s32 	%r6, %r19, %r18;
	add.s32 	%r7, %r35, %r5;
	max.s32 	%r8, %r5, 0;
	mov.f32 	%f137, 0f00000000;
	mov.b32 	%r63, 0;
	mov.f32 	%f138, %f137;
$L__BB7_3:
	setp.lt.s32 	%p7, %r5, 3;
	cvt.rn.f32.u32 	%f32, %r63;
	add.f32 	%f33, %f4, %f32;
	cvt.rzi.s32.f32 	%r37, %f33;
	cvt.rn.f32.s32 	%f34, %r37;
	div.rn.f32 	%f35, %f34, %f3;
	sub.f32 	%f36, %f35, %f2;
	mul.f32 	%f37, %f36, %f36;
	cvt.f64.f32 	%fd10, %f37;
	mul.f64 	%fd4, %fd3, %fd10;
	mad.lo.s32 	%r38, %r7, %r3, %r6;
	add.s32 	%r39, %r38, %r37;
	mad.lo.s32 	%r10, %r39, %r7, %r6;
	mov.b32 	%r66, 0;
	@%p7 bra 	$L__BB7_6;
	mov.b32 	%r64, 0;
$L__BB7_5:
	.pragma "nounroll";
	ld.param.u64 	%rd31, [_Z6gatherP6float2S0_PfS1_ifiii_param_1];
	cvt.rn.f32.u32 	%f38, %r64;
	add.f32 	%f39, %f5, %f38;
	cvt.rzi.s32.f32 	%r41, %f39;
	cvt.rn.f32.s32 	%f40, %r41;
	div.rn.f32 	%f41, %f40, %f3;
	sub.f32 	%f42, %f41, %f1;
	mul.f32 	%f43, %f42, %f42;
	cvt.f64.f32 	%fd11, %f43;
	mul.f64 	%fd12, %fd2, %fd11;
	sub.f64 	%fd13, %fd12, %fd4;
	cvt.rn.f32.f64 	%f44, %fd13;
	mul.f32 	%f45, %f44, 0f3FB8AA3B;
	ex2.approx.f32 	%f46, %f45;
	cvt.f64.f32 	%fd14, %f46;
	mul.f64 	%fd15, %fd1, %fd14;
	cvt.rn.f32.f64 	%f47, %fd15;
	add.s32 	%r42, %r10, %r41;
	cvta.to.global.u64 	%rd10, %rd31;
	mul.wide.s32 	%rd11, %r42, 8;
	add.s64 	%rd12, %rd10, %rd11;
	ld.global.v2.f32 	{%f48, %f49}, [%rd12];
	fma.rn.f32 	%f50, %f48, %f47, %f137;
	fma.rn.f32 	%f51, %f49, %f47, %f138;
	add.s32 	%r43, %r64, 1;
	cvt.rn.f32.u32 	%f52, %r43;
	add.f32 	%f53, %f5, %f52;
	cvt.rzi.s32.f32 	%r44, %f53;
	cvt.rn.f32.s32 	%f54, %r44;
	div.rn.f32 	%f55, %f54, %f3;
	sub.f32 	%f56, %f55, %f1;
	mul.f32 	%f57, %f56, %f56;
	cvt.f64.f32 	%fd16, %f57;
	mul.f64 	%fd17, %fd2, %fd16;
	sub.f64 	%fd18, %fd17, %fd4;
	cvt.rn.f32.f64 	%f58, %fd18;
	mul.f32 	%f59, %f58, 0f3FB8AA3B;
	ex2.approx.f32 	%f60, %f59;
	cvt.f64.f32 	%fd19, %f60;
	mul.f64 	%fd20, %fd1, %fd19;
	cvt.rn.f32.f64 	%f61, %fd20;
	add.s32 	%r45, %r10, %r44;
	mul.wide.s32 	%rd13, %r45, 8;
	add.s64 	%rd14, %rd10, %rd13;
	ld.global.v2.f32 	{%f62, %f63}, [%rd14];
	fma.rn.f32 	%f64, %f62, %f61, %f50;
	fma.rn.f32 	%f65, %f63, %f61, %f51;
	add.s32 	%r46, %r64, 2;
	cvt.rn.f32.u32 	%f66, %r46;
	add.f32 	%f67, %f5, %f66;
	cvt.rzi.s32.f32 	%r47, %f67;
	cvt.rn.f32.s32 	%f68, %r47;
	div.rn.f32 	%f69, %f68, %f3;
	sub.f32 	%f70, %f69, %f1;
	mul.f32 	%f71, %f70, %f70;
	cvt.f64.f32 	%fd21, %f71;
	mul.f64 	%fd22, %fd2, %fd21;
	sub.f64 	%fd23, %fd22, %fd4;
	cvt.rn.f32.f64 	%f72, %fd23;
	mul.f32 	%f73, %f72, 0f3FB8AA3B;
	ex2.approx.f32 	%f74, %f73;
	cvt.f64.f32 	%fd24, %f74;
	mul.f64 	%fd25, %fd1, %fd24;
	cvt.rn.f32.f64 	%f75, %fd25;
	add.s32 	%r48, %r10, %r47;
	mul.wide.s32 	%rd15, %r48, 8;
	add.s64 	%rd16, %rd10, %rd15;
	ld.global.v2.f32 	{%f76, %f77}, [%rd16];
	fma.rn.f32 	%f78, %f76, %f75, %f64;
	fma.rn.f32 	%f79, %f77, %f75, %f65;
	add.s32 	%r49, %r64, 3;
	cvt.rn.f32.u32 	%f80, %r49;
	add.f32 	%f81, %f5, %f80;
	cvt.rzi.s32.f32 	%r50, %f81;
	cvt.rn.f32.s32 	%f82, %r50;
	div.rn.f32 	%f83, %f82, %f3;
	sub.f32 	%f84, %f83, %f1;
	mul.f32 	%f85, %f84, %f84;
	cvt.f64.f32 	%fd26, %f85;
	mul.f64 	%fd27, %fd2, %fd26;
	sub.f64 	%fd28, %fd27, %fd4;
	cvt.rn.f32.f64 	%f86, %fd28;
	mul.f32 	%f87, %f86, 0f3FB8AA3B;
	ex2.approx.f32 	%f88, %f87;
	cvt.f64.f32 	%fd29, %f88;
	mul.f64 	%fd30, %fd1, %fd29;
	cvt.rn.f32.f64 	%f89, %fd30;
	add.s32 	%r51, %r10, %r50;
	mul.wide.s32 	%rd17, %r51, 8;
	add.s64 	%rd18, %rd10, %rd17;
	ld.global.v2.f32 	{%f90, %f91}, [%rd18];
	fma.rn.f32 	%f137, %f90, %f89, %f78;
	fma.rn.f32 	%f138, %f91, %f89, %f79;
	add.s32 	%r64, %r64, 4;
	add.s32 	%r52, %r8, 1;
	and.b32  	%r66, %r52, 2147483644;
	setp.ne.s32 	%p8, %r64, %r66;
	@%p8 bra 	$L__BB7_5;
$L__BB7_6:
	and.b32  	%r53, %r8, 2;
	setp.eq.s32 	%p9, %r53, 0;
	@%p9 bra 	$L__BB7_8;
	ld.param.u64 	%rd32, [_Z6gatherP6float2S0_PfS1_ifiii_param_1];
	cvt.rn.f32.u32 	%f92, %r66;
	add.f32 	%f93, %f5, %f92;
	cvt.rzi.s32.f32 	%r54, %f93;
	cvt.rn.f32.s32 	%f94, %r54;
	div.rn.f32 	%f95, %f94, %f3;
	sub.f32 	%f96, %f95, %f1;
	mul.f32 	%f97, %f96, %f96;
	cvt.f64.f32 	%fd31, %f97;
	mul.f64 	%fd32, %fd2, %fd31;
	sub.f64 	%fd33, %fd32, %fd4;
	cvt.rn.f32.f64 	%f98, %fd33;
	mul.f32 	%f99, %f98, 0f3FB8AA3B;
	ex2.approx.f32 	%f100, %f99;
	cvt.f64.f32 	%fd34, %f100;
	mul.f64 	%fd35, %fd1, %fd34;
	cvt.rn.f32.f64 	%f101, %fd35;
	add.s32 	%r55, %r10, %r54;
	cvta.to.global.u64 	%rd19, %rd32;
	mul.wide.s32 	%rd20, %r55, 8;
	add.s64 	%rd21, %rd19, %rd20;
	ld.global.v2.f32 	{%f102, %f103}, [%rd21];
	fma.rn.f32 	%f104, %f102, %f101, %f137;
	fma.rn.f32 	%f105, %f103, %f101, %f138;
	add.s32 	%r56, %r66, 1;
	cvt.rn.f32.u32 	%f106, %r56;
	add.f32 	%f107, %f5, %f106;
	cvt.rzi.s32.f32 	%r57, %f107;
	cvt.rn.f32.s32 	%f108, %r57;
	div.rn.f32 	%f109, %f108, %f3;
	sub.f32 	%f110, %f109, %f1;
	mul.f32 	%f111, %f110, %f110;
	cvt.f64.f32 	%fd36, %f111;
	mul.f64 	%fd37, %fd2, %fd36;
	sub.f64 	%fd38, %fd37, %fd4;
	cvt.rn.f32.f64 	%f112, %fd38;
	mul.f32 	%f113, %f112, 0f3FB8AA3B;
	ex2.approx.f32 	%f114, %f113;
	cvt.f64.f32 	%fd39, %f114;
	mul.f64 	%fd40, %fd1, %fd39;
	cvt.rn.f32.f64 	%f115, %fd40;
	add.s32 	%r58, %r10, %r57;
	mul.wide.s32 	%rd22, %r58, 8;
	add.s64 	%rd23, %rd19, %rd22;
	ld.global.v2.f32 	{%f116, %f117}, [%rd23];
	fma.rn.f32 	%f137, %f116, %f115, %f104;
	fma.rn.f32 	%f138, %f117, %f115, %f105;
	add.s32 	%r66, %r66, 2;
$L__BB7_8:
	ld.param.u64 	%rd33, [_Z6gatherP6float2S0_PfS1_ifiii_param_1];
	cvt.rn.f32.u32 	%f118, %r66;
	add.f32 	%f119, %f5, %f118;
	cvt.rzi.s32.f32 	%r59, %f119;
	cvt.rn.f32.s32 	%f120, %r59;
	div.rn.f32 	%f121, %f120, %f3;
	sub.f32 	%f122, %f121, %f1;
	mul.f32 	%f123, %f122, %f122;
	cvt.f64.f32 	%fd41, %f123;
	mul.f64 	%fd42, %fd2, %fd41;
	sub.f64 	%fd43, %fd42, %fd4;
	cvt.rn.f32.f64 	%f124, %fd43;
	mul.f32 	%f125, %f124, 0f3FB8AA3B;
	ex2.approx.f32 	%f126, %f125;
	cvt.f64.f32 	%fd44, %f126;
	mul.f64 	%fd45, %fd1, %fd44;
	cvt.rn.f32.f64 	%f127, %fd45;
	add.s32 	%r60, %r10, %r59;
	cvta.to.global.u64 	%rd24, %rd33;
	mul.wide.s32 	%rd25, %r60, 8;
	add.s64 	%rd26, %rd24, %rd25;
	ld.global.v2.f32 	{%f128, %f129}, [%rd26];
	fma.rn.f32 	%f137, %f128, %f127, %f137;
	fma.rn.f32 	%f138, %f129, %f127, %f138;
	add.s32 	%r17, %r63, 1;
	setp.ne.s32 	%p10, %r63, %r8;
	mov.u32 	%r63, %r17;
	@%p10 bra 	$L__BB7_3;
$L__BB7_9:
	ld.param.u64 	%rd30, [_Z6gatherP6float2S0_PfS1_ifiii_param_0];
	cvt.rn.f32.s32 	%f130, %r19;
	div.rn.f32 	%f131, %f137, %f130;
	mad.lo.s32 	%r61, %r19, %r3, %r1;
	mad.lo.s32 	%r62, %r20, %r4, %r61;
	cvta.to.global.u64 	%rd27, %rd30;
	mul.wide.s32 	%rd28, %r62, 8;
	add.s64 	%rd29, %rd27, %rd28;
	div.rn.f32 	%f132, %f138, %f130;
	st.global.v2.f32 	[%rd29], {%f131, %f132};
$L__BB7_10:
	ret;

}
	// .globl	_Z7scatterP6float2S0_PfS1_ifiii
.visible .entry _Z7scatterP6float2S0_PfS1_ifiii(
	.param .u64 .ptr .align 1 _Z7scatterP6float2S0_PfS1_ifiii_param_0,
	.param .u64 .ptr .align 1 _Z7scatterP6float2S0_PfS1_ifiii_param_1,
	.param .u64 .ptr .align 1 _Z7scatterP6float2S0_PfS1_ifiii_param_2,
	.param .u64 .ptr .align 1 _Z7scatterP6float2S0_PfS1_ifiii_param_3,
	.param .u32 _Z7scatterP6float2S0_PfS1_ifiii_param_4,
	.param .f32 _Z7scatterP6float2S0_PfS1_ifiii_param_5,
	.param .u32 _Z7scatterP6float2S0_PfS1_ifiii_param_6,
	.param .u32 _Z7scatterP6float2S0_PfS1_ifiii_param_7,
	.param .u32 _Z7scatterP6float2S0_PfS1_ifiii_param_8
)
{
	.reg .pred 	%p<11>;
	.reg .b32 	%r<70>;
	.reg .b32 	%f<123>;
	.reg .b64 	%rd<33>;
	.reg .b64 	%fd<46>;

	ld.param.u64 	%rd2, [_Z7scatterP6float2S0_PfS1_ifiii_param_1];
	ld.param.u64 	%rd3, [_Z7scatterP6float2S0_PfS1_ifiii_param_2];
	ld.param.u64 	%rd4, [_Z7scatterP6float2S0_PfS1_ifiii_param_3];
	ld.param.u32 	%r15, [_Z7scatterP6float2S0_PfS1_ifiii_param_4];
	ld.param.f32 	%f8, [_Z7scatterP6float2S0_PfS1_ifiii_param_5];
	ld.param.u32 	%r16, [_Z7scatterP6float2S0_PfS1_ifiii_param_6];
	ld.param.u32 	%r18, [_Z7scatterP6float2S0_PfS1_ifiii_param_7];
	ld.param.u32 	%r17, [_Z7scatterP6float2S0_PfS1_ifiii_param_8];
	mov.u32 	%r20, %ntid.x;
	mov.u32 	%r21, %ctaid.x;
	mov.u32 	%r22, %tid.x;
	mad.lo.s32 	%r1, %r20, %r21, %r22;
	mov.u32 	%r23, %ntid.y;
	mov.u32 	%r24, %ctaid.y;
	mov.u32 	%r25, %tid.y;
	mad.lo.s32 	%r26, %r23, %r24, %r25;
	mov.u32 	%r27, %ntid.z;
	mov.u32 	%r28, %ctaid.z;
	mov.u32 	%r29, %tid.z;
	mad.lo.s32 	%r3, %r27, %r28, %r29;
	setp.ge.s32 	%p1, %r1, %r16;
	setp.ge.s32 	%p2, %r26, %r18;
	or.pred  	%p3, %p1, %p2;
	setp.ge.s32 	%p4, %r3, %r17;
	or.pred  	%p5, %p3, %p4;
	@%p5 bra 	$L__BB8_9;
	cvta.to.global.u64 	%rd5, %rd3;
	cvta.to.global.u64 	%rd6, %rd4;
	cvta.to.global.u64 	%rd7, %rd2;
	mul.lo.s32 	%r30, %r16, %r26;
	add.s32 	%r31, %r30, %r1;
	mul.wide.s32 	%rd8, %r31, 4;
	add.s64 	%rd9, %rd5, %rd8;
	ld.global.f32 	%f1, [%rd9];
	add.s64 	%rd10, %rd6, %rd8;
	ld.global.f32 	%f2, [%rd10];
	mad.lo.s32 	%r32, %r16, %r3, %r1;
	mad.lo.s32 	%r33, %r17, %r30, %r32;
	mul.wide.s32 	%rd11, %r33, 8;
	add.s64 	%rd12, %rd7, %rd11;
	ld.global.v2.f32 	{%f9, %f10}, [%rd12];
	cvt.rn.f32.s32 	%f11, %r16;
	div.rn.f32 	%f3, %f9, %f11;
	div.rn.f32 	%f4, %f10, %f11;
	setp.lt.s32 	%p6, %r15, 0;
	@%p6 bra 	$L__BB8_9;
	shl.b32 	%r4, %r15, 1;
	shl.b32 	%r35, %r16, 1;
	cvt.rn.f32.s32 	%f5, %r35;
	mul.f32 	%f12, %f2, %f5;
	cvt.rmi.f32.f32 	%f13, %f12;
	cvt.rn.f32.u32 	%f14, %r15;
	sub.f32 	%f6, %f13, %f14;
	mul.f32 	%f15, %f1, %f5;
	cvt.rmi.f32.f32 	%f16, %f15;
	sub.f32 	%f7, %f16, %f14;
	mul.f32 	%f17, %f8, %f8;
	sqrt.rn.f32 	%f18, %f17;
	cvt.f64.f32 	%fd5, %f18;
	mov.f64 	%fd6, 0d400921FB54411744;
	div.rn.f64 	%fd1, %fd6, %fd5;
	cvt.f64.f32 	%fd7, %f8;
	mov.f64 	%fd8, 0dC023BD3CC9B96D35;
	div.rn.f64 	%fd2, %fd8, %fd7;
	mov.f64 	%fd9, 0d4023BD3CC9B96D35;
	div.rn.f64 	%fd3, %fd9, %fd7;
	add.s32 	%r5, %r16, %r15;
	add.s32 	%r6, %r35, %r4;
	max.s32 	%r7, %r4, 0;
	mov.b32 	%r67, 0;
$L__BB8_3:
	setp.lt.s32 	%p7, %r4, 3;
	cvt.rn.f32.u32 	%f19, %r67;
	add.f32 	%f20, %f6, %f19;
	cvt.rzi.s32.f32 	%r37, %f20;
	cvt.rn.f32.s32 	%f21, %r37;
	div.rn.f32 	%f22, %f21, %f5;
	sub.f32 	%f23, %f22, %f2;
	mul.f32 	%f24, %f23, %f23;
	cvt.f64.f32 	%fd10, %f24;
	mul.f64 	%fd4, %fd3, %fd10;
	mov.u32 	%r39, %ctaid.z;
	mov.u32 	%r40, %tid.z;
	mad.lo.s32 	%r41, %r27, %r39, %r40;
	mad.lo.s32 	%r42, %r6, %r41, %r5;
	add.s32 	%r43, %r42, %r37;
	mad.lo.s32 	%r9, %r43, %r6, %r5;
	mov.b32 	%r69, 0;
	@%p7 bra 	$L__BB8_6;
	mov.b32 	%r68, 0;
$L__BB8_5:
	ld.param.u64 	%rd30, [_Z7scatterP6float2S0_PfS1_ifiii_param_0];
	cvt.rn.f32.u32 	%f25, %r68;
	add.f32 	%f26, %f7, %f25;
	cvt.rzi.s32.f32 	%r45, %f26;
	cvt.rn.f32.s32 	%f27, %r45;
	div.rn.f32 	%f28, %f27, %f5;
	sub.f32 	%f29, %f28, %f1;
	mul.f32 	%f30, %f29, %f29;
	cvt.f64.f32 	%fd11, %f30;
	mul.f64 	%fd12, %fd2, %fd11;
	sub.f64 	%fd13, %fd12, %fd4;
	cvt.rn.f32.f64 	%f31, %fd13;
	mul.f32 	%f32, %f31, 0f3FB8AA3B;
	ex2.approx.f32 	%f33, %f32;
	cvt.f64.f32 	%fd14, %f33;
	mul.f64 	%fd15, %fd1, %fd14;
	cvt.rn.f32.f64 	%f34, %fd15;
	add.s32 	%r46, %r9, %r45;
	cvta.to.global.u64 	%rd13, %rd30;
	mul.wide.s32 	%rd14, %r46, 8;
	add.s64 	%rd15, %rd13, %rd14;
	mul.f32 	%f35, %f3, %f34;
	atom.global.add.f32 	%f36, [%rd15], %f35;
	mul.f32 	%f37, %f4, %f34;
	atom.global.add.f32 	%f38, [%rd15+4], %f37;
	add.s32 	%r47, %r68, 1;
	cvt.rn.f32.u32 	%f39, %r47;
	add.f32 	%f40, %f7, %f39;
	cvt.rzi.s32.f32 	%r48, %f40;
	cvt.rn.f32.s32 	%f41, %r48;
	div.rn.f32 	%f42, %f41, %f5;
	sub.f32 	%f43, %f42, %f1;
	mul.f32 	%f44, %f43, %f43;
	cvt.f64.f32 	%fd16, %f44;
	mul.f64 	%fd17, %fd2, %fd16;
	sub.f64 	%fd18, %fd17, %fd4;
	cvt.rn.f32.f64 	%f45, %fd18;
	mul.f32 	%f46, %f45, 0f3FB8AA3B;
	ex2.approx.f32 	%f47, %f46;
	cvt.f64.f32 	%fd19, %f47;
	mul.f64 	%fd20, %fd1, %fd19;
	cvt.rn.f32.f64 	%f48, %fd20;
	add.s32 	%r49, %r9, %r48;
	mul.wide.s32 	%rd16, %r49, 8;
	add.s64 	%rd17, %rd13, %rd16;
	mul.f32 	%f49, %f3, %f48;
	atom.global.add.f32 	%f50, [%rd17], %f49;
	mul.f32 	%f51, %f4, %f48;
	atom.global.add.f32 	%f52, [%rd17+4], %f51;
	add.s32 	%r50, %r68, 2;
	cvt.rn.f32.u32 	%f53, %r50;
	add.f32 	%f54, %f7, %f53;
	cvt.rzi.s32.f32 	%r51, %f54;
	cvt.rn.f32.s32 	%f55, %r51;
	div.rn.f32 	%f56, %f55, %f5;
	sub.f32 	%f57, %f56, %f1;
	mul.f32 	%f58, %f57, %f57;
	cvt.f64.f32 	%fd21, %f58;
	mul.f64 	%fd22, %fd2, %fd21;
	sub.f64 	%fd23, %fd22, %fd4;
	cvt.rn.f32.f64 	%f59, %fd23;
	mul.f32 	%f60, %f59, 0f3FB8AA3B;
	ex2.approx.f32 	%f61, %f60;
	cvt.f64.f32 	%fd24, %f61;
	mul.f64 	%fd25, %fd1, %fd24;
	cvt.rn.f32.f64 	%f62, %fd25;
	add.s32 	%r52, %r9, %r51;
	mul.wide.s32 	%rd18, %r52, 8;
	add.s64 	%rd19, %rd13, %rd18;
	mul.f32 	%f63, %f3, %f62;
	atom.global.add.f32 	%f64, [%rd19], %f63;
	mul.f32 	%f65, %f4, %f62;
	atom.global.add.f32 	%f66, [%rd19+4], %f65;
	add.s32 	%r53, %r68, 3;
	cvt.rn.f32.u32 	%f67, %r53;
	add.f32 	%f68, %f7, %f67;
	cvt.rzi.s32.f32 	%r54, %f68;
	cvt.rn.f32.s32 	%f69, %r54;
	div.rn.f32 	%f70, %f69, %f5;
	sub.f32 	%f71, %f70, %f1;
	mul.f32 	%f72, %f71, %f71;
	cvt.f64.f32 	%fd26, %f72;
	mul.f64 	%fd27, %fd2, %fd26;
	sub.f64 	%fd28, %fd27, %fd4;
	cvt.rn.f32.f64 	%f73, %fd28;
	mul.f32 	%f74, %f73, 0f3FB8AA3B;
	ex2.approx.f32 	%f75, %f74;
	cvt.f64.f32 	%fd29, %f75;
	mul.f64 	%fd30, %fd1, %fd29;
	cvt.rn.f32.f64 	%f76, %fd30;
	add.s32 	%r55, %r9, %r54;
	mul.wide.s32 	%rd20, %r55, 8;
	add.s64 	%rd21, %rd13, %rd20;
	mul.f32 	%f77, %f3, %f76;
	atom.global.add.f32 	%f78, [%rd21], %f77;
	mul.f32 	%f79, %f4, %f76;
	atom.global.add.f32 	%f80, [%rd21+4], %f79;
	add.s32 	%r68, %r68, 4;
	add.s32 	%r56, %r7, 1;
	and.b32  	%r69, %r56, 2147483644;
	setp.ne.s32 	%p8, %r68, %r69;
	@%p8 bra 	$L__BB8_5;
$L__BB8_6:
	ld.param.u64 	%rd31, [_Z7scatterP6float2S0_PfS1_ifiii_param_0];
	add.s32 	%r57, %r7, 1;
	and.b32  	%r58, %r57, 3;
	setp.eq.s32 	%p9, %r58, 1;
	cvt.rn.f32.u32 	%f81, %r69;
	add.f32 	%f82, %f7, %f81;
	cvt.rzi.s32.f32 	%r59, %f82;
	cvt.rn.f32.s32 	%f83, %r59;
	div.rn.f32 	%f84, %f83, %f5;
	sub.f32 	%f85, %f84, %f1;
	mul.f32 	%f86, %f85, %f85;
	cvt.f64.f32 	%fd31, %f86;
	mul.f64 	%fd32, %fd2, %fd31;
	sub.f64 	%fd33, %fd32, %fd4;
	cvt.rn.f32.f64 	%f87, %fd33;
	mul.f32 	%f88, %f87, 0f3FB8AA3B;
	ex2.approx.f32 	%f89, %f88;
	cvt.f64.f32 	%fd34, %f89;
	mul.f64 	%fd35, %fd1, %fd34;
	cvt.rn.f32.f64 	%f90, %fd35;
	add.s32 	%r60, %r9, %r59;
	cvta.to.global.u64 	%rd22, %rd31;
	mul.wide.s32 	%rd23, %r60, 8;
	add.s64 	%rd24, %rd22, %rd23;
	mul.f32 	%f91, %f3, %f90;
	atom.global.add.f32 	%f92, [%rd24], %f91;
	mul.f32 	%f93, %f4, %f90;
	atom.global.add.f32 	%f94, [%rd24+4], %f93;
	@%p9 bra 	$L__BB8_8;
	ld.param.u64 	%rd32, [_Z7scatterP6float2S0_PfS1_ifiii_param_0];
	add.s32 	%r61, %r69, 1;
	cvt.rn.f32.u32 	%f95, %r61;
	add.f32 	%f96, %f7, %f95;
	cvt.rzi.s32.f32 	%r62, %f96;
	cvt.rn.f32.s32 	%f97, %r62;
	div.rn.f32 	%f98, %f97, %f5;
	sub.f32 	%f99, %f98, %f1;
	mul.f32 	%f100, %f99, %f99;
	cvt.f64.f32 	%fd36, %f100;
	mul.f64 	%fd37, %fd2, %fd36;
	sub.f64 	%fd38, %fd37, %fd4;
	cvt.rn.f32.f64 	%f101, %fd38;
	mul.f32 	%f102, %f101, 0f3FB8AA3B;
	ex2.approx.f32 	%f103, %f102;
	cvt.f64.f32 	%fd39, %f103;
	mul.f64 	%fd40, %fd1, %fd39;
	cvt.rn.f32.f64 	%f104, %fd40;
	add.s32 	%r63, %r9, %r62;
	cvta.to.global.u64 	%rd25, %rd32;
	mul.wide.s32 	%rd26, %r63, 8;
	add.s64 	%rd27, %rd25, %rd26;
	mul.f32 	%f105, %f3, %f104;
	atom.global.add.f32 	%f106, [%rd27], %f105;
	mul.f32 	%f107, %f4, %f104;
	atom.global.add.f32 	%f108, [%rd27+4], %f107;
	add.s32 	%r64, %r69, 2;
	cvt.rn.f32.u32 	%f109, %r64;
	add.f32 	%f110, %f7, %f109;
	cvt.rzi.s32.f32 	%r65, %f110;
	cvt.rn.f32.s32 	%f111, %r65;
	div.rn.f32 	%f112, %f111, %f5;
	sub.f32 	%f113, %f112, %f1;
	mul.f32 	%f114, %f113, %f113;
	cvt.f64.f32 	%fd41, %f114;
	mul.f64 	%fd42, %fd2, %fd41;
	sub.f64 	%fd43, %fd42, %fd4;
	cvt.rn.f32.f64 	%f115, %fd43;
	mul.f32 	%f116, %f115, 0f3FB8AA3B;
	ex2.approx.f32 	%f117, %f116;
	cvt.f64.f32 	%fd44, %f117;
	mul.f64 	%fd45, %fd1, %fd44;
	cvt.rn.f32.f64 	%f118, %fd45;
	add.s32 	%r66, %r9, %r65;
	mul.wide.s32 	%rd28, %r66, 8;
	add.s64 	%rd29, %rd25, %rd28;
	mul.f32 	%f119, %f3, %f118;
	atom.global.add.f32 	%f120, [%rd29], %f119;
	mul.f32 	%f121, %f4, %f118;
	atom.global.add.f32 	%f122, [%rd29+4], %f121;
$L__BB8_8:
	add.s32 	%r14, %r67, 1;
	setp.ne.s32 	%p10, %r67, %r7;
	mov.u32 	%r67, %r14;
	@%p10 bra 	$L__BB8_3;
$L__BB8_9:
	ret;

}
	// .globl	_Z4circP6float2fii
.visible .entry _Z4circP6float2fii(
	.param .u64 .ptr .align 1 _Z4circP6float2fii_param_0,
	.param .f32 _Z4circP6float2fii_param_1,
	.param .u32 _Z4circP6float2fii_param_2,
	.param .u32 _Z4circP6float2fii_param_3
)
{
	.reg .pred 	%p<5>;
	.reg .b32 	%r<23>;
	.reg .b32 	%f<18>;
	.reg .b64 	%rd<5>;

	ld.param.u64 	%rd1, [_Z4circP6float2fii_param_0];
	ld.param.f32 	%f1, [_Z4circP6float2fii_param_1];
	ld.param.u32 	%r5, [_Z4circP6float2fii_param_2];
	ld.param.u32 	%r6, [_Z4circP6float2fii_param_3];
	mov.u32 	%r7, %ntid.x;
	mov.u32 	%r8, %ctaid.x;
	mov.u32 	%r9, %tid.x;
	mad.lo.s32 	%r1, %r7, %r8, %r9;
	mov.u32 	%r10, %ntid.y;
	mov.u32 	%r11, %ctaid.y;
	mov.u32 	%r12, %tid.y;
	mad.lo.s32 	%r13, %r10, %r11, %r12;
	mov.u32 	%r14, %ntid.z;
	mov.u32 	%r15, %ctaid.z;
	mov.u32 	%r16, %tid.z;
	mad.lo.s32 	%r3, %r14, %r15, %r16;
	max.s32 	%r17, %r1, %r13;
	setp.ge.s32 	%p1, %r17, %r5;
	setp.ge.s32 	%p2, %r3, %r6;
	or.pred  	%p3, %p1, %p2;
	@%p3 bra 	$L__BB9_2;
	cvta.to.global.u64 	%rd2, %rd1;
	mad.lo.s32 	%r18, %r5, %r3, %r13;
	mad.lo.s32 	%r19, %r18, %r5, %r1;
	shr.u32 	%r20, %r5, 1;
	sub.s32 	%r21, %r1, %r20;
	cvt.rn.f32.s32 	%f2, %r21;
	cvt.rn.f32.u32 	%f3, %r5;
	div.rn.f32 	%f4, %f2, %f3;
	sub.s32 	%r22, %r13, %r20;
	cvt.rn.f32.s32 	%f5, %r22;
	div.rn.f32 	%f6, %f5, %f3;
	mul.f32 	%f7, %f4, 0f40800000;
	mul.f32 	%f8, %f6, 0f40800000;
	mul.f32 	%f9, %f6, %f8;
	fma.rn.f32 	%f10, %f4, %f7, %f9;
	mov.f32 	%f11, 0f3F800000;
	sub.f32 	%f12, %f11, %f1;
	setp.lt.f32 	%p4, %f10, %f12;
	selp.f32 	%f13, 0f3F800000, 0f00000000, %p4;
	mul.wide.s32 	%rd3, %r19, 8;
	add.s64 	%rd4, %rd2, %rd3;
	ld.global.v2.f32 	{%f14, %f15}, [%rd4];
	mul.f32 	%f16, %f14, %f13;
	mul.f32 	%f17, %f15, %f13;
	st.global.v2.f32 	[%rd4], {%f16, %f17};
$L__BB9_2:
	ret;

}
	// .globl	_Z11applyfilterP6float2iii
.visible .entry _Z11applyfilterP6float2iii(
	.param .u64 .ptr .align 1 _Z11applyfilterP6float2iii_param_0,
	.param .u32 _Z11applyfilterP6float2iii_param_1,
	.param .u32 _Z11applyfilterP6float2iii_param_2,
	.param .u32 _Z11applyfilterP6float2iii_param_3
)
{
	.local .align 4 .b8 	__local_depot10[28];
	.reg .b64 	%SP;
	.reg .b64 	%SPL;
	.reg .pred 	%p<15>;
	.reg .b32 	%r<63>;
	.reg .b32 	%f<41>;
	.reg .b64 	%rd<25>;
	.reg .b64 	%fd<3>;

	mov.u64 	%SPL, __local_depot10;
	ld.param.u64 	%rd9, [_Z11applyfilterP6float2iii_param_0];
	ld.param.u32 	%r19, [_Z11applyfilterP6float2iii_param_1];
	ld.param.u32 	%r21, [_Z11applyfilterP6float2iii_param_2];
	ld.param.u32 	%r22, [_Z11applyfilterP6float2iii_param_3];
	add.u64 	%rd1, %SPL, 0;
	mov.u32 	%r23, %ntid.x;
	mov.u32 	%r24, %ctaid.x;
	mov.u32 	%r25, %tid.x;
	mad.lo.s32 	%r1, %r23, %r24, %r25;
	mov.u32 	%r26, %ntid.y;
	mov.u32 	%r27, %ctaid.y;
	mov.u32 	%r28, %tid.y;
	mad.lo.s32 	%r29, %r26, %r27, %r28;
	mov.u32 	%r30, %ntid.z;
	mov.u32 	%r31, %ctaid.z;
	mov.u32 	%r32, %tid.z;
	mad.lo.s32 	%r3, %r30, %r31, %r32;
	setp.ge.s32 	%p1, %r1, %r19;
	setp.ge.s32 	%p2, %r29, %r21;
	or.pred  	%p3, %p1, %p2;
	setp.ge.s32 	%p4, %r3, %r22;
	or.pred  	%p5, %p3, %p4;
	@%p5 bra 	$L__BB10_12;
	mad.lo.s32 	%r33, %r21, %r3, %r29;
	mad.lo.s32 	%r4, %r33, %r19, %r1;
	shr.u32 	%r34, %r19, 31;
	add.s32 	%r35, %r19, %r34;
	shr.s32 	%r36, %r35, 1;
	sub.s32 	%r37, %r1, %r36;
	cvt.rn.f32.s32 	%f12, %r37;
	cvt.rn.f32.s32 	%f1, %r19;
	div.rn.f32 	%f2, %f12, %f1;
	setp.eq.f32 	%p6, %f2, 0f00000000;
	mov.f32 	%f40, 0f00000000;
	@%p6 bra 	$L__BB10_11;
	abs.f32 	%f3, %f2;
	mul.f32 	%f4, %f3, %f1;
	mul.f32 	%f13, %f2, 0f3F22F983;
	cvt.rni.s32.f32 	%r62, %f13;
	cvt.rn.f32.s32 	%f14, %r62;
	fma.rn.f32 	%f15, %f14, 0fBFC90FDA, %f2;
	fma.rn.f32 	%f16, %f14, 0fB3A22168, %f15;
	fma.rn.f32 	%f39, %f14, 0fA7C234C5, %f16;
	setp.ltu.f32 	%p7, %f3, 0f47CE4780;
	@%p7 bra 	$L__BB10_10;
	setp.neu.f32 	%p8, %f3, 0f7F800000;
	@%p8 bra 	$L__BB10_5;
	mov.f32 	%f19, 0f00000000;
	mul.rn.f32 	%f39, %f2, %f19;
	mov.b32 	%r62, 0;
	bra.uni 	$L__BB10_10;
$L__BB10_5:
	mov.b32 	%r6, %f2;
	shl.b32 	%r39, %r6, 8;
	or.b32  	%r7, %r39, -2147483648;
	mov.b64 	%rd24, 0;
	mov.b32 	%r59, 0;
	mov.u64 	%rd22, __cudart_i2opi_f;
	mov.u64 	%rd23, %rd1;
$L__BB10_6:
	.pragma "nounroll";
	ld.global.nc.u32 	%r40, [%rd22];
	mad.wide.u32 	%rd13, %r40, %r7, %rd24;
	shr.u64 	%rd24, %rd13, 32;
	st.local.u32 	[%rd23], %rd13;
	add.s32 	%r59, %r59, 1;
	add.s64 	%rd23, %rd23, 4;
	add.s64 	%rd22, %rd22, 4;
	setp.ne.s32 	%p9, %r59, 6;
	@%p9 bra 	$L__BB10_6;
	shr.u32 	%r41, %r6, 23;
	st.local.u32 	[%rd1+24], %rd24;
	and.b32  	%r10, %r41, 31;
	and.b32  	%r42, %r41, 224;
	add.s32 	%r43, %r42, -128;
	shr.u32 	%r44, %r43, 5;
	mul.wide.u32 	%rd14, %r44, 4;
	sub.s64 	%rd8, %rd1, %rd14;
	ld.local.u32 	%r60, [%rd8+24];
	ld.local.u32 	%r61, [%rd8+20];
	setp.eq.s32 	%p10, %r10, 0;
	@%p10 bra 	$L__BB10_9;
	shf.l.wrap.b32 	%r60, %r61, %r60, %r10;
	ld.local.u32 	%r45, [%rd8+16];
	shf.l.wrap.b32 	%r61, %r45, %r61, %r10;
$L__BB10_9:
	shr.u32 	%r46, %r60, 30;
	shf.l.wrap.b32 	%r47, %r61, %r60, 2;
	shl.b32 	%r48, %r61, 2;
	shr.u32 	%r49, %r47, 31;
	add.s32 	%r50, %r49, %r46;
	neg.s32 	%r51, %r50;
	setp.lt.s32 	%p11, %r6, 0;
	selp.b32 	%r62, %r51, %r50, %p11;
	xor.b32  	%r52, %r47, %r6;
	shr.s32 	%r53, %r47, 31;
	xor.b32  	%r54, %r53, %r47;
	xor.b32  	%r55, %r53, %r48;
	cvt.u64.u32 	%rd15, %r54;
	shl.b64 	%rd16, %rd15, 32;
	cvt.u64.u32 	%rd17, %r55;
	or.b64  	%rd18, %rd16, %rd17;
	cvt.rn.f64.s64 	%fd1, %rd18;
	mul.f64 	%fd2, %fd1, 0d3BF921FB54442D19;
	cvt.rn.f32.f64 	%f17, %fd2;
	neg.f32 	%f18, %f17;
	setp.lt.s32 	%p12, %r52, 0;
	selp.f32 	%f39, %f18, %f17, %p12;
$L__BB10_10:
	mul.rn.f32 	%f20, %f39, %f39;
	and.b32  	%r57, %r62, 1;
	setp.eq.b32 	%p13, %r57, 1;
	selp.f32 	%f21, 0f3F800000, %f39, %p13;
	fma.rn.f32 	%f22, %f20, %f21, 0f00000000;
	fma.rn.f32 	%f23, %f20, 0f37CBAC00, 0fBAB607ED;
	selp.f32 	%f24, %f23, 0fB94D4153, %p13;
	selp.f32 	%f25, 0f3D2AAABB, 0f3C0885E4, %p13;
	fma.rn.f32 	%f26, %f24, %f20, %f25;
	selp.f32 	%f27, 0fBEFFFFFF, 0fBE2AAAA8, %p13;
	fma.rn.f32 	%f28, %f26, %f20, %f27;
	fma.rn.f32 	%f29, %f28, %f22, %f21;
	and.b32  	%r58, %r62, 2;
	setp.eq.s32 	%p14, %r58, 0;
	mov.f32 	%f30, 0f00000000;
	sub.f32 	%f31, %f30, %f29;
	selp.f32 	%f32, %f29, %f31, %p14;
	mul.f32 	%f33, %f4, 0f40800000;
	mul.f32 	%f34, %f33, %f32;
	div.rn.f32 	%f40, %f34, %f2;
$L__BB10_11:
	cvta.to.global.u64 	%rd19, %rd9;
	mul.wide.s32 	%rd20, %r4, 8;
	add.s64 	%rd21, %rd19, %rd20;
	ld.global.v2.f32 	{%f35, %f36}, [%rd21];
	mul.f32 	%f37, %f40, %f35;
	mul.f32 	%f38, %f40, %f36;
	st.global.v2.f32 	[%rd21], {%f37, %f38};
$L__BB10_12:
	ret;

}
	// .globl	_Z3padP6float2iii
.visible .entry _Z3padP6float2iii(
	.param .u64 .ptr .align 1 _Z3padP6float2iii_param_0,
	.param .u32 _Z3padP6float2iii_param_1,
	.param .u32 _Z3padP6float2iii_param_2,
	.param .u32 _Z3padP6float2iii_param_3
)
{
	.reg .pred 	%p<8>;
	.reg .b32 	%r<40>;
	.reg .b32 	%f<5>;
	.reg .b64 	%rd<11>;

	ld.param.u64 	%rd2, [_Z3padP6float2iii_param_0];
	ld.param.u32 	%r6, [_Z3padP6float2iii_param_1];
	ld.param.u32 	%r8, [_Z3padP6float2iii_param_2];
	ld.param.u32 	%r7, [_Z3padP6float2iii_param_3];
	cvta.to.global.u64 	%rd1, %rd2;
	mov.u32 	%r10, %ntid.x;
	mov.u32 	%r11, %ctaid.x;
	mov.u32 	%r12, %tid.x;
	mad.lo.s32 	%r1, %r10, %r11, %r12;
	mov.u32 	%r13, %ntid.y;
	mov.u32 	%r14, %ctaid.y;
	mov.u32 	%r15, %tid.y;
	mad.lo.s32 	%r16, %r13, %r14, %r15;
	mov.u32 	%r17, %ntid.z;
	mov.u32 	%r18, %ctaid.z;
	mov.u32 	%r19, %tid.z;
	mad.lo.s32 	%r3, %r17, %r18, %r19;
	setp.ge.s32 	%p1, %r1, %r6;
	setp.ge.s32 	%p2, %r16, %r8;
	or.pred  	%p3, %p1, %p2;
	setp.ge.s32 	%p4, %r3, %r7;
	or.pred  	%p5, %p3, %p4;
	@%p5 bra 	$L__BB11_5;
	mul.hi.s32 	%r20, %r6, 715827883;
	shr.u32 	%r21, %r20, 31;
	add.s32 	%r4, %r20, %r21;
	setp.ge.s32 	%p6, %r1, %r4;
	@%p6 bra 	$L__BB11_3;
	mul.lo.s32 	%r22, %r6, %r3;
	add.s32 	%r23, %r4, %r22;
	mul.lo.s32 	%r24, %r6, %r16;
	mul.lo.s32 	%r25, %r24, %r7;
	add.s32 	%r26, %r23, %r25;
	mul.wide.s32 	%rd3, %r26, 8;
	add.s64 	%rd4, %rd1, %rd3;
	ld.global.v2.f32 	{%f1, %f2}, [%rd4];
	add.s32 	%r27, %r22, %r1;
	add.s32 	%r28, %r27, %r25;
	mul.wide.s32 	%rd5, %r28, 8;
	add.s64 	%rd6, %rd1, %rd5;
	st.global.v2.f32 	[%rd6], {%f1, %f2};
$L__BB11_3:
	mul.lo.s32 	%r29, %r6, 5;
	mul.hi.s32 	%r30, %r29, 715827883;
	shr.u32 	%r31, %r30, 31;
	add.s32 	%r5, %r30, %r31;
	setp.lt.s32 	%p7, %r1, %r5;
	@%p7 bra 	$L__BB11_5;
	mul.lo.s32 	%r32, %r6, %r3;
	mul.lo.s32 	%r33, %r6, %r16;
	mul.lo.s32 	%r34, %r33, %r7;
	add.s32 	%r35, %r32, %r5;
	add.s32 	%r36, %r35, %r34;
	add.s32 	%r37, %r36, -1;
	mul.wide.s32 	%rd7, %r37, 8;
	add.s64 	%rd8, %rd1, %rd7;
	ld.global.v2.f32 	{%f3, %f4}, [%rd8];
	add.s32 	%r38, %r32, %r1;
	add.s32 	%r39, %r38, %r34;
	mul.wide.s32 	%rd9, %r39, 8;
	add.s64 	%rd10, %rd1, %rd9;
	st.global.v2.f32 	[%rd10], {%f3, %f4};
$L__BB11_5:
	ret;

}
	// .globl	_Z4pad2P6float2ii
.visible .entry _Z4pad2P6float2ii(
	.param .u64 .ptr .align 1 _Z4pad2P6float2ii_param_0,
	.param .u32 _Z4pad2P6float2ii_param_1,
	.param .u32 _Z4pad2P6float2ii_param_2
)
{
	.reg .pred 	%p<4>;
	.reg .b32 	%r<34>;
	.reg .b32 	%f<3>;
	.reg .b64 	%rd<7>;

	ld.param.u64 	%rd1, [_Z4pad2P6float2ii_param_0];
	ld.param.u32 	%r5, [_Z4pad2P6float2ii_param_1];
	ld.param.u32 	%r6, [_Z4pad2P6float2ii_param_2];
	mov.u32 	%r7, %ntid.x;
	mov.u32 	%r8, %ctaid.x;
	mov.u32 	%r9, %tid.x;
	mad.lo.s32 	%r1, %r7, %r8, %r9;
	mov.u32 	%r10, %ntid.y;
	mov.u32 	%r11, %ctaid.y;
	mov.u32 	%r12, %tid.y;
	mad.lo.s32 	%r13, %r10, %r11, %r12;
	mov.u32 	%r14, %ntid.z;
	mov.u32 	%r15, %ctaid.z;
	mov.u32 	%r16, %tid.z;
	mad.lo.s32 	%r3, %r14, %r15, %r16;
	max.s32 	%r17, %r1, %r13;
	setp.ge.s32 	%p1, %r17, %r5;
	setp.ge.s32 	%p2, %r3, %r6;
	or.pred  	%p3, %p1, %p2;
	@%p3 bra 	$L__BB12_2;
	cvta.to.global.u64 	%rd2, %rd1;
	mul.hi.u32 	%r18, %r5, -1431655765;
	shr.u32 	%r19, %r18, 2;
	mul.lo.s32 	%r20, %r5, 5;
	mul.hi.u32 	%r21, %r20, -1431655765;
	shr.u32 	%r22, %r21, 2;
	add.s32 	%r23, %r22, -1;
	min.s32 	%r24, %r23, %r1;
	max.s32 	%r25, %r19, %r24;
	min.s32 	%r26, %r23, %r13;
	max.s32 	%r27, %r19, %r26;
	mul.lo.s32 	%r28, %r5, %r3;
	mul.lo.s32 	%r29, %r28, %r5;
	add.s32 	%r30, %r25, %r29;
	mad.lo.s32 	%r31, %r27, %r5, %r30;
	mul.wide.u32 	%rd3, %r31, 8;
	add.s64 	%rd4, %rd2, %rd3;
	ld.global.v2.f32 	{%f1, %f2}, [%rd4];
	mad.lo.s32 	%r32, %r5, %r13, %r1;
	add.s32 	%r33, %r32, %r29;
	mul.wide.s32 	%rd5, %r33, 8;
	add.s64 	%rd6, %rd2, %rd5;
	st.global.v2.f32 	[%rd6], {%f1, %f2};
$L__BB12_2:
	ret;

}
	// .globl	_Z7subdataP6float2S0_iii
.visible .entry _Z7subdataP6float2S0_iii(
	.param .u64 .ptr .align 1 _Z7subdataP6float2S0_iii_param_0,
	.param .u64 .ptr .align 1 _Z7subdataP6float2S0_iii_param_1,
	.param .u32 _Z7subdataP6float2S0_iii_param_2,
	.param .u32 _Z7subdataP6float2S0_iii_param_3,
	.param .u32 _Z7subdataP6float2S0_iii_param_4
)
{
	.reg .pred 	%p<6>;
	.reg .b32 	%r<20>;
	.reg .b32 	%f<7>;
	.reg .b64 	%rd<8>;

	ld.param.u64 	%rd1, [_Z7subdataP6float2S0_iii_param_0];
	ld.param.u64 	%rd2, [_Z7subdataP6float2S0_iii_param_1];
	ld.param.u32 	%r4, [_Z7subdataP6float2S0_iii_param_2];
	ld.param.u32 	%r6, [_Z7subdataP6float2S0_iii_param_3];
	ld.param.u32 	%r5, [_Z7subdataP6float2S0_iii_param_4];
	mov.u32 	%r8, %ntid.x;
	mov.u32 	%r9, %ctaid.x;
	mov.u32 	%r10, %tid.x;
	mad.lo.s32 	%r1, %r8, %r9, %r10;
	mov.u32 	%r11, %ntid.y;
	mov.u32 	%r12, %ctaid.y;
	mov.u32 	%r13, %tid.y;
	mad.lo.s32 	%r14, %r11, %r12, %r13;
	mov.u32 	%r15, %ntid.z;
	mov.u32 	%r16, %ctaid.z;
	mov.u32 	%r17, %tid.z;
	mad.lo.s32 	%r3, %r15, %r16, %r17;
	setp.ge.s32 	%p1, %r1, %r4;
	setp.ge.s32 	%p2, %r14, %r6;
	or.pred  	%p3, %p1, %p2;
	setp.ge.s32 	%p4, %r3, %r5;
	or.pred  	%p5, %p3, %p4;
	@%p5 bra 	$L__BB13_2;
	cvta.to.global.u64 	%rd3, %rd2;
	cvta.to.global.u64 	%rd4, %rd1;
	mad.lo.s32 	%r18, %r5, %r14, %r3;
	mad.lo.s32 	%r19, %r18, %r4, %r1;
	mul.wide.s32 	%rd5, %r19, 8;
	add.s64 	%rd6, %rd3, %rd5;
	ld.global.v2.f32 	{%f1, %f2}, [%rd6];
	add.s64 	%rd7, %rd4, %rd5;
	ld.global.v2.f32 	{%f3, %f4}, [%rd7];
	sub.f32 	%f5, %f3, %f1;
	sub.f32 	%f6, %f4, %f2;
	st.global.v2.f32 	[%rd7], {%f5, %f6};
$L__BB13_2:
	ret;

}
	// .globl	_Z7updatefP6float2S0_fii
.visible .entry _Z7updatefP6float2S0_fii(
	.param .u64 .ptr .align 1 _Z7updatefP6float2S0_fii_param_0,
	.param .u64 .ptr .align 1 _Z7updatefP6float2S0_fii_param_1,
	.param .f32 _Z7updatefP6float2S0_fii_param_2,
	.param .u32 _Z7updatefP6float2S0_fii_param_3,
	.param .u32 _Z7updatefP6float2S0_fii_param_4
)
{
	.reg .pred 	%p<4>;
	.reg .b32 	%r<20>;
	.reg .b32 	%f<11>;
	.reg .b64 	%rd<8>;

	ld.param.u64 	%rd1, [_Z7updatefP6float2S0_fii_param_0];
	ld.param.u64 	%rd2, [_Z7updatefP6float2S0_fii_param_1];
	ld.param.f32 	%f1, [_Z7updatefP6float2S0_fii_param_2];
	ld.param.u32 	%r5, [_Z7updatefP6float2S0_fii_param_3];
	ld.param.u32 	%r6, [_Z7updatefP6float2S0_fii_param_4];
	mov.u32 	%r7, %ntid.x;
	mov.u32 	%r8, %ctaid.x;
	mov.u32 	%r9, %tid.x;
	mad.lo.s32 	%r1, %r7, %r8, %r9;
	mov.u32 	%r10, %ntid.y;
	mov.u32 	%r11, %ctaid.y;
	mov.u32 	%r12, %tid.y;
	mad.lo.s32 	%r13, %r10, %r11, %r12;
	mov.u32 	%r14, %ntid.z;
	mov.u32 	%r15, %ctaid.z;
	mov.u32 	%r16, %tid.z;
	mad.lo.s32 	%r3, %r14, %r15, %r16;
	max.s32 	%r17, %r1, %r13;
	setp.ge.s32 	%p1, %r17, %r5;
	setp.ge.s32 	%p2, %r3, %r6;
	or.pred  	%p3, %p1, %p2;
	@%p3 bra 	$L__BB14_2;
	cvta.to.global.u64 	%rd3, %rd2;
	cvta.to.global.u64 	%rd4, %rd1;
	mad.lo.s32 	%r18, %r5, %r3, %r13;
	mad.lo.s32 	%r19, %r18, %r5, %r1;
	add.f32 	%f2, %f1, %f1;
	mul.wide.s32 	%rd5, %r19, 8;
	add.s64 	%rd6, %rd3, %rd5;
	ld.global.v2.f32 	{%f3, %f4}, [%rd6];
	mul.f32 	%f5, %f2, %f3;
	add.s64 	%rd7, %rd4, %rd5;
	ld.global.v2.f32 	{%f6, %f7}, [%rd7];
	sub.f32 	%f8, %f6, %f5;
	mul.f32 	%f9, %f2, %f4;
	sub.f32 	%f10, %f7, %f9;
	st.global.v2.f32 	[%rd7], {%f8, %f10};
$L__BB14_2:
	ret;

}
	// .globl	_Z3mulP6float2S0_S0_PfS1_iiiiiii
.visible .entry _Z3mulP6float2S0_S0_PfS1_iiiiiii(
	.param .u64 .ptr .align 1 _Z3mulP6float2S0_S0_PfS1_iiiiiii_param_0,
	.param .u64 .ptr .align 1 _Z3mulP6float2S0_S0_PfS1_iiiiiii_param_1,
	.param .u64 .ptr .align 1 _Z3mulP6float2S0_S0_PfS1_iiiiiii_param_2,
	.param .u64 .ptr .align 1 _Z3mulP6float2S0_S0_PfS1_iiiiiii_param_3,
	.param .u64 .ptr .align 1 _Z3mulP6float2S0_S0_PfS1_iiiiiii_param_4,
	.param .u32 _Z3mulP6float2S0_S0_PfS1_iiiiiii_param_5,
	.param .u32 _Z3mulP6float2S0_S0_PfS1_iiiiiii_param_6,
	.param .u32 _Z3mulP6float2S0_S0_PfS1_iiiiiii_param_7,
	.param .u32 _Z3mulP6float2S0_S0_PfS1_iiiiiii_param_8,
	.param .u32 _Z3mulP6float2S0_S0_PfS1_iiiiiii_param_9,
	.param .u32 _Z3mulP6float2S0_S0_PfS1_iiiiiii_param_10,
	.param .u32 _Z3mulP6float2S0_S0_PfS1_iiiiiii_param_11
)
{
	.reg .pred 	%p<7>;
	.reg .b32 	%r<50>;
	.reg .b32 	%f<24>;
	.reg .b64 	%rd<20>;

	ld.param.u64 	%rd1, [_Z3mulP6float2S0_S0_PfS1_iiiiiii_param_0];
	ld.param.u64 	%rd2, [_Z3mulP6float2S0_S0_PfS1_iiiiiii_param_1];
	ld.param.u64 	%rd3, [_Z3mulP6float2S0_S0_PfS1_iiiiiii_param_2];
	ld.param.u64 	%rd4, [_Z3mulP6float2S0_S0_PfS1_iiiiiii_param_3];
	ld.param.u64 	%rd5, [_Z3mulP6float2S0_S0_PfS1_iiiiiii_param_4];
	ld.param.u32 	%r13, [_Z3mulP6float2S0_S0_PfS1_iiiiiii_param_5];
	ld.param.u32 	%r7, [_Z3mulP6float2S0_S0_PfS1_iiiiiii_param_6];
	ld.param.u32 	%r8, [_Z3mulP6float2S0_S0_PfS1_iiiiiii_param_7];
	ld.param.u32 	%r14, [_Z3mulP6float2S0_S0_PfS1_iiiiiii_param_8];
	ld.param.u32 	%r10, [_Z3mulP6float2S0_S0_PfS1_iiiiiii_param_9];
	ld.param.u32 	%r11, [_Z3mulP6float2S0_S0_PfS1_iiiiiii_param_10];
	ld.param.u32 	%r12, [_Z3mulP6float2S0_S0_PfS1_iiiiiii_param_11];
	mov.u32 	%r15, %ntid.x;
	mov.u32 	%r16, %ctaid.x;
	mov.u32 	%r17, %tid.x;
	mad.lo.s32 	%r1, %r15, %r16, %r17;
	mov.u32 	%r18, %ntid.y;
	mov.u32 	%r19, %ctaid.y;
	mov.u32 	%r20, %tid.y;
	mad.lo.s32 	%r21, %r18, %r19, %r20;
	mov.u32 	%r22, %ntid.z;
	mov.u32 	%r23, %ctaid.z;
	mov.u32 	%r24, %tid.z;
	mad.lo.s32 	%r3, %r22, %r23, %r24;
	mul.lo.s32 	%r25, %r10, %r10;
	setp.ge.s32 	%p1, %r1, %r25;
	setp.ge.s32 	%p2, %r21, %r14;
	or.pred  	%p3, %p1, %p2;
	setp.ge.s32 	%p4, %r3, %r13;
	or.pred  	%p5, %p4, %p3;
	@%p5 bra 	$L__BB15_3;
	cvta.to.global.u64 	%rd6, %rd4;
	cvta.to.global.u64 	%rd7, %rd5;
	mad.lo.s32 	%r4, %r14, %r3, %r21;
	mul.wide.u32 	%rd8, %r4, 4;
	add.s64 	%rd9, %rd6, %rd8;
	ld.global.f32 	%f1, [%rd9];
	mov.f32 	%f2, 0f3F000000;
	copysign.f32 	%f3, %f1, %f2;
	add.rz.f32 	%f4, %f1, %f3;
	cvt.rzi.f32.f32 	%f5, %f4;
	cvt.rzi.s32.f32 	%r5, %f5;
	add.s64 	%rd10, %rd7, %rd8;
	ld.global.f32 	%f6, [%rd10];
	copysign.f32 	%f7, %f6, %f2;
	add.rz.f32 	%f8, %f6, %f7;
	cvt.rzi.f32.f32 	%f9, %f8;
	cvt.rzi.s32.f32 	%r26, %f9;
	or.b32  	%r27, %r5, %r26;
	setp.lt.s32 	%p6, %r27, 0;
	@%p6 bra 	$L__BB15_3;
	div.s32 	%r28, %r1, %r10;
	mul.lo.s32 	%r29, %r28, %r10;
	sub.s32 	%r30, %r1, %r29;
	sub.s32 	%r31, %r12, %r10;
	shr.u32 	%r32, %r31, 31;
	add.s32 	%r33, %r31, %r32;
	shr.s32 	%r34, %r33, 1;
	sub.s32 	%r35, %r11, %r10;
	shr.u32 	%r36, %r35, 31;
	add.s32 	%r37, %r35, %r36;
	shr.s32 	%r38, %r37, 1;
	mad.lo.s32 	%r39, %r7, %r3, %r28;
	add.s32 	%r40, %r39, %r26;
	add.s32 	%r41, %r5, %r30;
	mad.lo.s32 	%r42, %r40, %r8, %r41;
	cvta.to.global.u64 	%rd11, %rd2;
	mul.wide.s32 	%rd12, %r42, 8;
	add.s64 	%rd13, %rd11, %rd12;
	ld.global.v2.f32 	{%f10, %f11}, [%rd13];
	mad.lo.s32 	%r43, %r10, %r3, %r28;
	mad.lo.s32 	%r44, %r43, %r10, %r30;
	cvta.to.global.u64 	%rd14, %rd3;
	mul.wide.s32 	%rd15, %r44, 8;
	add.s64 	%rd16, %rd14, %rd15;
	ld.global.v2.f32 	{%f12, %f13}, [%rd16];
	mul.lo.s32 	%r45, %r12, %r11;
	cvt.rn.f32.s32 	%f14, %r45;
	sqrt.rn.f32 	%f15, %f14;
	rcp.rn.f32 	%f16, %f15;
	mul.f32 	%f17, %f12, %f16;
	mul.f32 	%f18, %f10, %f17;
	mul.f32 	%f19, %f13, %f16;
	mul.f32 	%f20, %f11, %f19;
	sub.f32 	%f21, %f18, %f20;
	add.s32 	%r46, %r28, %r34;
	mad.lo.s32 	%r47, %r4, %r12, %r46;
	add.s32 	%r48, %r30, %r38;
	mad.lo.s32 	%r49, %r47, %r11, %r48;
	cvta.to.global.u64 	%rd17, %rd1;
	mul.wide.s32 	%rd18, %r49, 8;
	add.s64 	%rd19, %rd17, %rd18;
	mul.f32 	%f22, %f10, %f19;
	fma.rn.f32 	%f23, %f11, %f17, %f22;
	st.global.v2.f32 	[%rd19], {%f21, %f23};
$L__BB15_3:
	ret;

}
	// .globl	_Z4mulaP6float2S0_S0_PfS1_iiiiiii
.visible .entry _Z4mulaP6float2S0_S0_PfS1_iiiiiii(
	.param .u64 .ptr .align 1 _Z4mulaP6float2S0_S0_PfS1_iiiiiii_param_0,
	.param .u64 .ptr .align 1 _Z4mulaP6float2S0_S0_PfS1_iiiiiii_param_1,
	.param .u64 .ptr .align 1 _Z4mulaP6float2S0_S0_PfS1_iiiiiii_param_2,
	.param .u64 .ptr .align 1 _Z4mulaP6float2S0_S0_PfS1_iiiiiii_param_3,
	.param .u64 .ptr .align 1 _Z4mulaP6float2S0_S0_PfS1_iiiiiii_param_4,
	.param .u32 _Z4mulaP6float2S0_S0_PfS1_iiiiiii_param_5,
	.param .u32 _Z4mulaP6float2S0_S0_PfS1_iiiiiii_param_6,
	.param .u32 _Z4mulaP6float2S0_S0_PfS1_iiiiiii_param_7,
	.param .u32 _Z4mulaP6float2S0_S0_PfS1_iiiiiii_param_8,
	.param .u32 _Z4mulaP6float2S0_S0_PfS1_iiiiiii_param_9,
	.param .u32 _Z4mulaP6float2S0_S0_PfS1_iiiiiii_param_10,
	.param .u32 _Z4mulaP6float2S0_S0_PfS1_iiiiiii_param_11
)
{
	.reg .pred 	%p<7>;
	.reg .b32 	%r<50>;
	.reg .b32 	%f<26>;
	.reg .b64 	%rd<20>;

	ld.param.u64 	%rd1, [_Z4mulaP6float2S0_S0_PfS1_iiiiiii_param_0];
	ld.param.u64 	%rd2, [_Z4mulaP6float2S0_S0_PfS1_iiiiiii_param_1];
	ld.param.u64 	%rd3, [_Z4mulaP6float2S0_S0_PfS1_iiiiiii_param_2];
	ld.param.u64 	%rd4, [_Z4mulaP6float2S0_S0_PfS1_iiiiiii_param_3];
	ld.param.u64 	%rd5, [_Z4mulaP6float2S0_S0_PfS1_iiiiiii_param_4];
	ld.param.u32 	%r13, [_Z4mulaP6float2S0_S0_PfS1_iiiiiii_param_5];
	ld.param.u32 	%r7, [_Z4mulaP6float2S0_S0_PfS1_iiiiiii_param_6];
	ld.param.u32 	%r8, [_Z4mulaP6float2S0_S0_PfS1_iiiiiii_param_7];
	ld.param.u32 	%r14, [_Z4mulaP6float2S0_S0_PfS1_iiiiiii_param_8];
	ld.param.u32 	%r10, [_Z4mulaP6float2S0_S0_PfS1_iiiiiii_param_9];
	ld.param.u32 	%r11, [_Z4mulaP6float2S0_S0_PfS1_iiiiiii_param_10];
	ld.param.u32 	%r12, [_Z4mulaP6float2S0_S0_PfS1_iiiiiii_param_11];
	mov.u32 	%r15, %ntid.x;
	mov.u32 	%r16, %ctaid.x;
	mov.u32 	%r17, %tid.x;
	mad.lo.s32 	%r1, %r15, %r16, %r17;
	mov.u32 	%r18, %ntid.y;
	mov.u32 	%r19, %ctaid.y;
	mov.u32 	%r20, %tid.y;
	mad.lo.s32 	%r21, %r18, %r19, %r20;
	mov.u32 	%r22, %ntid.z;
	mov.u32 	%r23, %ctaid.z;
	mov.u32 	%r24, %tid.z;
	mad.lo.s32 	%r3, %r22, %r23, %r24;
	mul.lo.s32 	%r25, %r10, %r10;
	setp.ge.s32 	%p1, %r1, %r25;
	setp.ge.s32 	%p2, %r21, %r14;
	or.pred  	%p3, %p1, %p2;
	setp.ge.s32 	%p4, %r3, %r13;
	or.pred  	%p5, %p4, %p3;
	@%p5 bra 	$L__BB16_3;
	cvta.to.global.u64 	%rd6, %rd4;
	cvta.to.global.u64 	%rd7, %rd5;
	mad.lo.s32 	%r4, %r14, %r3, %r21;
	mul.wide.u32 	%rd8, %r4, 4;
	add.s64 	%rd9, %rd6, %rd8;
	ld.global.f32 	%f1, [%rd9];
	mov.f32 	%f2, 0f3F000000;
	copysign.f32 	%f3, %f1, %f2;
	add.rz.f32 	%f4, %f1, %f3;
	cvt.rzi.f32.f32 	%f5, %f4;
	cvt.rzi.s32.f32 	%r5, %f5;
	add.s64 	%rd10, %rd7, %rd8;
	ld.global.f32 	%f6, [%rd10];
	copysign.f32 	%f7, %f6, %f2;
	add.rz.f32 	%f8, %f6, %f7;
	cvt.rzi.f32.f32 	%f9, %f8;
	cvt.rzi.s32.f32 	%r26, %f9;
	or.b32  	%r27, %r5, %r26;
	setp.lt.s32 	%p6, %r27, 0;
	@%p6 bra 	$L__BB16_3;
	div.s32 	%r28, %r1, %r10;
	mul.lo.s32 	%r29, %r28, %r10;
	sub.s32 	%r30, %r1, %r29;
	sub.s32 	%r31, %r12, %r10;
	shr.u32 	%r32, %r31, 31;
	add.s32 	%r33, %r31, %r32;
	shr.s32 	%r34, %r33, 1;
	sub.s32 	%r35, %r11, %r10;
	shr.u32 	%r36, %r35, 31;
	add.s32 	%r37, %r35, %r36;
	shr.s32 	%r38, %r37, 1;
	add.s32 	%r39, %r28, %r34;
	mad.lo.s32 	%r40, %r4, %r12, %r39;
	add.s32 	%r41, %r30, %r38;
	mad.lo.s32 	%r42, %r40, %r11, %r41;
	cvta.to.global.u64 	%rd11, %rd2;
	mul.wide.s32 	%rd12, %r42, 8;
	add.s64 	%rd13, %rd11, %rd12;
	ld.global.v2.f32 	{%f10, %f11}, [%rd13];
	mad.lo.s32 	%r43, %r10, %r3, %r28;
	mad.lo.s32 	%r44, %r43, %r10, %r30;
	cvta.to.global.u64 	%rd14, %rd3;
	mul.wide.s32 	%rd15, %r44, 8;
	add.s64 	%rd16, %rd14, %rd15;
	ld.global.v2.f32 	{%f12, %f13}, [%rd16];
	mul.lo.s32 	%r45, %r12, %r11;
	cvt.rn.f32.s32 	%f14, %r45;
	sqrt.rn.f32 	%f15, %f14;
	rcp.rn.f32 	%f16, %f15;
	mad.lo.s32 	%r46, %r7, %r3, %r28;
	add.s32 	%r47, %r46, %r26;
	add.s32 	%r48, %r5, %r30;
	mad.lo.s32 	%r49, %r47, %r8, %r48;
	cvta.to.global.u64 	%rd17, %rd1;
	mul.wide.s32 	%rd18, %r49, 8;
	add.s64 	%rd19, %rd17, %rd18;
	mul.f32 	%f17, %f12, %f16;
	mul.f32 	%f18, %f13, %f16;
	mul.f32 	%f19, %f11, %f18;
	fma.rn.f32 	%f20, %f10, %f17, %f19;
	atom.global.add.f32 	%f21, [%rd19], %f20;
	mul.f32 	%f22, %f11, %f17;
	mul.f32 	%f23, %f10, %f18;
	sub.f32 	%f24, %f22, %f23;
	atom.global.add.f32 	%f25, [%rd19+4], %f24;
$L__BB16_3:
	ret;

}
	// .globl	_Z9updatepsiP6float2S0_S0_S0_S0_fffiii
.visible .entry _Z9updatepsiP6float2S0_S0_S0_S0_fffiii(
	.param .u64 .ptr .align 1 _Z9updatepsiP6float2S0_S0_S0_S0_fffiii_param_0,
	.param .u64 .ptr .align 1 _Z9updatepsiP6float2S0_S0_S0_S0_fffiii_param_1,
	.param .u64 .ptr .align 1 _Z9updatepsiP6float2S0_S0_S0_S0_fffiii_param_2,
	.param .u64 .ptr .align 1 _Z9updatepsiP6float2S0_S0_S0_S0_fffiii_param_3,
	.param .u64 .ptr .align 1 _Z9updatepsiP6float2S0_S0_S0_S0_fffiii_param_4,
	.param .f32 _Z9updatepsiP6float2S0_S0_S0_S0_fffiii_param_5,
	.param .f32 _Z9updatepsiP6float2S0_S0_S0_S0_fffiii_param_6,
	.param .f32 _Z9updatepsiP6float2S0_S0_S0_S0_fffiii_param_7,
	.param .u32 _Z9updatepsiP6float2S0_S0_S0_S0_fffiii_param_8,
	.param .u32 _Z9updatepsiP6float2S0_S0_S0_S0_fffiii_param_9,
	.param .u32 _Z9updatepsiP6float2S0_S0_S0_S0_fffiii_param_10
)
{
	.reg .pred 	%p<6>;
	.reg .b32 	%r<20>;
	.reg .b32 	%f<34>;
	.reg .b64 	%rd<18>;

	ld.param.u64 	%rd2, [_Z9updatepsiP6float2S0_S0_S0_S0_fffiii_param_1];
	ld.param.u64 	%rd3, [_Z9updatepsiP6float2S0_S0_S0_S0_fffiii_param_2];
	ld.param.u64 	%rd4, [_Z9updatepsiP6float2S0_S0_S0_S0_fffiii_param_3];
	ld.param.u64 	%rd5, [_Z9updatepsiP6float2S0_S0_S0_S0_fffiii_param_4];
	ld.param.f32 	%f1, [_Z9updatepsiP6float2S0_S0_S0_S0_fffiii_param_5];
	ld.param.f32 	%f2, [_Z9updatepsiP6float2S0_S0_S0_S0_fffiii_param_6];
	ld.param.f32 	%f3, [_Z9updatepsiP6float2S0_S0_S0_S0_fffiii_param_7];
	ld.param.u32 	%r6, [_Z9updatepsiP6float2S0_S0_S0_S0_fffiii_param_8];
	ld.param.u32 	%r7, [_Z9updatepsiP6float2S0_S0_S0_S0_fffiii_param_9];
	ld.param.u32 	%r5, [_Z9updatepsiP6float2S0_S0_S0_S0_fffiii_param_10];
	mov.u32 	%r8, %ntid.x;
	mov.u32 	%r9, %ctaid.x;
	mov.u32 	%r10, %tid.x;
	mad.lo.s32 	%r1, %r8, %r9, %r10;
	mov.u32 	%r11, %ntid.y;
	mov.u32 	%r12, %ctaid.y;
	mov.u32 	%r13, %tid.y;
	mad.lo.s32 	%r14, %r11, %r12, %r13;
	mov.u32 	%r15, %ntid.z;
	mov.u32 	%r16, %ctaid.z;
	mov.u32 	%r17, %tid.z;
	mad.lo.s32 	%r3, %r15, %r16, %r17;
	setp.ge.s32 	%p1, %r1, %r5;
	setp.ge.s32 	%p2, %r14, %r7;
	or.pred  	%p3, %p1, %p2;
	setp.ge.s32 	%p4, %r3, %r6;
	or.pred  	%p5, %p4, %p3;
	@%p5 bra 	$L__BB17_2;
	ld.param.u64 	%rd17, [_Z9updatepsiP6float2S0_S0_S0_S0_fffiii_param_0];
	cvta.to.global.u64 	%rd6, %rd17;
	cvta.to.global.u64 	%rd7, %rd2;
	cvta.to.global.u64 	%rd8, %rd5;
	cvta.to.global.u64 	%rd9, %rd3;
	cvta.to.global.u64 	%rd10, %rd4;
	mad.lo.s32 	%r18, %r7, %r3, %r14;
	mad.lo.s32 	%r19, %r18, %r5, %r1;
	mul.f32 	%f4, %f1, %f2;
	mov.f32 	%f5, 0f3F800000;
	sub.f32 	%f6, %f5, %f4;
	mul.wide.s32 	%rd11, %r19, 8;
	add.s64 	%rd12, %rd6, %rd11;
	ld.global.v2.f32 	{%f7, %f8}, [%rd12];
	add.s64 	%rd13, %rd7, %rd11;
	ld.global.v2.f32 	{%f9, %f10}, [%rd13];
	add.s64 	%rd14, %rd8, %rd11;
	ld.global.v2.f32 	{%f11, %f12}, [%rd14];
	div.rn.f32 	%f13, %f11, %f1;
	sub.f32 	%f14, %f9, %f13;
	mul.f32 	%f15, %f4, %f14;
	fma.rn.f32 	%f16, %f6, %f7, %f15;
	mul.f32 	%f17, %f2, 0f3F000000;
	add.s64 	%rd15, %rd9, %rd11;
	ld.global.v2.f32 	{%f18, %f19}, [%rd15];
	add.s64 	%rd16, %rd10, %rd11;
	ld.global.v2.f32 	{%f20, %f21}, [%rd16];
	sub.f32 	%f22, %f18, %f20;
	mul.f32 	%f23, %f17, %f22;
	div.rn.f32 	%f24, %f23, %f3;
	add.f32 	%f25, %f16, %f24;
	div.rn.f32 	%f26, %f12, %f1;
	sub.f32 	%f27, %f10, %f26;
	mul.f32 	%f28, %f4, %f27;
	fma.rn.f32 	%f29, %f6, %f8, %f28;
	sub.f32 	%f30, %f19, %f21;
	mul.f32 	%f31, %f17, %f30;
	div.rn.f32 	%f32, %f31, %f3;
	add.f32 	%f33, %f29, %f32;
	st.global.v2.f32 	[%rd12], {%f25, %f33};
$L__BB17_2:
	ret;

}
	// .globl	_Z10takeshiftsP6float2S0_PfS1_ii
.visible .entry _Z10takeshiftsP6float2S0_PfS1_ii(
	.param .u64 .ptr .align 1 _Z10takeshiftsP6float2S0_PfS1_ii_param_0,
	.param .u64 .ptr .align 1 _Z10takeshiftsP6float2S0_PfS1_ii_param_1,
	.param .u64 .ptr .align 1 _Z10takeshiftsP6float2S0_PfS1_ii_param_2,
	.param .u64 .ptr .align 1 _Z10takeshiftsP6float2S0_PfS1_ii_param_3,
	.param .u32 _Z10takeshiftsP6float2S0_PfS1_ii_param_4,
	.param .u32 _Z10takeshiftsP6float2S0_PfS1_ii_param_5
)
{
	.local .align 4 .b8 	__local_depot18[28];
	.reg .b64 	%SP;
	.reg .b64 	%SPL;
	.reg .pred 	%p<36>;
	.reg .b32 	%r<172>;
	.reg .b32 	%f<133>;
	.reg .b64 	%rd<91>;
	.reg .b64 	%fd<17>;

	mov.u64 	%SPL, __local_depot18;
	ld.param.u64 	%rd34, [_Z10takeshiftsP6float2S0_PfS1_ii_param_0];
	ld.param.u64 	%rd35, [_Z10takeshiftsP6float2S0_PfS1_ii_param_1];
	ld.param.u64 	%rd36, [_Z10takeshiftsP6float2S0_PfS1_ii_param_2];
	ld.param.u64 	%rd37, [_Z10takeshiftsP6float2S0_PfS1_ii_param_3];
	ld.param.u32 	%r61, [_Z10takeshiftsP6float2S0_PfS1_ii_param_4];
	ld.param.u32 	%r60, [_Z10takeshiftsP6float2S0_PfS1_ii_param_5];
	add.u64 	%rd1, %SPL, 0;
	mov.u32 	%r63, %ntid.x;
	mov.u32 	%r64, %ctaid.x;
	mov.u32 	%r65, %tid.x;
	mad.lo.s32 	%r1, %r63, %r64, %r65;
	mov.u32 	%r66, %ntid.y;
	mov.u32 	%r67, %ctaid.y;
	mov.u32 	%r68, %tid.y;
	mad.lo.s32 	%r69, %r66, %r67, %r68;
	setp.ge.s32 	%p1, %r1, %r60;
	setp.ge.s32 	%p2, %r69, %r61;
	or.pred  	%p3, %p1, %p2;
	@%p3 bra 	$L__BB18_34;
	cvta.to.global.u64 	%rd39, %rd36;
	mad.lo.s32 	%r3, %r60, %r69, %r1;
	mul.wide.s32 	%rd40, %r3, 4;
	add.s64 	%rd2, %rd39, %rd40;
	ld.global.f32 	%f25, [%rd2];
	mov.f32 	%f26, 0f3F000000;
	copysign.f32 	%f27, %f25, %f26;
	add.rz.f32 	%f28, %f25, %f27;
	cvt.rzi.f32.f32 	%f29, %f28;
	sub.f32 	%f30, %f25, %f29;
	cvt.f64.f32 	%fd1, %f30;
	mul.f64 	%fd2, %fd1, 0d401921FB54411744;
	cvt.rn.f32.f64 	%f1, %fd2;
	mul.f32 	%f31, %f1, 0f3F22F983;
	cvt.rni.s32.f32 	%r159, %f31;
	cvt.rn.f32.s32 	%f32, %r159;
	fma.rn.f32 	%f33, %f32, 0fBFC90FDA, %f1;
	fma.rn.f32 	%f34, %f32, 0fB3A22168, %f33;
	fma.rn.f32 	%f129, %f32, 0fA7C234C5, %f34;
	abs.f32 	%f3, %f1;
	setp.ltu.f32 	%p4, %f3, 0f47CE4780;
	@%p4 bra 	$L__BB18_9;
	setp.neu.f32 	%p5, %f3, 0f7F800000;
	@%p5 bra 	$L__BB18_4;
	mov.f32 	%f37, 0f00000000;
	mul.rn.f32 	%f129, %f1, %f37;
	mov.b32 	%r159, 0;
	bra.uni 	$L__BB18_9;
$L__BB18_4:
	mov.b32 	%r5, %f1;
	shl.b32 	%r71, %r5, 8;
	or.b32  	%r6, %r71, -2147483648;
	mov.b64 	%rd81, 0;
	mov.b32 	%r156, 0;
	mov.u64 	%rd79, __cudart_i2opi_f;
	mov.u64 	%rd80, %rd1;
$L__BB18_5:
	.pragma "nounroll";
	ld.global.nc.u32 	%r72, [%rd79];
	mad.wide.u32 	%rd43, %r72, %r6, %rd81;
	shr.u64 	%rd81, %rd43, 32;
	st.local.u32 	[%rd80], %rd43;
	add.s32 	%r156, %r156, 1;
	add.s64 	%rd80, %rd80, 4;
	add.s64 	%rd79, %rd79, 4;
	setp.ne.s32 	%p6, %r156, 6;
	@%p6 bra 	$L__BB18_5;
	shr.u32 	%r73, %r5, 23;
	st.local.u32 	[%rd1+24], %rd81;
	and.b32  	%r9, %r73, 31;
	and.b32  	%r74, %r73, 224;
	add.s32 	%r75, %r74, -128;
	shr.u32 	%r76, %r75, 5;
	mul.wide.u32 	%rd44, %r76, 4;
	sub.s64 	%rd9, %rd1, %rd44;
	ld.local.u32 	%r157, [%rd9+24];
	ld.local.u32 	%r158, [%rd9+20];
	setp.eq.s32 	%p7, %r9, 0;
	@%p7 bra 	$L__BB18_8;
	shf.l.wrap.b32 	%r157, %r158, %r157, %r9;
	ld.local.u32 	%r77, [%rd9+16];
	shf.l.wrap.b32 	%r158, %r77, %r158, %r9;
$L__BB18_8:
	shr.u32 	%r78, %r157, 30;
	shf.l.wrap.b32 	%r79, %r158, %r157, 2;
	shl.b32 	%r80, %r158, 2;
	shr.u32 	%r81, %r79, 31;
	add.s32 	%r82, %r81, %r78;
	neg.s32 	%r83, %r82;
	setp.lt.s32 	%p8, %r5, 0;
	selp.b32 	%r159, %r83, %r82, %p8;
	xor.b32  	%r84, %r79, %r5;
	shr.s32 	%r85, %r79, 31;
	xor.b32  	%r86, %r85, %r79;
	xor.b32  	%r87, %r85, %r80;
	cvt.u64.u32 	%rd45, %r86;
	shl.b64 	%rd46, %rd45, 32;
	cvt.u64.u32 	%rd47, %r87;
	or.b64  	%rd48, %rd46, %rd47;
	cvt.rn.f64.s64 	%fd3, %rd48;
	mul.f64 	%fd4, %fd3, 0d3BF921FB54442D19;
	cvt.rn.f32.f64 	%f35, %fd4;
	neg.f32 	%f36, %f35;
	setp.lt.s32 	%p9, %r84, 0;
	selp.f32 	%f129, %f36, %f35, %p9;
$L__BB18_9:
	add.s32 	%r89, %r159, 1;
	mul.rn.f32 	%f38, %f129, %f129;
	and.b32  	%r90, %r159, 1;
	setp.eq.b32 	%p10, %r90, 1;
	selp.f32 	%f39, %f129, 0f3F800000, %p10;
	fma.rn.f32 	%f40, %f38, %f39, 0f00000000;
	fma.rn.f32 	%f41, %f38, 0f37CBAC00, 0fBAB607ED;
	selp.f32 	%f42, 0fB94D4153, %f41, %p10;
	selp.f32 	%f43, 0f3C0885E4, 0f3D2AAABB, %p10;
	fma.rn.f32 	%f44, %f42, %f38, %f43;
	selp.f32 	%f45, 0fBE2AAAA8, 0fBEFFFFFF, %p10;
	fma.rn.f32 	%f46, %f44, %f38, %f45;
	fma.rn.f32 	%f47, %f46, %f40, %f39;
	and.b32  	%r91, %r89, 2;
	setp.eq.s32 	%p11, %r91, 0;
	mov.f32 	%f48, 0f00000000;
	sub.f32 	%f49, %f48, %f47;
	selp.f32 	%f50, %f47, %f49, %p11;
	cvta.to.global.u64 	%rd49, %rd34;
	mul.wide.s32 	%rd50, %r3, 8;
	add.s64 	%rd10, %rd49, %rd50;
	st.global.f32 	[%rd10], %f50;
	ld.global.f32 	%f51, [%rd2];
	mov.f32 	%f52, 0f3F000000;
	copysign.f32 	%f53, %f51, %f52;
	add.rz.f32 	%f54, %f51, %f53;
	cvt.rzi.f32.f32 	%f55, %f54;
	sub.f32 	%f56, %f51, %f55;
	cvt.f64.f32 	%fd5, %f56;
	mul.f64 	%fd6, %fd5, 0d401921FB54411744;
	cvt.rn.f32.f64 	%f7, %fd6;
	mul.f32 	%f57, %f7, 0f3F22F983;
	cvt.rni.s32.f32 	%r163, %f57;
	cvt.rn.f32.s32 	%f58, %r163;
	fma.rn.f32 	%f59, %f58, 0fBFC90FDA, %f7;
	fma.rn.f32 	%f60, %f58, 0fB3A22168, %f59;
	fma.rn.f32 	%f130, %f58, 0fA7C234C5, %f60;
	abs.f32 	%f9, %f7;
	setp.ltu.f32 	%p12, %f9, 0f47CE4780;
	@%p12 bra 	$L__BB18_17;
	setp.neu.f32 	%p13, %f9, 0f7F800000;
	@%p13 bra 	$L__BB18_12;
	mov.f32 	%f63, 0f00000000;
	mul.rn.f32 	%f130, %f7, %f63;
	mov.b32 	%r163, 0;
	bra.uni 	$L__BB18_17;
$L__BB18_12:
	mov.b32 	%r19, %f7;
	shl.b32 	%r93, %r19, 8;
	or.b32  	%r20, %r93, -2147483648;
	mov.b64 	%rd84, 0;
	mov.b32 	%r160, 0;
	mov.u64 	%rd82, __cudart_i2opi_f;
	mov.u64 	%rd83, %rd1;
$L__BB18_13:
	.pragma "nounroll";
	ld.global.nc.u32 	%r94, [%rd82];
	mad.wide.u32 	%rd53, %r94, %r20, %rd84;
	shr.u64 	%rd84, %rd53, 32;
	st.local.u32 	[%rd83], %rd53;
	add.s32 	%r160, %r160, 1;
	add.s64 	%rd83, %rd83, 4;
	add.s64 	%rd82, %rd82, 4;
	setp.ne.s32 	%p14, %r160, 6;
	@%p14 bra 	$L__BB18_13;
	shr.u32 	%r95, %r19, 23;
	st.local.u32 	[%rd1+24], %rd84;
	and.b32  	%r23, %r95, 31;
	and.b32  	%r96, %r95, 224;
	add.s32 	%r97, %r96, -128;
	shr.u32 	%r98, %r97, 5;
	mul.wide.u32 	%rd54, %r98, 4;
	sub.s64 	%rd17, %rd1, %rd54;
	ld.local.u32 	%r161, [%rd17+24];
	ld.local.u32 	%r162, [%rd17+20];
	setp.eq.s32 	%p15, %r23, 0;
	@%p15 bra 	$L__BB18_16;
	shf.l.wrap.b32 	%r161, %r162, %r161, %r23;
	ld.local.u32 	%r99, [%rd17+16];
	shf.l.wrap.b32 	%r162, %r99, %r162, %r23;
$L__BB18_16:
	shr.u32 	%r100, %r161, 30;
	shf.l.wrap.b32 	%r101, %r162, %r161, 2;
	shl.b32 	%r102, %r162, 2;
	shr.u32 	%r103, %r101, 31;
	add.s32 	%r104, %r103, %r100;
	neg.s32 	%r105, %r104;
	setp.lt.s32 	%p16, %r19, 0;
	selp.b32 	%r163, %r105, %r104, %p16;
	xor.b32  	%r106, %r101, %r19;
	shr.s32 	%r107, %r101, 31;
	xor.b32  	%r108, %r107, %r101;
	xor.b32  	%r109, %r107, %r102;
	cvt.u64.u32 	%rd55, %r108;
	shl.b64 	%rd56, %rd55, 32;
	cvt.u64.u32 	%rd57, %r109;
	or.b64  	%rd58, %rd56, %rd57;
	cvt.rn.f64.s64 	%fd7, %rd58;
	mul.f64 	%fd8, %fd7, 0d3BF921FB54442D19;
	cvt.rn.f32.f64 	%f61, %fd8;
	neg.f32 	%f62, %f61;
	setp.lt.s32 	%p17, %r106, 0;
	selp.f32 	%f130, %f62, %f61, %p17;
$L__BB18_17:
	mul.rn.f32 	%f64, %f130, %f130;
	and.b32  	%r111, %r163, 1;
	setp.eq.b32 	%p18, %r111, 1;
	selp.f32 	%f65, 0f3F800000, %f130, %p18;
	fma.rn.f32 	%f66, %f64, %f65, 0f00000000;
	fma.rn.f32 	%f67, %f64, 0f37CBAC00, 0fBAB607ED;
	selp.f32 	%f68, %f67, 0fB94D4153, %p18;
	selp.f32 	%f69, 0f3D2AAABB, 0f3C0885E4, %p18;
	fma.rn.f32 	%f70, %f68, %f64, %f69;
	selp.f32 	%f71, 0fBEFFFFFF, 0fBE2AAAA8, %p18;
	fma.rn.f32 	%f72, %f70, %f64, %f71;
	fma.rn.f32 	%f73, %f72, %f66, %f65;
	and.b32  	%r112, %r163, 2;
	setp.eq.s32 	%p19, %r112, 0;
	mov.f32 	%f74, 0f00000000;
	sub.f32 	%f75, %f74, %f73;
	selp.f32 	%f76, %f73, %f75, %p19;
	st.global.f32 	[%rd10+4], %f76;
	cvta.to.global.u64 	%rd59, %rd37;
	add.s64 	%rd18, %rd59, %rd40;
	ld.global.f32 	%f77, [%rd18];
	mov.f32 	%f78, 0f3F000000;
	copysign.f32 	%f79, %f77, %f78;
	add.rz.f32 	%f80, %f77, %f79;
	cvt.rzi.f32.f32 	%f81, %f80;
	sub.f32 	%f82, %f77, %f81;
	cvt.f64.f32 	%fd9, %f82;
	mul.f64 	%fd10, %fd9, 0d401921FB54411744;
	cvt.rn.f32.f64 	%f13, %fd10;
	mul.f32 	%f83, %f13, 0f3F22F983;
	cvt.rni.s32.f32 	%r167, %f83;
	cvt.rn.f32.s32 	%f84, %r167;
	fma.rn.f32 	%f85, %f84, 0fBFC90FDA, %f13;
	fma.rn.f32 	%f86, %f84, 0fB3A22168, %f85;
	fma.rn.f32 	%f131, %f84, 0fA7C234C5, %f86;
	abs.f32 	%f15, %f13;
	setp.ltu.f32 	%p20, %f15, 0f47CE4780;
	@%p20 bra 	$L__BB18_25;
	setp.neu.f32 	%p21, %f15, 0f7F800000;
	@%p21 bra 	$L__BB18_20;
	mov.f32 	%f89, 0f00000000;
	mul.rn.f32 	%f131, %f13, %f89;
	mov.b32 	%r167, 0;
	bra.uni 	$L__BB18_25;
$L__BB18_20:
	mov.b32 	%r33, %f13;
	shl.b32 	%r114, %r33, 8;
	or.b32  	%r34, %r114, -2147483648;
	mov.b64 	%rd87, 0;
	mov.b32 	%r164, 0;
	mov.u64 	%rd85, __cudart_i2opi_f;
	mov.u64 	%rd86, %rd1;
$L__BB18_21:
	.pragma "nounroll";
	ld.global.nc.u32 	%r115, [%rd85];
	mad.wide.u32 	%rd63, %r115, %r34, %rd87;
	shr.u64 	%rd87, %rd63, 32;
	st.local.u32 	[%rd86], %rd63;
	add.s32 	%r164, %r164, 1;
	add.s64 	%rd86, %rd86, 4;
	add.s64 	%rd85, %rd85, 4;
	setp.ne.s32 	%p22, %r164, 6;
	@%p22 bra 	$L__BB18_21;
	shr.u32 	%r116, %r33, 23;
	st.local.u32 	[%rd1+24], %rd87;
	and.b32  	%r37, %r116, 31;
	and.b32  	%r117, %r116, 224;
	add.s32 	%r118, %r117, -128;
	shr.u32 	%r119, %r118, 5;
	mul.wide.u32 	%rd64, %r119, 4;
	sub.s64 	%rd25, %rd1, %rd64;
	ld.local.u32 	%r165, [%rd25+24];
	ld.local.u32 	%r166, [%rd25+20];
	setp.eq.s32 	%p23, %r37, 0;
	@%p23 bra 	$L__BB18_24;
	shf.l.wrap.b32 	%r165, %r166, %r165, %r37;
	ld.local.u32 	%r120, [%rd25+16];
	shf.l.wrap.b32 	%r166, %r120, %r166, %r37;
$L__BB18_24:
	shr.u32 	%r121, %r165, 30;
	shf.l.wrap.b32 	%r122, %r166, %r165, 2;
	shl.b32 	%r123, %r166, 2;
	shr.u32 	%r124, %r122, 31;
	add.s32 	%r125, %r124, %r121;
	neg.s32 	%r126, %r125;
	setp.lt.s32 	%p24, %r33, 0;
	selp.b32 	%r167, %r126, %r125, %p24;
	xor.b32  	%r127, %r122, %r33;
	shr.s32 	%r128, %r122, 31;
	xor.b32  	%r129, %r128, %r122;
	xor.b32  	%r130, %r128, %r123;
	cvt.u64.u32 	%rd65, %r129;
	shl.b64 	%rd66, %rd65, 32;
	cvt.u64.u32 	%rd67, %r130;
	or.b64  	%rd68, %rd66, %rd67;
	cvt.rn.f64.s64 	%fd11, %rd68;
	mul.f64 	%fd12, %fd11, 0d3BF921FB54442D19;
	cvt.rn.f32.f64 	%f87, %fd12;
	neg.f32 	%f88, %f87;
	setp.lt.s32 	%p25, %r127, 0;
	selp.f32 	%f131, %f88, %f87, %p25;
$L__BB18_25:
	add.s32 	%r132, %r167, 1;
	mul.rn.f32 	%f90, %f131, %f131;
	and.b32  	%r133, %r167, 1;
	setp.eq.b32 	%p26, %r133, 1;
	selp.f32 	%f91, %f131, 0f3F800000, %p26;
	fma.rn.f32 	%f92, %f90, %f91, 0f00000000;
	fma.rn.f32 	%f93, %f90, 0f37CBAC00, 0fBAB607ED;
	selp.f32 	%f94, 0fB94D4153, %f93, %p26;
	selp.f32 	%f95, 0f3C0885E4, 0f3D2AAABB, %p26;
	fma.rn.f32 	%f96, %f94, %f90, %f95;
	selp.f32 	%f97, 0fBE2AAAA8, 0fBEFFFFFF, %p26;
	fma.rn.f32 	%f98, %f96, %f90, %f97;
	fma.rn.f32 	%f99, %f98, %f92, %f91;
	and.b32  	%r134, %r132, 2;
	setp.eq.s32 	%p27, %r134, 0;
	mov.f32 	%f100, 0f00000000;
	sub.f32 	%f101, %f100, %f99;
	selp.f32 	%f102, %f99, %f101, %p27;
	cvta.to.global.u64 	%rd69, %rd35;
	add.s64 	%rd26, %rd69, %rd50;
	st.global.f32 	[%rd26], %f102;
	ld.global.f32 	%f103, [%rd18];
	mov.f32 	%f104, 0f3F000000;
	copysign.f32 	%f105, %f103, %f104;
	add.rz.f32 	%f106, %f103, %f105;
	cvt.rzi.f32.f32 	%f107, %f106;
	sub.f32 	%f108, %f103, %f107;
	cvt.f64.f32 	%fd13, %f108;
	mul.f64 	%fd14, %fd13, 0d401921FB54411744;
	cvt.rn.f32.f64 	%f19, %fd14;
	mul.f32 	%f109, %f19, 0f3F22F983;
	cvt.rni.s32.f32 	%r171, %f109;
	cvt.rn.f32.s32 	%f110, %r171;
	fma.rn.f32 	%f111, %f110, 0fBFC90FDA, %f19;
	fma.rn.f32 	%f112, %f110, 0fB3A22168, %f111;
	fma.rn.f32 	%f132, %f110, 0fA7C234C5, %f112;
	abs.f32 	%f21, %f19;
	setp.ltu.f32 	%p28, %f21, 0f47CE4780;
	@%p28 bra 	$L__BB18_33;
	setp.neu.f32 	%p29, %f21, 0f7F800000;
	@%p29 bra 	$L__BB18_28;
	mov.f32 	%f115, 0f00000000;
	mul.rn.f32 	%f132, %f19, %f115;
	mov.b32 	%r171, 0;
	bra.uni 	$L__BB18_33;
$L__BB18_28:
	mov.b32 	%r47, %f19;
	shl.b32 	%r136, %r47, 8;
	or.b32  	%r48, %r136, -2147483648;
	mov.b64 	%rd90, 0;
	mov.b32 	%r168, 0;
	mov.u64 	%rd88, __cudart_i2opi_f;
	mov.u64 	%rd89, %rd1;
$L__BB18_29:
	.pragma "nounroll";
	ld.global.nc.u32 	%r137, [%rd88];
	mad.wide.u32 	%rd73, %r137, %r48, %rd90;
	shr.u64 	%rd90, %rd73, 32;
	st.local.u32 	[%rd89], %rd73;
	add.s32 	%r168, %r168, 1;
	add.s64 	%rd89, %rd89, 4;
	add.s64 	%rd88, %rd88, 4;
	setp.ne.s32 	%p30, %r168, 6;
	@%p30 bra 	$L__BB18_29;
	shr.u32 	%r138, %r47, 23;
	st.local.u32 	[%rd1+24], %rd90;
	and.b32  	%r51, %r138, 31;
	and.b32  	%r139, %r138, 224;
	add.s32 	%r140, %r139, -128;
	shr.u32 	%r141, %r140, 5;
	mul.wide.u32 	%rd74, %r141, 4;
	sub.s64 	%rd33, %rd1, %rd74;
	ld.local.u32 	%r169, [%rd33+24];
	ld.local.u32 	%r170, [%rd33+20];
	setp.eq.s32 	%p31, %r51, 0;
	@%p31 bra 	$L__BB18_32;
	shf.l.wrap.b32 	%r169, %r170, %r169, %r51;
	ld.local.u32 	%r142, [%rd33+16];
	shf.l.wrap.b32 	%r170, %r142, %r170, %r51;
$L__BB18_32:
	shr.u32 	%r143, %r169, 30;
	shf.l.wrap.b32 	%r144, %r170, %r169, 2;
	shl.b32 	%r145, %r170, 2;
	shr.u32 	%r146, %r144, 31;
	add.s32 	%r147, %r146, %r143;
	neg.s32 	%r148, %r147;
	setp.lt.s32 	%p32, %r47, 0;
	selp.b32 	%r171, %r148, %r147, %p32;
	xor.b32  	%r149, %r144, %r47;
	shr.s32 	%r150, %r144, 31;
	xor.b32  	%r151, %r150, %r144;
	xor.b32  	%r152, %r150, %r145;
	cvt.u64.u32 	%rd75, %r151;
	shl.b64 	%rd76, %rd75, 32;
	cvt.u64.u32 	%rd77, %r152;
	or.b64  	%rd78, %rd76, %rd77;
	cvt.rn.f64.s64 	%fd15, %rd78;
	mul.f64 	%fd16, %fd15, 0d3BF921FB54442D19;
	cvt.rn.f32.f64 	%f113, %fd16;
	neg.f32 	%f114, %f113;
	setp.lt.s32 	%p33, %r149, 0;
	selp.f32 	%f132, %f114, %f113, %p33;
$L__BB18_33:
	mul.rn.f32 	%f116, %f132, %f132;
	and.b32  	%r154, %r171, 1;
	setp.eq.b32 	%p34, %r154, 1;
	selp.f32 	%f117, 0f3F800000, %f132, %p34;
	fma.rn.f32 	%f118, %f116, %f117, 0f00000000;
	fma.rn.f32 	%f119, %f116, 0f37CBAC00, 0fBAB607ED;
	selp.f32 	%f120, %f119, 0fB94D4153, %p34;
	selp.f32 	%f121, 0f3D2AAABB, 0f3C0885E4, %p34;
	fma.rn.f32 	%f122, %f120, %f116, %f121;
	selp.f32 	%f123, 0fBEFFFFFF, 0fBE2AAAA8, %p34;
	fma.rn.f32 	%f124, %f122, %f116, %f123;
	fma.rn.f32 	%f125, %f124, %f118, %f117;
	and.b32  	%r155, %r171, 2;
	setp.eq.s32 	%p35, %r155, 0;
	mov.f32 	%f126, 0f00000000;
	sub.f32 	%f127, %f126, %f125;
	selp.f32 	%f128, %f125, %f127, %p35;
	st.global.f32 	[%rd26+4], %f128;
$L__BB18_34:
	ret;

}
	// .globl	_Z6shiftsP6float2S0_S0_iii
.visible .entry _Z6shiftsP6float2S0_S0_iii(
	.param .u64 .ptr .align 1 _Z6shiftsP6float2S0_S0_iii_param_0,
	.param .u64 .ptr .align 1 _Z6shiftsP6float2S0_S0_iii_param_1,
	.param .u64 .ptr .align 1 _Z6shiftsP6float2S0_S0_iii_param_2,
	.param .u32 _Z6shiftsP6float2S0_S0_iii_param_3,
	.param .u32 _Z6shiftsP6float2S0_S0_iii_param_4,
	.param .u32 _Z6shiftsP6float2S0_S0_iii_param_5
)
{
	.reg .pred 	%p<6>;
	.reg .b32 	%r<20>;
	.reg .b32 	%f<17>;
	.reg .b64 	%rd<12>;

	ld.param.u64 	%rd1, [_Z6shiftsP6float2S0_S0_iii_param_0];
	ld.param.u64 	%rd2, [_Z6shiftsP6float2S0_S0_iii_param_1];
	ld.param.u64 	%rd3, [_Z6shiftsP6float2S0_S0_iii_param_2];
	ld.param.u32 	%r6, [_Z6shiftsP6float2S0_S0_iii_param_3];
	ld.param.u32 	%r7, [_Z6shiftsP6float2S0_S0_iii_param_4];
	ld.param.u32 	%r5, [_Z6shiftsP6float2S0_S0_iii_param_5];
	mov.u32 	%r8, %ntid.x;
	mov.u32 	%r9, %ctaid.x;
	mov.u32 	%r10, %tid.x;
	mad.lo.s32 	%r1, %r8, %r9, %r10;
	mov.u32 	%r11, %ntid.y;
	mov.u32 	%r12, %ctaid.y;
	mov.u32 	%r13, %tid.y;
	mad.lo.s32 	%r14, %r11, %r12, %r13;
	mov.u32 	%r15, %ntid.z;
	mov.u32 	%r16, %ctaid.z;
	mov.u32 	%r17, %tid.z;
	mad.lo.s32 	%r3, %r15, %r16, %r17;
	setp.ge.s32 	%p1, %r1, %r5;
	setp.ge.s32 	%p2, %r14, %r7;
	or.pred  	%p3, %p1, %p2;
	setp.ge.s32 	%p4, %r3, %r6;
	or.pred  	%p5, %p4, %p3;
	@%p5 bra 	$L__BB19_2;
	cvta.to.global.u64 	%rd4, %rd1;
	cvta.to.global.u64 	%rd5, %rd2;
	cvta.to.global.u64 	%rd6, %rd3;
	mad.lo.s32 	%r18, %r7, %r3, %r14;
	mad.lo.s32 	%r19, %r18, %r5, %r1;
	mul.wide.s32 	%rd7, %r19, 8;
	add.s64 	%rd8, %rd4, %rd7;
	ld.global.v2.f32 	{%f1, %f2}, [%rd8];
	mul.wide.u32 	%rd9, %r18, 8;
	add.s64 	%rd10, %rd5, %rd9;
	ld.global.v2.f32 	{%f3, %f4}, [%rd10];
	add.s64 	%rd11, %rd6, %rd9;
	ld.global.v2.f32 	{%f5, %f6}, [%rd11];
	mul.f32 	%f7, %f1, %f3;
	mul.f32 	%f8, %f2, %f4;
	sub.f32 	%f9, %f7, %f8;
	mul.f32 	%f10, %f1, %f4;
	fma.rn.f32 	%f11, %f2, %f3, %f10;
	mul.f32 	%f12, %f5, %f9;
	mul.f32 	%f13, %f6, %f11;
	sub.f32 	%f14, %f12, %f13;
	mul.f32 	%f15, %f5, %f11;
	fma.rn.f32 	%f16, %f9, %f6, %f15;
	st.global.v2.f32 	[%rd8], {%f14, %f16};
$L__BB19_2:
	ret;

}
	// .globl	_Z7shiftsaP6float2S0_S0_iii
.visible .entry _Z7shiftsaP6float2S0_S0_iii(
	.param .u64 .ptr .align 1 _Z7shiftsaP6float2S0_S0_iii_param_0,
	.param .u64 .ptr .align 1 _Z7shiftsaP6float2S0_S0_iii_param_1,
	.param .u64 .ptr .align 1 _Z7shiftsaP6float2S0_S0_iii_param_2,
	.param .u32 _Z7shiftsaP6float2S0_S0_iii_param_3,
	.param .u32 _Z7shiftsaP6float2S0_S0_iii_param_4,
	.param .u32 _Z7shiftsaP6float2S0_S0_iii_param_5
)
{
	.reg .pred 	%p<6>;
	.reg .b32 	%r<20>;
	.reg .b32 	%f<17>;
	.reg .b64 	%rd<12>;

	ld.param.u64 	%rd1, [_Z7shiftsaP6float2S0_S0_iii_param_0];
	ld.param.u64 	%rd2, [_Z7shiftsaP6float2S0_S0_iii_param_1];
	ld.param.u64 	%rd3, [_Z7shiftsaP6float2S0_S0_iii_param_2];
	ld.param.u32 	%r6, [_Z7shiftsaP6float2S0_S0_iii_param_3];
	ld.param.u32 	%r7, [_Z7shiftsaP6float2S0_S0_iii_param_4];
	ld.param.u32 	%r5, [_Z7shiftsaP6float2S0_S0_iii_param_5];
	mov.u32 	%r8, %ntid.x;
	mov.u32 	%r9, %ctaid.x;
	mov.u32 	%r10, %tid.x;
	mad.lo.s32 	%r1, %r8, %r9, %r10;
	mov.u32 	%r11, %ntid.y;
	mov.u32 	%r12, %ctaid.y;
	mov.u32 	%r13, %tid.y;
	mad.lo.s32 	%r14, %r11, %r12, %r13;
	mov.u32 	%r15, %ntid.z;
	mov.u32 	%r16, %ctaid.z;
	mov.u32 	%r17, %tid.z;
	mad.lo.s32 	%r3, %r15, %r16, %r17;
	setp.ge.s32 	%p1, %r1, %r5;
	setp.ge.s32 	%p2, %r14, %r7;
	or.pred  	%p3, %p1, %p2;
	setp.ge.s32 	%p4, %r3, %r6;
	or.pred  	%p5, %p4, %p3;
	@%p5 bra 	$L__BB20_2;
	cvta.to.global.u64 	%rd4, %rd1;
	cvta.to.global.u64 	%rd5, %rd2;
	cvta.to.global.u64 	%rd6, %rd3;
	mad.lo.s32 	%r18, %r7, %r3, %r14;
	mad.lo.s32 	%r19, %r18, %r5, %r1;
	mul.wide.s32 	%rd7, %r19, 8;
	add.s64 	%rd8, %rd4, %rd7;
	ld.global.v2.f32 	{%f1, %f2}, [%rd8];
	mul.wide.u32 	%rd9, %r18, 8;
	add.s64 	%rd10, %rd5, %rd9;
	ld.global.v2.f32 	{%f3, %f4}, [%rd10];
	add.s64 	%rd11, %rd6, %rd9;
	ld.global.v2.f32 	{%f5, %f6}, [%rd11];
	mul.f32 	%f7, %f2, %f4;
	fma.rn.f32 	%f8, %f1, %f3, %f7;
	mul.f32 	%f9, %f2, %f3;
	mul.f32 	%f10, %f1, %f4;
	sub.f32 	%f11, %f9, %f10;
	mul.f32 	%f12, %f6, %f11;
	fma.rn.f32 	%f13, %f5, %f8, %f12;
	mul.f32 	%f14, %f5, %f11;
	mul.f32 	%f15, %f8, %f6;
	sub.f32 	%f16, %f14, %f15;
	st.global.v2.f32 	[%rd8], {%f13, %f16};
$L__BB20_2:
	ret;

}


// ===== COMPILED SASS (sm_100) =====

	.target	sm_100

	.elftype	@"ET_EXEC"


//--------------------- .note.nv.tkinfo           --------------------------
	.section	.note.nv.tkinfo,"",@"SHT_NOTE"
	.sectionflags	@"SHF_NOTE_NV_TKINFO"
	.tkinfo
        /*0018*/ 	.word	0x00000002
        /*0030*/ 	.string	""
        /*0030*/ 	.string	"ptxas"
        /*0030*/ 	.string	"Cuda compilation tools, release 13.0, V13.0.88"
        /*0030*/ 	.string	"Build cuda_13.0.r13.0/compiler.36424714_0"
        /*0030*/ 	.string	"-arch sm_100 -m 64 "



//--------------------- .note.nv.cuinfo           --------------------------
	.section	.note.nv.cuinfo,"",@"SHT_NOTE"
	.sectionflags	@"SHF_NOTE_NV_CUINFO"
        /*0018*/ 	.short	0x0002
        /*001a*/ 	.short	0x0064
        /*001c*/ 	.short	0x0082
	.zero		2


//--------------------- .nv.info                  --------------------------
	.section	.nv.info,"",@"SHT_CUDA_INFO"
	.align	4


	//----- nvinfo : EIATTR_REGCOUNT
	.align		4
        /*0000*/ 	.byte	0x04, 0x2f
        /*0002*/ 	.short	(.L_2 - .L_1)
	.align		4
.L_1:
        /*0004*/ 	.word	index@(_Z6divphiP6float2S0_fii)
        /*0008*/ 	.word	0x00000014


	//----- nvinfo : EIATTR_FRAME_SIZE
	.align		4
.L_2:
        /*000c*/ 	.byte	0x04, 0x11
        /*000e*/ 	.short	(.L_4 - .L_3)
	.align		4
.L_3:
        /*0010*/ 	.word	index@($__internal_15_$__cuda_sm3x_div_rn_noftz_f32_slowpath)
        /*0014*/ 	.word	0x00000000


	//----- nvinfo : EIATTR_FRAME_SIZE
	.align		4
.L_4:
        /*0018*/ 	.byte	0x04, 0x11
        /*001a*/ 	.short	(.L_6 - .L_5)
	.align		4
.L_5:
        /*001c*/ 	.word	index@(_Z6divphiP6float2S0_fii)
        /*0020*/ 	.word	0x00000000


	//----- nvinfo : EIATTR_REGCOUNT
	.align		4
.L_6:
        /*0024*/ 	.byte	0x04, 0x2f
        /*0026*/ 	.short	(.L_8 - .L_7)
	.align		4
.L_7:
        /*0028*/ 	.word	index@(_Z11unpaddivphiP6float2S0_fii)
        /*002c*/ 	.word	0x00000014


	//----- nvinfo : EIATTR_FRAME_SIZE
	.align		4
.L_8:
        /*0030*/ 	.byte	0x04, 0x11
        /*0032*/ 	.short	(.L_10 - .L_9)
	.align		4
.L_9:
        /*0034*/ 	.word	index@($__internal_14_$__cuda_sm3x_div_rn_noftz_f32_slowpath)
        /*0038*/ 	.word	0x00000000


	//----- nvinfo : EIATTR_FRAME_SIZE
	.align		4
.L_10:
        /*003c*/ 	.byte	0x04, 0x11
        /*003e*/ 	.short	(.L_12 - .L_11)
	.align		4
.L_11:
        /*0040*/ 	.word	index@(_Z11unpaddivphiP6float2S0_fii)
        /*0044*/ 	.word	0x00000000


	//----- nvinfo : EIATTR_REGCOUNT
	.align		4
.L_12:
        /*0048*/ 	.byte	0x04, 0x2f
        /*004a*/ 	.short	(.L_14 - .L_13)
	.align		4
.L_13:
        /*004c*/ 	.word	index@(_Z9fftshiftcP6float2ii)
        /*0050*/ 	.word	0x0000000c


	//----- nvinfo : EIATTR_FRAME_SIZE
	.align		4
.L_14:
        /*0054*/ 	.byte	0x04, 0x11
        /*0056*/ 	.short	(.L_16 - .L_15)
	.align		4
.L_15:
        /*0058*/ 	.word	index@(_Z9fftshiftcP6float2ii)
        /*005c*/ 	.word	0x00000000


	//----- nvinfo : EIATTR_REGCOUNT
	.align		4
.L_16:
        /*0060*/ 	.byte	0x04, 0x2f
        /*0062*/ 	.short	(.L_18 - .L_17)
	.align		4
.L_17:
        /*0064*/ 	.word	index@(_Z10fftshift1cP6float2iii)
        /*0068*/ 	.word	0x0000000a


	//----- nvinfo : EIATTR_FRAME_SIZE
	.align		4
.L_18:
        /*006c*/ 	.byte	0x04, 0x11
        /*006e*/ 	.short	(.L_20 - .L_19)
	.align		4
.L_19:
        /*0070*/ 	.word	index@(_Z10fftshift1cP6float2iii)
        /*0074*/ 	.word	0x00000000


	//----- nvinfo : EIATTR_REGCOUNT
	.align		4
.L_20:
        /*0078*/ 	.byte	0x04, 0x2f
        /*007a*/ 	.short	(.L_22 - .L_21)
	.align		4
.L_21:
        /*007c*/ 	.word	index@(_Z4wrapP6float2iii)
        /*0080*/ 	.word	0x00000012


	//----- nvinfo : EIATTR_FRAME_SIZE
	.align		4
.L_22:
        /*0084*/ 	.byte	0x04, 0x11
        /*0086*/ 	.short	(.L_24 - .L_23)
	.align		4
.L_23:
        /*0088*/ 	.word	index@(_Z4wrapP6float2iii)
        /*008c*/ 	.word	0x00000000


	//----- nvinfo : EIATTR_REGCOUNT
	.align		4
.L_24:
        /*0090*/ 	.byte	0x04, 0x2f
        /*0092*/ 	.short	(.L_26 - .L_25)
	.align		4
.L_25:
        /*0094*/ 	.word	index@(_Z7wrapadjP6float2iii)
        /*0098*/ 	.word	0x00000016


	//----- nvinfo : EIATTR_FRAME_SIZE
	.align		4
.L_26:
        /*009c*/ 	.byte	0x04, 0x11
        /*009e*/ 	.short	(.L_28 - .L_27)
	.align		4
.L_27:
        /*00a0*/ 	.word	index@(_Z7wrapadjP6float2iii)
        /*00a4*/ 	.word	0x00000000


	//----- nvinfo : EIATTR_REGCOUNT
	.align		4
.L_28:
        /*00a8*/ 	.byte	0x04, 0x2f
        /*00aa*/ 	.short	(.L_30 - .L_29)
	.align		4
.L_29:
        /*00ac*/ 	.word	index@(_Z6takexyPfS_S_ii)
        /*00b0*/ 	.word	0x00000016


	//----- nvinfo : EIATTR_FRAME_SIZE
	.align		4
.L_30:
        /*00b4*/ 	.byte	0x04, 0x11
        /*00b6*/ 	.short	(.L_32 - .L_31)
	.align		4
.L_31:
        /*00b8*/ 	.word	index@($__internal_13_$__cuda_sm3x_div_rn_noftz_f32_slowpath)
        /*00bc*/ 	.word	0x00000000


	//----- nvinfo : EIATTR_FRAME_SIZE
	.align		4
.L_32:
        /*00c0*/ 	.byte	0x04, 0x11
        /*00c2*/ 	.short	(.L_34 - .L_33)
	.align		4
.L_33:
        /*00c4*/ 	.word	index@(_Z6takexyPfS_S_ii)
        /*00c8*/ 	.word	0x00000000


	//----- nvinfo : EIATTR_REGCOUNT
	.align		4
.L_34:
        /*00cc*/ 	.byte	0x04, 0x2f
        /*00ce*/ 	.short	(.L_36 - .L_35)
	.align		4
.L_35:
        /*00d0*/ 	.word	index@(_Z6gatherP6float2S0_PfS1_ifiii)
        /*00d4*/ 	.word	0x0000001f


	//----- nvinfo : EIATTR_FRAME_SIZE
	.align		4
.L_36:
        /*00d8*/ 	.byte	0x04, 0x11
        /*00da*/ 	.short	(.L_38 - .L_37)
	.align		4
.L_37:
        /*00dc*/ 	.word	index@($__internal_12_$__cuda_sm3x_div_rn_noftz_f32_slowpath)
        /*00e0*/ 	.word	0x00000000


	//----- nvinfo : EIATTR_FRAME_SIZE
	.align		4
.L_38:
        /*00e4*/ 	.byte	0x04, 0x11
        /*00e6*/ 	.short	(.L_40 - .L_39)
	.align		4
.L_39:
        /*00e8*/ 	.word	index@($__internal_11_$__cuda_sm20_sqrt_rn_f32_slowpath)
        /*00ec*/ 	.word	0x00000000


	//----- nvinfo : EIATTR_FRAME_SIZE
	.align		4
.L_40:
        /*00f0*/ 	.byte	0x04, 0x11
        /*00f2*/ 	.short	(.L_42 - .L_41)
	.align		4
.L_41:
        /*00f4*/ 	.word	index@($__internal_10_$__cuda_sm20_div_rn_f64_full)
        /*00f8*/ 	.word	0x00000000


	//----- nvinfo : EIATTR_FRAME_SIZE
	.align		4
.L_42:
        /*00fc*/ 	.byte	0x04, 0x11
        /*00fe*/ 	.short	(.L_44 - .L_43)
	.align		4
.L_43:
        /*0100*/ 	.word	index@(_Z6gatherP6float2S0_PfS1_ifiii)
        /*0104*/ 	.word	0x00000000


	//----- nvinfo : EIATTR_REGCOUNT
	.align		4
.L_44:
        /*0108*/ 	.byte	0x04, 0x2f
        /*010a*/ 	.short	(.L_46 - .L_45)
	.align		4
.L_45:
        /*010c*/ 	.word	index@(_Z7scatterP6float2S0_PfS1_ifiii)
        /*0110*/ 	.word	0x00000022


	//----- nvinfo : EIATTR_FRAME_SIZE
	.align		4
.L_46:
        /*0114*/ 	.byte	0x04, 0x11
        /*0116*/ 	.short	(.L_48 - .L_47)
	.align		4
.L_47:
        /*0118*/ 	.word	index@($__internal_9_$__cuda_sm3x_div_rn_noftz_f32_slowpath)
        /*011c*/ 	.word	0x00000000


	//----- nvinfo : EIATTR_FRAME_SIZE
	.align		4
.L_48:
        /*0120*/ 	.byte	0x04, 0x11
        /*0122*/ 	.short	(.L_50 - .L_49)
	.align		4
.L_49:
        /*0124*/ 	.word	index@($__internal_8_$__cuda_sm20_sqrt_rn_f32_slowpath)
        /*0128*/ 	.word	0x00000000


	//----- nvinfo : EIATTR_FRAME_SIZE
	.align		4
.L_50:
        /*012c*/ 	.byte	0x04, 0x11
        /*012e*/ 	.short	(.L_52 - .L_51)
	.align		4
.L_51:
        /*0130*/ 	.word	index@($__internal_7_$__cuda_sm20_div_rn_f64_full)
        /*0134*/ 	.word	0x00000000


	//----- nvinfo : EIATTR_FRAME_SIZE
	.align		4
.L_52:
        /*0138*/ 	.byte	0x04, 0x11
        /*013a*/ 	.short	(.L_54 - .L_53)
	.align		4
.L_53:
        /*013c*/ 	.word	index@(_Z7scatterP6float2S0_PfS1_ifiii)
        /*0140*/ 	.word	0x00000000


	//----- nvinfo : EIATTR_REGCOUNT
	.align		4
.L_54:
        /*0144*/ 	.byte	0x04, 0x2f
        /*0146*/ 	.short	(.L_56 - .L_55)
	.align		4
.L_55:
        /*0148*/ 	.word	index@(_Z4circP6float2fii)
        /*014c*/ 	.word	0x00000013


	//----- nvinfo : EIATTR_FRAME_SIZE
	.align		4
.L_56:
        /*0150*/ 	.byte	0x04, 0x11
        /*0152*/ 	.short	(.L_58 - .L_57)
	.align		4
.L_57:
        /*0154*/ 	.word	index@($__internal_6_$__cuda_sm3x_div_rn_noftz_f32_slowpath)
        /*0158*/ 	.word	0x00000000


	//----- nvinfo : EIATTR_FRAME_SIZE
	.align		4
.L_58:
        /*015c*/ 	.byte	0x04, 0x11
        /*015e*/ 	.short	(.L_60 - .L_59)
	.align		4
.L_59:
        /*0160*/ 	.word	index@(_Z4circP6float2fii)
        /*0164*/ 	.word	0x00000000


	//----- nvinfo : EIATTR_REGCOUNT
	.align		4
.L_60:
        /*0168*/ 	.byte	0x04, 0x2f
        /*016a*/ 	.short	(.L_62 - .L_61)
	.align		4
.L_61:
        /*016c*/ 	.word	index@(_Z11applyfilterP6float2iii)
        /*0170*/ 	.word	0x00000012


	//----- nvinfo : EIATTR_FRAME_SIZE
	.align		4
.L_62:
        /*0174*/ 	.byte	0x04, 0x11
        /*0176*/ 	.short	(.L_64 - .L_63)
	.align		4
.L_63:
        /*0178*/ 	.word	index@($__internal_5_$__cuda_sm3x_div_rn_noftz_f32_slowpath)
        /*017c*/ 	.word	0x00000020


	//----- nvinfo : EIATTR_FRAME_SIZE
	.align		4
.L_64:
        /*0180*/ 	.byte	0x04, 0x11
        /*0182*/ 	.short	(.L_66 - .L_65)
	.align		4
.L_65:
        /*0184*/ 	.word	index@(_Z11applyfilterP6float2iii)
        /*0188*/ 	.word	0x00000020


	//----- nvinfo : EIATTR_REGCOUNT
	.align		4
.L_66:
        /*018c*/ 	.byte	0x04, 0x2f
        /*018e*/ 	.short	(.L_68 - .L_67)
	.align		4
.L_67:
        /*0190*/ 	.word	index@(_Z3padP6float2iii)
        /*0194*/ 	.word	0x00000010


	//----- nvinfo : EIATTR_FRAME_SIZE
	.align		4
.L_68:
        /*0198*/ 	.byte	0x04, 0x11
        /*019a*/ 	.short	(.L_70 - .L_69)
	.align		4
.L_69:
        /*019c*/ 	.word	index@(_Z3padP6float2iii)
        /*01a0*/ 	.word	0x00000000


	//----- nvinfo : EIATTR_REGCOUNT
	.align		4
.L_70:
        /*01a4*/ 	.byte	0x04, 0x2f
        /*01a6*/ 	.short	(.L_72 - .L_71)
	.align		4
.L_71:
        /*01a8*/ 	.word	index@(_Z4pad2P6float2ii)
        /*01ac*/ 	.word	0x0000000b


	//----- nvinfo : EIATTR_FRAME_SIZE
	.align		4
.L_72:
        /*01b0*/ 	.byte	0x04, 0x11
        /*01b2*/ 	.short	(.L_74 - .L_73)
	.align		4
.L_73:
        /*01b4*/ 	.word	index@(_Z4pad2P6float2ii)
        /*01b8*/ 	.word	0x00000000


	//----- nvinfo : EIATTR_REGCOUNT
	.align		4
.L_74:
        /*01bc*/ 	.byte	0x04, 0x2f
        /*01be*/ 	.short	(.L_76 - .L_75)
	.align		4
.L_75:
        /*01c0*/ 	.word	index@(_Z7subdataP6float2S0_iii)
        /*01c4*/ 	.word	0x0000000a


	//----- nvinfo : EIATTR_FRAME_SIZE
	.align		4
.L_76:
        /*01c8*/ 	.byte	0x04, 0x11
        /*01ca*/ 	.short	(.L_78 - .L_77)
	.align		4
.L_77:
        /*01cc*/ 	.word	index@(_Z7subdataP6float2S0_iii)
        /*01d0*/ 	.word	0x00000000


	//----- nvinfo : EIATTR_REGCOUNT
	.align		4
.L_78:
        /*01d4*/ 	.byte	0x04, 0x2f
        /*01d6*/ 	.short	(.L_80 - .L_79)
	.align		4
.L_79:
        /*01d8*/ 	.word	index@(_Z7updatefP6float2S0_fii)
        /*01dc*/ 	.word	0x0000000c


	//----- nvinfo : EIATTR_FRAME_SIZE
	.align		4
.L_80:
        /*01e0*/ 	.byte	0x04, 0x11
        /*01e2*/ 	.short	(.L_82 - .L_81)
	.align		4
.L_81:
        /*01e4*/ 	.word	index@(_Z7updatefP6float2S0_fii)
        /*01e8*/ 	.word	0x00000000


	//----- nvinfo : EIATTR_REGCOUNT
	.align		4
.L_82:
        /*01ec*/ 	.byte	0x04, 0x2f
        /*01ee*/ 	.short	(.L_84 - .L_83)
	.align		4
.L_83:
        /*01f0*/ 	.word	index@(_Z3mulP6float2S0_S0_PfS1_iiiiiii)
        /*01f4*/ 	.word	0x00000015


	//----- nvinfo : EIATTR_FRAME_SIZE
	.align		4
.L_84:
        /*01f8*/ 	.byte	0x04, 0x11
        /*01fa*/ 	.short	(.L_86 - .L_85)
	.align		4
.L_85:
        /*01fc*/ 	.word	index@($__internal_4_$__cuda_sm20_sqrt_rn_f32_slowpath)
        /*0200*/ 	.word	0x00000000


	//----- nvinfo : EIATTR_FRAME_SIZE
	.align		4
.L_86:
        /*0204*/ 	.byte	0x04, 0x11
        /*0206*/ 	.short	(.L_88 - .L_87)
	.align		4
.L_87:
        /*0208*/ 	.word	index@($__internal_3_$__cuda_sm20_rcp_rn_f32_slowpath)
        /*020c*/ 	.word	0x00000000


	//----- nvinfo : EIATTR_FRAME_SIZE
	.align		4
.L_88:
        /*0210*/ 	.byte	0x04, 0x11
        /*0212*/ 	.short	(.L_90 - .L_89)
	.align		4
.L_89:
        /*0214*/ 	.word	index@(_Z3mulP6float2S0_S0_PfS1_iiiiiii)
        /*0218*/ 	.word	0x00000000


	//----- nvinfo : EIATTR_REGCOUNT
	.align		4
.L_90:
        /*021c*/ 	.byte	0x04, 0x2f
        /*021e*/ 	.short	(.L_92 - .L_91)
	.align		4
.L_91:
        /*0220*/ 	.word	index@(_Z4mulaP6float2S0_S0_PfS1_iiiiiii)
        /*0224*/ 	.word	0x00000015


	//----- nvinfo : EIATTR_FRAME_SIZE
	.align		4
.L_92:
        /*0228*/ 	.byte	0x04, 0x11
        /*022a*/ 	.short	(.L_94 - .L_93)
	.align		4
.L_93:
        /*022c*/ 	.word	index@($__internal_2_$__cuda_sm20_sqrt_rn_f32_slowpath)
        /*0230*/ 	.word	0x00000000


	//----- nvinfo : EIATTR_FRAME_SIZE
	.align		4
.L_94:
        /*0234*/ 	.byte	0x04, 0x11
        /*0236*/ 	.short	(.L_96 - .L_95)
	.align		4
.L_95:
        /*0238*/ 	.word	index@($__internal_1_$__cuda_sm20_rcp_rn_f32_slowpath)
        /*023c*/ 	.word	0x00000000


	//----- nvinfo : EIATTR_FRAME_SIZE
	.align		4
.L_96:
        /*0240*/ 	.byte	0x04, 0x11
        /*0242*/ 	.short	(.L_98 - .L_97)
	.align		4
.L_97:
        /*0244*/ 	.word	index@(_Z4mulaP6float2S0_S0_PfS1_iiiiiii)
        /*0248*/ 	.word	0x00000000


	//----- nvinfo : EIATTR_REGCOUNT
	.align		4
.L_98:
        /*024c*/ 	.byte	0x04, 0x2f
        /*024e*/ 	.short	(.L_100 - .L_99)
	.align		4
.L_99:
        /*0250*/ 	.word	index@(_Z9updatepsiP6float2S0_S0_S0_S0_fffiii)
        /*0254*/ 	.word	0x0000001b


	//----- nvinfo : EIATTR_FRAME_SIZE
	.align		4
.L_100:
        /*0258*/ 	.byte	0x04, 0x11
        /*025a*/ 	.short	(.L_102 - .L_101)
	.align		4
.L_101:
        /*025c*/ 	.word	index@($__internal_0_$__cuda_sm3x_div_rn_noftz_f32_slowpath)
        /*0260*/ 	.word	0x00000000


	//----- nvinfo : EIATTR_FRAME_SIZE
	.align		4
.L_102:
        /*0264*/ 	.byte	0x04, 0x11
        /*0266*/ 	.short	(.L_104 - .L_103)
	.align		4
.L_103:
        /*0268*/ 	.word	index@(_Z9updatepsiP6float2S0_S0_S0_S0_fffiii)
        /*026c*/ 	.word	0x00000000


	//----- nvinfo : EIATTR_REGCOUNT
	.align		4
.L_104:
        /*0270*/ 	.byte	0x04, 0x2f
        /*0272*/ 	.short	(.L_106 - .L_105)
	.align		4
.L_105:
        /*0274*/ 	.word	index@(_Z10takeshiftsP6float2S0_PfS1_ii)
        /*0278*/ 	.word	0x0000001c


	//----- nvinfo : EIATTR_FRAME_SIZE
	.align		4
.L_106:
        /*027c*/ 	.byte	0x04, 0x11
        /*027e*/ 	.short	(.L_108 - .L_107)
	.align		4
.L_107:
        /*0280*/ 	.word	index@(_Z10takeshiftsP6float2S0_PfS1_ii)
        /*0284*/ 	.word	0x00000000


	//----- nvinfo : EIATTR_REGCOUNT
	.align		4
.L_108:
        /*0288*/ 	.byte	0x04, 0x2f
        /*028a*/ 	.short	(.L_110 - .L_109)
	.align		4
.L_109:
        /*028c*/ 	.word	index@(_Z6shiftsP6float2S0_S0_iii)
        /*0290*/ 	.word	0x0000000e


	//----- nvinfo : EIATTR_FRAME_SIZE
	.align		4
.L_110:
        /*0294*/ 	.byte	0x04, 0x11
        /*0296*/ 	.short	(.L_112 - .L_111)
	.align		4
.L_111:
        /*0298*/ 	.word	index@(_Z6shiftsP6float2S0_S0_iii)
        /*029c*/ 	.word	0x00000000


	//----- nvinfo : EIATTR_REGCOUNT
	.align		4
.L_112:
        /*02a0*/ 	.byte	0x04, 0x2f
        /*02a2*/ 	.short	(.L_114 - .L_113)
	.align		4
.L_113:
        /*02a4*/ 	.word	index@(_Z7shiftsaP6float2S0_S0_iii)
        /*02a8*/ 	.word	0x00000010


	//----- nvinfo : EIATTR_FRAME_SIZE
	.align		4
.L_114:
        /*02ac*/ 	.byte	0x04, 0x11
        /*02ae*/ 	.short	(.L_116 - .L_115)
	.align		4
.L_115:
        /*02b0*/ 	.word	index@(_Z7shiftsaP6float2S0_S0_iii)
        /*02b4*/ 	.word	0x00000000


	//----- nvinfo : EIATTR_MIN_STACK_SIZE
	.align		4
.L_116:
        /*02b8*/ 	.byte	0x04, 0x12
        /*02ba*/ 	.short	(.L_118 - .L_117)
	.align		4
.L_117:
        /*02bc*/ 	.word	index@(_Z7shiftsaP6float2S0_S0_iii)
        /*02c0*/ 	.word	0x00000000


	//----- nvinfo : EIATTR_MIN_STACK_SIZE
	.align		4
.L_118:
        /*02c4*/ 	.byte	0x04, 0x12
        /*02c6*/ 	.short	(.L_120 - .L_119)
	.align		4
.L_119:
        /*02c8*/ 	.word	index@(_Z6shiftsP6float2S0_S0_iii)
        /*02cc*/ 	.word	0x00000000


	//----- nvinfo : EIATTR_MIN_STACK_SIZE
	.align		4
.L_120:
        /*02d0*/ 	.byte	0x04, 0x12
        /*02d2*/ 	.short	(.L_122 - .L_121)
	.align		4
.L_121:
        /*02d4*/ 	.word	index@(_Z10takeshiftsP6float2S0_PfS1_ii)
        /*02d8*/ 	.word	0x00000000


	//----- nvinfo : EIATTR_MIN_STACK_SIZE
	.align		4
.L_122:
        /*02dc*/ 	.byte	0x04, 0x12
        /*02de*/ 	.short	(.L_124 - .L_123)
	.align		4
.L_123:
        /*02e0*/ 	.word	index@(_Z9updatepsiP6float2S0_S0_S0_S0_fffiii)
        /*02e4*/ 	.word	0x00000000


	//----- nvinfo : EIATTR_MIN_STACK_SIZE
	.align		4
.L_124:
        /*02e8*/ 	.byte	0x04, 0x12
        /*02ea*/ 	.short	(.L_126 - .L_125)
	.align		4
.L_125:
        /*02ec*/ 	.word	index@(_Z4mulaP6float2S0_S0_PfS1_iiiiiii)
        /*02f0*/ 	.word	0x00000000


	//----- nvinfo : EIATTR_MIN_STACK_SIZE
	.align		4
.L_126:
        /*02f4*/ 	.byte	0x04, 0x12
        /*02f6*/ 	.short	(.L_128 - .L_127)
	.align		4
.L_127:
        /*02f8*/ 	.word	index@(_Z3mulP6float2S0_S0_PfS1_iiiiiii)
        /*02fc*/ 	.word	0x00000000


	//----- nvinfo : EIATTR_MIN_STACK_SIZE
	.align		4
.L_128:
        /*0300*/ 	.byte	0x04, 0x12
        /*0302*/ 	.short	(.L_130 - .L_129)
	.align		4
.L_129:
        /*0304*/ 	.word	index@(_Z7updatefP6float2S0_fii)
        /*0308*/ 	.word	0x00000000


	//----- nvinfo : EIATTR_MIN_STACK_SIZE
	.align		4
.L_130:
        /*030c*/ 	.byte	0x04, 0x12
        /*030e*/ 	.short	(.L_132 - .L_131)
	.align		4
.L_131:
        /*0310*/ 	.word	index@(_Z7subdataP6float2S0_iii)
        /*0314*/ 	.word	0x00000000


	//----- nvinfo : EIATTR_MIN_STACK_SIZE
	.align		4
.L_132:
        /*0318*/ 	.byte	0x04, 0x12
        /*031a*/ 	.short	(.L_134 - .L_133)
	.align		4
.L_133:
        /*031c*/ 	.word	index@(_Z4pad2P6float2ii)
        /*0320*/ 	.word	0x00000000


	//----- nvinfo : EIATTR_MIN_STACK_SIZE
	.align		4
.L_134:
        /*0324*/ 	.byte	0x04, 0x12
        /*0326*/ 	.short	(.L_136 - .L_135)
	.align		4
.L_135:
        /*0328*/ 	.word	index@(_Z3padP6float2iii)
        /*032c*/ 	.word	0x00000000


	//----- nvinfo : EIATTR_MIN_STACK_SIZE
	.align		4
.L_136:
        /*0330*/ 	.byte	0x04, 0x12
        /*0332*/ 	.short	(.L_138 - .L_137)
	.align		4
.L_137:
        /*0334*/ 	.word	index@(_Z11applyfilterP6float2iii)
        /*0338*/ 	.word	0x00000020


	//----- nvinfo : EIATTR_MIN_STACK_SIZE
	.align		4
.L_138:
        /*033c*/ 	.byte	0x04, 0x12
        /*033e*/ 	.short	(.L_140 - .L_139)
	.align		4
.L_139:
        /*0340*/ 	.word	index@(_Z4circP6float2fii)
        /*0344*/ 	.word	0x00000000


	//----- nvinfo : EIATTR_MIN_STACK_SIZE
	.align		4
.L_140:
        /*0348*/ 	.byte	0x04, 0x12
        /*034a*/ 	.short	(.L_142 - .L_141)
	.align		4
.L_141:
        /*034c*/ 	.word	index@(_Z7scatterP6float2S0_PfS1_ifiii)
        /*0350*/ 	.word	0x00000000


	//----- nvinfo : EIATTR_MIN_STACK_SIZE
	.align		4
.L_142:
        /*0354*/ 	.byte	0x04, 0x12
        /*0356*/ 	.short	(.L_144 - .L_143)
	.align		4
.L_143:
        /*0358*/ 	.word	index@(_Z6gatherP6float2S0_PfS1_ifiii)
        /*035c*/ 	.word	0x00000000


	//----- nvinfo : EIATTR_MIN_STACK_SIZE
	.align		4
.L_144:
        /*0360*/ 	.byte	0x04, 0x12
        /*0362*/ 	.short	(.L_146 - .L_145)
	.align		4
.L_145:
        /*0364*/ 	.word	index@(_Z6takexyPfS_S_ii)
        /*0368*/ 	.word	0x00000000


	//----- nvinfo : EIATTR_MIN_STACK_SIZE
	.align		4
.L_146:
        /*036c*/ 	.byte	0x04, 0x12
        /*036e*/ 	.short	(.L_148 - .L_147)
	.align		4
.L_147:
        /*0370*/ 	.word	index@(_Z7wrapadjP6float2iii)
        /*0374*/ 	.word	0x00000000


	//----- nvinfo : EIATTR_MIN_STACK_SIZE
	.align		4
.L_148:
        /*0378*/ 	.byte	0x04, 0x12
        /*037a*/ 	.short	(.L_150 - .L_149)
	.align		4
.L_149:
        /*037c*/ 	.word	index@(_Z4wrapP6float2iii)
        /*0380*/ 	.word	0x00000000


	//----- nvinfo : EIATTR_MIN_STACK_SIZE
	.align		4
.L_150:
        /*0384*/ 	.byte	0x04, 0x12
        /*0386*/ 	.short	(.L_152 - .L_151)
	.align		4
.L_151:
        /*0388*/ 	.word	index@(_Z10fftshift1cP6float2iii)
        /*038c*/ 	.word	0x00000000


	//----- nvinfo : EIATTR_MIN_STACK_SIZE
	.align		4
.L_152:
        /*0390*/ 	.byte	0x04, 0x12
        /*0392*/ 	.short	(.L_154 - .L_153)
	.align		4
.L_153:
        /*0394*/ 	.word	index@(_Z9fftshiftcP6float2ii)
        /*0398*/ 	.word	0x00000000


	//----- nvinfo : EIATTR_MIN_STACK_SIZE
	.align		4
.L_154:
        /*039c*/ 	.byte	0x04, 0x12
        /*039e*/ 	.short	(.L_156 - .L_155)
	.align		4
.L_155:
        /*03a0*/ 	.word	index@(_Z11unpaddivphiP6float2S0_fii)
        /*03a4*/ 	.word	0x00000000


	//----- nvinfo : EIATTR_MIN_STACK_SIZE
	.align		4
.L_156:
        /*03a8*/ 	.byte	0x04, 0x12
        /*03aa*/ 	.short	(.L_158 - .L_157)
	.align		4
.L_157:
        /*03ac*/ 	.word	index@(_Z6divphiP6float2S0_fii)
        /*03b0*/ 	.word	0x00000000
.L_158:


//--------------------- .nv.compat                --------------------------
	.section	.nv.compat,"",@"SHT_CUDA_COMPAT_INFO"
	.align	4
        /*0000*/ 	.byte	0x02, 0x09, 0x00, 0x00, 0x02, 0x02, 0x01, 0x00, 0x02, 0x05, 0x05, 0x00, 0x03, 0x07, 0x01, 0x01
        /*0010*/ 	.byte	0x02, 0x03, 0x00, 0x00, 0x02, 0x06, 0x01, 0x00, 0x04, 0x0b, 0x08, 0x00, 0x01, 0x00, 0x00, 0x00
        /*0020*/ 	.byte	0x00, 0x00, 0x00, 0x00


//--------------------- .nv.info._Z7shiftsaP6float2S0_S0_iii --------------------------
	.section	.nv.info._Z7shiftsaP6float2S0_S0_iii,"",@"SHT_CUDA_INFO"
	.sectionflags	@""
	.align	4


	//----- nvinfo : EIATTR_CUDA_API_VERSION
	.align		4
        /*0000*/ 	.byte	0x04, 0x37
        /*0002*/ 	.short	(.L_160 - .L_159)
.L_159:
        /*0004*/ 	.word	0x00000082


	//----- nvinfo : EIATTR_KPARAM_INFO
	.align		4
.L_160:
        /*0008*/ 	.byte	0x04, 0x17
        /*000a*/ 	.short	(.L_162 - .L_161)
.L_161:
        /*000c*/ 	.word	0x00000000
        /*0010*/ 	.short	0x0005
        /*0012*/ 	.short	0x0020
        /*0014*/ 	.byte	0x00, 0xf0, 0x11, 0x00


	//----- nvinfo : EIATTR_KPARAM_INFO
	.align		4
.L_162:
        /*0018*/ 	.byte	0x04, 0x17
        /*001a*/ 	.short	(.L_164 - .L_163)
.L_163:
        /*001c*/ 	.word	0x00000000
        /*0020*/ 	.short	0x0004
        /*0022*/ 	.short	0x001c
        /*0024*/ 	.byte	0x00, 0xf0, 0x11, 0x00


	//----- nvinfo : EIATTR_KPARAM_INFO
	.align		4
.L_164:
        /*0028*/ 	.byte	0x04, 0x17
        /*002a*/ 	.short	(.L_166 - .L_165)
.L_165:
        /*002c*/ 	.word	0x00000000
        /*0030*/ 	.short	0x0003
        /*0032*/ 	.short	0x0018
        /*0034*/ 	.byte	0x00, 0xf0, 0x11, 0x00


	//----- nvinfo : EIATTR_KPARAM_INFO
	.align		4
.L_166:
        /*0038*/ 	.byte	0x04, 0x17
        /*003a*/ 	.short	(.L_168 - .L_167)
.L_167:
        /*003c*/ 	.word	0x00000000
        /*0040*/ 	.short	0x0002
        /*0042*/ 	.short	0x0010
        /*0044*/ 	.byte	0x00, 0xf5, 0x21, 0x00


	//----- nvinfo : EIATTR_KPARAM_INFO
	.align		4
.L_168:
        /*0048*/ 	.byte	0x04, 0x17
        /*004a*/ 	.short	(.L_170 - .L_169)
.L_169:
        /*004c*/ 	.word	0x00000000
        /*0050*/ 	.short	0x0001
        /*0052*/ 	.short	0x0008
        /*0054*/ 	.byte	0x00, 0xf5, 0x21, 0x00


	//----- nvinfo : EIATTR_KPARAM_INFO
	.align		4
.L_170:
        /*0058*/ 	.byte	0x04, 0x17
        /*005a*/ 	.short	(.L_172 - .L_171)
.L_171:
        /*005c*/ 	.word	0x00000000
        /*0060*/ 	.short	0x0000
        /*0062*/ 	.short	0x0000
        /*0064*/ 	.byte	0x00, 0xf5, 0x21, 0x00


	//----- nvinfo : EIATTR_SPARSE_MMA_MASK
	.align		4
.L_172:
        /*0068*/ 	.byte	0x03, 0x50
        /*006a*/ 	.short	0x0000


	//----- nvinfo : EIATTR_MAXREG_COUNT
	.align		4
        /*006c*/ 	.byte	0x03, 0x1b
        /*006e*/ 	.short	0x00ff


	//----- nvinfo : EIATTR_MERCURY_ISA_VERSION
	.align		4
        /*0070*/ 	.byte	0x03, 0x5f
        /*0072*/ 	.short	0x0101


	//----- nvinfo : EIATTR_VRC_CTA_INIT_COUNT
	.align		4
        /*0074*/ 	.byte	0x02, 0x4a
	.zero		1
	.zero		1


	//----- nvinfo : EIATTR_EXIT_INSTR_OFFSETS
	.align		4
        /*0078*/ 	.byte	0x04, 0x1c
        /*007a*/ 	.short	(.L_174 - .L_173)


	//   ....[0]....
.L_173:
        /*007c*/ 	.word	0x00000120


	//   ....[1]....
        /*0080*/ 	.word	0x00000280


	//----- nvinfo : EIATTR_CBANK_PARAM_SIZE
	.align		4
.L_174:
        /*0084*/ 	.byte	0x03, 0x19
        /*0086*/ 	.short	0x0024


	//----- nvinfo : EIATTR_PARAM_CBANK
	.align		4
        /*0088*/ 	.byte	0x04, 0x0a
        /*008a*/ 	.short	(.L_176 - .L_175)
	.align		4
.L_175:
        /*008c*/ 	.word	index@(.nv.constant0._Z7shiftsaP6float2S0_S0_iii)
        /*0090*/ 	.short	0x0380
        /*0092*/ 	.short	0x0024


	//----- nvinfo : EIATTR_SW_WAR
	.align		4
.L_176:
        /*0094*/ 	.byte	0x04, 0x36
        /*0096*/ 	.short	(.L_178 - .L_177)
.L_177:
        /*0098*/ 	.word	0x00000008
.L_178:


//--------------------- .nv.info._Z6shiftsP6float2S0_S0_iii --------------------------
	.section	.nv.info._Z6shiftsP6float2S0_S0_iii,"",@"SHT_CUDA_INFO"
	.sectionflags	@""
	.align	4


	//----- nvinfo : EIATTR_CUDA_API_VERSION
	.align		4
        /*0000*/ 	.byte	0x04, 0x37
        /*0002*/ 	.short	(.L_180 - .L_179)
.L_179:
        /*0004*/ 	.word	0x00000082


	//----- nvinfo : EIATTR_KPARAM_INFO
	.align		4
.L_180:
        /*0008*/ 	.byte	0x04, 0x17
        /*000a*/ 	.short	(.L_182 - .L_181)
.L_181:
        /*000c*/ 	.word	0x00000000
        /*0010*/ 	.short	0x0005
        /*0012*/ 	.short	0x0020
        /*0014*/ 	.byte	0x00, 0xf0, 0x11, 0x00


	//----- nvinfo : EIATTR_KPARAM_INFO
	.align		4
.L_182:
        /*0018*/ 	.byte	0x04, 0x17
        /*001a*/ 	.short	(.L_184 - .L_183)
.L_183:
        /*001c*/ 	.word	0x00000000
        /*0020*/ 	.short	0x0004
        /*0022*/ 	.short	0x001c
        /*0024*/ 	.byte	0x00, 0xf0, 0x11, 0x00


	//----- nvinfo : EIATTR_KPARAM_INFO
	.align		4
.L_184:
        /*0028*/ 	.byte	0x04, 0x17
        /*002a*/ 	.short	(.L_186 - .L_185)
.L_185:
        /*002c*/ 	.word	0x00000000
        /*0030*/ 	.short	0x0003
        /*0032*/ 	.short	0x0018
        /*0034*/ 	.byte	0x00, 0xf0, 0x11, 0x00


	//----- nvinfo : EIATTR_KPARAM_INFO
	.align		4
.L_186:
        /*0038*/ 	.byte	0x04, 0x17
        /*003a*/ 	.short	(.L_188 - .L_187)
.L_187:
        /*003c*/ 	.word	0x00000000
        /*0040*/ 	.short	0x0002
        /*0042*/ 	.short	0x0010
        /*0044*/ 	.byte	0x00, 0xf5, 0x21, 0x00


	//----- nvinfo : EIATTR_KPARAM_INFO
	.align		4
.L_188:
        /*0048*/ 	.byte	0x04, 0x17
        /*004a*/ 	.short	(.L_190 - .L_189)
.L_189:
        /*004c*/ 	.word	0x00000000
        /*0050*/ 	.short	0x0001
        /*0052*/ 	.short	0x0008
        /*0054*/ 	.byte	0x00, 0xf5, 0x21, 0x00


	//----- nvinfo : EIATTR_KPARAM_INFO
	.align		4
.L_190:
        /*0058*/ 	.byte	0x04, 0x17
        /*005a*/ 	.short	(.L_192 - .L_191)
.L_191:
        /*005c*/ 	.word	0x00000000
        /*0060*/ 	.short	0x0000
        /*0062*/ 	.short	0x0000
        /*0064*/ 	.byte	0x00, 0xf5, 0x21, 0x00


	//----- nvinfo : EIATTR_SPARSE_MMA_MASK
	.align		4
.L_192:
        /*0068*/ 	.byte	0x03, 0x50
        /*006a*/ 	.short	0x0000


	//----- nvinfo : EIATTR_MAXREG_COUNT
	.align		4
        /*006c*/ 	.byte	0x03, 0x1b
        /*006e*/ 	.short	0x00ff


	//----- nvinfo : EIATTR_MERCURY_ISA_VERSION
	.align		4
        /*0070*/ 	.byte	0x03, 0x5f
        /*0072*/ 	.short	0x0101


	//----- nvinfo : EIATTR_VRC_CTA_INIT_COUNT
	.align		4
        /*0074*/ 	.byte	0x02, 0x4a
	.zero		1
	.zero		1


	//----- nvinfo : EIATTR_EXIT_INSTR_OFFSETS
	.align		4
        /*0078*/ 	.byte	0x04, 0x1c
        /*007a*/ 	.short	(.L_194 - .L_193)


	//   ....[0]....
.L_193:
        /*007c*/ 	.word	0x00000120


	//   ....[1]....
        /*0080*/ 	.word	0x00000280


	//----- nvinfo : EIATTR_CBANK_PARAM_SIZE
	.align		4
.L_194:
        /*0084*/ 	.byte	0x03, 0x19
        /*0086*/ 	.short	0x0024


	//----- nvinfo : EIATTR_PARAM_CBANK
	.align		4
        /*0088*/ 	.byte	0x04, 0x0a
        /*008a*/ 	.short	(.L_196 - .L_195)
	.align		4
.L_195:
        /*008c*/ 	.word	index@(.nv.constant0._Z6shiftsP6float2S0_S0_iii)
        /*0090*/ 	.short	0x0380
        /*0092*/ 	.short	0x0024


	//----- nvinfo : EIATTR_SW_WAR
	.align		4
.L_196:
        /*0094*/ 	.byte	0x04, 0x36
        /*0096*/ 	.short	(.L_198 - .L_197)
.L_197:
        /*0098*/ 	.word	0x00000008
.L_198:


//--------------------- .nv.info._Z10takeshiftsP6float2S0_PfS1_ii --------------------------
	.section	.nv.info._Z10takeshiftsP6float2S0_PfS1_ii,"",@"SHT_CUDA_INFO"
	.sectionflags	@""
	.align	4


	//----- nvinfo : EIATTR_CUDA_API_VERSION
	.align		4
        /*0000*/ 	.byte	0x04, 0x37
        /*0002*/ 	.short	(.L_200 - .L_199)
.L_199:
        /*0004*/ 	.word	0x00000082


	//----- nvinfo : EIATTR_KPARAM_INFO
	.align		4
.L_200:
        /*0008*/ 	.byte	0x04, 0x17
        /*000a*/ 	.short	(.L_202 - .L_201)
.L_201:
        /*000c*/ 	.word	0x00000000
        /*0010*/ 	.short	0x0005
        /*0012*/ 	.short	0x0024
        /*0014*/ 	.byte	0x00, 0xf0, 0x11, 0x00


	//----- nvinfo : EIATTR_KPARAM_INFO
	.align		4
.L_202:
        /*0018*/ 	.byte	0x04, 0x17
        /*001a*/ 	.short	(.L_204 - .L_203)
.L_203:
        /*001c*/ 	.word	0x00000000
        /*0020*/ 	.short	0x0004
        /*0022*/ 	.short	0x0020
        /*0024*/ 	.byte	0x00, 0xf0, 0x11, 0x00


	//----- nvinfo : EIATTR_KPARAM_INFO
	.align		4
.L_204:
        /*0028*/ 	.byte	0x04, 0x17
        /*002a*/ 	.short	(.L_206 - .L_205)
.L_205:
        /*002c*/ 	.word	0x00000000
        /*0030*/ 	.short	0x0003
        /*0032*/ 	.short	0x0018
        /*0034*/ 	.byte	0x00, 0xf5, 0x21, 0x00


	//----- nvinfo : EIATTR_KPARAM_INFO
	.align		4
.L_206:
        /*0038*/ 	.byte	0x04, 0x17
        /*003a*/ 	.short	(.L_208 - .L_207)
.L_207:
        /*003c*/ 	.word	0x00000000
        /*0040*/ 	.short	0x0002
        /*0042*/ 	.short	0x0010
        /*0044*/ 	.byte	0x00, 0xf5, 0x21, 0x00


	//----- nvinfo : EIATTR_KPARAM_INFO
	.align		4
.L_208:
        /*0048*/ 	.byte	0x04, 0x17
        /*004a*/ 	.short	(.L_210 - .L_209)
.L_209:
        /*004c*/ 	.word	0x00000000
        /*0050*/ 	.short	0x0001
        /*0052*/ 	.short	0x0008
        /*0054*/ 	.byte	0x00, 0xf5, 0x21, 0x00


	//----- nvinfo : EIATTR_KPARAM_INFO
	.align		4
.L_210:
        /*0058*/ 	.byte	0x04, 0x17
        /*005a*/ 	.short	(.L_212 - .L_211)
.L_211:
        /*005c*/ 	.word	0x00000000
        /*0060*/ 	.short	0x0000
        /*0062*/ 	.short	0x0000
        /*0064*/ 	.byte	0x00, 0xf5, 0x21, 0x00


	//----- nvinfo : EIATTR_SPARSE_MMA_MASK
	.align		4
.L_212:
        /*0068*/ 	.byte	0x03, 0x50
        /*006a*/ 	.short	0x0000


	//----- nvinfo : EIATTR_MAXREG_COUNT
	.align		4
        /*006c*/ 	.byte	0x03, 0x1b
        /*006e*/ 	.short	0x00ff


	//----- nvinfo : EIATTR_MERCURY_ISA_VERSION
	.align		4
        /*0070*/ 	.byte	0x03, 0x5f
        /*0072*/ 	.short	0x0101


	//----- nvinfo : EIATTR_VRC_CTA_INIT_COUNT
	.align		4
        /*0074*/ 	.byte	0x02, 0x4a
	.zero		1
	.zero		1


	//----- nvinfo : EIATTR_EXIT_INSTR_OFFSETS
	.align		4
        /*0078*/ 	.byte	0x04, 0x1c
        /*007a*/ 	.short	(.L_214 - .L_213)


	//   ....[0]....
.L_213:
        /*007c*/ 	.word	0x000000c0


	//   ....[1]....
        /*0080*/ 	.word	0x00002230


	//----- nvinfo : EIATTR_CRS_STACK_SIZE
	.align		4
.L_214:
        /*0084*/ 	.byte	0x04, 0x1e
        /*0086*/ 	.short	(.L_216 - .L_215)
.L_215:
        /*0088*/ 	.word	0x00000000


	//----- nvinfo : EIATTR_CBANK_PARAM_SIZE
	.align		4
.L_216:
        /*008c*/ 	.byte	0x03, 0x19
        /*008e*/ 	.short	0x0028


	//----- nvinfo : EIATTR_PARAM_CBANK
	.align		4
        /*0090*/ 	.byte	0x04, 0x0a
        /*0092*/ 	.short	(.L_218 - .L_217)
	.align		4
.L_217:
        /*0094*/ 	.word	index@(.nv.constant0._Z10takeshiftsP6float2S0_PfS1_ii)
        /*0098*/ 	.short	0x0380
        /*009a*/ 	.short	0x0028


	//----- nvinfo : EIATTR_SW_WAR
	.align		4
.L_218:
        /*009c*/ 	.byte	0x04, 0x36
        /*009e*/ 	.short	(.L_220 - .L_219)
.L_219:
        /*00a0*/ 	.word	0x00000008
.L_220:


//--------------------- .nv.info._Z9updatepsiP6float2S0_S0_S0_S0_fffiii --------------------------
	.section	.nv.info._Z9updatepsiP6float2S0_S0_S0_S0_fffiii,"",@"SHT_CUDA_INFO"
	.sectionflags	@""
	.align	4


	//----- nvinfo : EIATTR_CUDA_API_VERSION
	.align		4
        /*0000*/ 	.byte	0x04, 0x37
        /*0002*/ 	.short	(.L_222 - .L_221)
.L_221:
        /*0004*/ 	.word	0x00000082


	//----- nvinfo : EIATTR_KPARAM_INFO
	.align		4
.L_222:
        /*0008*/ 	.byte	0x04, 0x17
        /*000a*/ 	.short	(.L_224 - .L_223)
.L_223:
        /*000c*/ 	.word	0x00000000
        /*0010*/ 	.short	0x000a
        /*0012*/ 	.short	0x003c
        /*0014*/ 	.byte	0x00, 0xf0, 0x11, 0x00


	//----- nvinfo : EIATTR_KPARAM_INFO
	.align		4
.L_224:
        /*0018*/ 	.byte	0x04, 0x17
        /*001a*/ 	.short	(.L_226 - .L_225)
.L_225:
        /*001c*/ 	.word	0x00000000
        /*0020*/ 	.short	0x0009
        /*0022*/ 	.short	0x0038
        /*0024*/ 	.byte	0x00, 0xf0, 0x11, 0x00


	//----- nvinfo : EIATTR_KPARAM_INFO
	.align		4
.L_226:
        /*0028*/ 	.byte	0x04, 0x17
        /*002a*/ 	.short	(.L_228 - .L_227)
.L_227:
        /*002c*/ 	.word	0x00000000
        /*0030*/ 	.short	0x0008
        /*0032*/ 	.short	0x0034
        /*0034*/ 	.byte	0x00, 0xf0, 0x11, 0x00


	//----- nvinfo : EIATTR_KPARAM_INFO
	.align		4
.L_228:
        /*0038*/ 	.byte	0x04, 0x17
        /*003a*/ 	.short	(.L_230 - .L_229)
.L_229:
        /*003c*/ 	.word	0x00000000
        /*0040*/ 	.short	0x0007
        /*0042*/ 	.short	0x0030
        /*0044*/ 	.byte	0x00, 0xf0, 0x11, 0x00


	//----- nvinfo : EIATTR_KPARAM_INFO
	.align		4
.L_230:
        /*0048*/ 	.byte	0x04, 0x17
        /*004a*/ 	.short	(.L_232 - .L_231)
.L_231:
        /*004c*/ 	.word	0x00000000
        /*0050*/ 	.short	0x0006
        /*0052*/ 	.short	0x002c
        /*0054*/ 	.byte	0x00, 0xf0, 0x11, 0x00


	//----- nvinfo : EIATTR_KPARAM_INFO
	.align		4
.L_232:
        /*0058*/ 	.byte	0x04, 0x17
        /*005a*/ 	.short	(.L_234 - .L_233)
.L_233:
        /*005c*/ 	.word	0x00000000
        /*0060*/ 	.short	0x0005
        /*0062*/ 	.short	0x0028
        /*0064*/ 	.byte	0x00, 0xf0, 0x11, 0x00


	//----- nvinfo : EIATTR_KPARAM_INFO
	.align		4
.L_234:
        /*0068*/ 	.byte	0x04, 0x17
        /*006a*/ 	.short	(.L_236 - .L_235)
.L_235:
        /*006c*/ 	.word	0x00000000
        /*0070*/ 	.short	0x0004
        /*0072*/ 	.short	0x0020
        /*0074*/ 	.byte	0x00, 0xf5, 0x21, 0x00


	//----- nvinfo : EIATTR_KPARAM_INFO
	.align		4
.L_236:
        /*0078*/ 	.byte	0x04, 0x17
        /*007a*/ 	.short	(.L_238 - .L_237)
.L_237:
        /*007c*/ 	.word	0x00000000
        /*0080*/ 	.short	0x0003
        /*0082*/ 	.short	0x0018
        /*0084*/ 	.byte	0x00, 0xf5, 0x21, 0x00


	//----- nvinfo : EIATTR_KPARAM_INFO
	.align		4
.L_238:
        /*0088*/ 	.byte	0x04, 0x17
        /*008a*/ 	.short	(.L_240 - .L_239)
.L_239:
        /*008c*/ 	.word	0x00000000
        /*0090*/ 	.short	0x0002
        /*0092*/ 	.short	0x0010
        /*0094*/ 	.byte	0x00, 0xf5, 0x21, 0x00


	//----- nvinfo : EIATTR_KPARAM_INFO
	.align		4
.L_240:
        /*0098*/ 	.byte	0x04, 0x17
        /*009a*/ 	.short	(.L_242 - .L_241)
.L_241:
        /*009c*/ 	.word	0x00000000
        /*00a0*/ 	.short	0x0001
        /*00a2*/ 	.short	0x0008
        /*00a4*/ 	.byte	0x00, 0xf5, 0x21, 0x00


	//----- nvinfo : EIATTR_KPARAM_INFO
	.align		4
.L_242:
        /*00a8*/ 	.byte	0x04, 0x17
        /*00aa*/ 	.short	(.L_244 - .L_243)
.L_243:
        /*00ac*/ 	.word	0x00000000
        /*00b0*/ 	.short	0x0000
        /*00b2*/ 	.short	0x0000
        /*00b4*/ 	.byte	0x00, 0xf5, 0x21, 0x00


	//----- nvinfo : EIATTR_SPARSE_MMA_MASK
	.align		4
.L_244:
        /*00b8*/ 	.byte	0x03, 0x50
        /*00ba*/ 	.short	0x0000


	//----- nvinfo : EIATTR_MAXREG_COUNT
	.align		4
        /*00bc*/ 	.byte	0x03, 0x1b
        /*00be*/ 	.short	0x00ff


	//----- nvinfo : EIATTR_MERCURY_ISA_VERSION
	.align		4
        /*00c0*/ 	.byte	0x03, 0x5f
        /*00c2*/ 	.short	0x0101


	//----- nvinfo : EIATTR_VRC_CTA_INIT_COUNT
	.align		4
        /*00c4*/ 	.byte	0x02, 0x4a
	.zero		1
	.zero		1


	//----- nvinfo : EIATTR_EXIT_INSTR_OFFSETS
	.align		4
        /*00c8*/ 	.byte	0x04, 0x1c
        /*00ca*/ 	.short	(.L_246 - .L_245)


	//   ....[0]....
.L_245:
        /*00cc*/ 	.word	0x00000120


	//   ....[1]....
        /*00d0*/ 	.word	0x00000780


	//----- nvinfo : EIATTR_CRS_STACK_SIZE
	.align		4
.L_246:
        /*00d4*/ 	.byte	0x04, 0x1e
        /*00d6*/ 	.short	(.L_248 - .L_247)
.L_247:
        /*00d8*/ 	.word	0x00000000


	//----- nvinfo : EIATTR_CBANK_PARAM_SIZE
	.align		4
.L_248:
        /*00dc*/ 	.byte	0x03, 0x19
        /*00de*/ 	.short	0x0040


	//----- nvinfo : EIATTR_PARAM_CBANK
	.align		4
        /*00e0*/ 	.byte	0x04, 0x0a
        /*00e2*/ 	.short	(.L_250 - .L_249)
	.align		4
.L_249:
        /*00e4*/ 	.word	index@(.nv.constant0._Z9updatepsiP6float2S0_S0_S0_S0_fffiii)
        /*00e8*/ 	.short	0x0380
        /*00ea*/ 	.short	0x0040


	//----- nvinfo : EIATTR_SW_WAR
	.align		4
.L_250:
        /*00ec*/ 	.byte	0x04, 0x36
        /*00ee*/ 	.short	(.L_252 - .L_251)
.L_251:
        /*00f0*/ 	.word	0x00000008
.L_252:


//--------------------- .nv.info._Z4mulaP6float2S0_S0_PfS1_iiiiiii --------------------------
	.section	.nv.info._Z4mulaP6float2S0_S0_PfS1_iiiiiii,"",@"SHT_CUDA_INFO"
	.sectionflags	@""
	.align	4


	//----- nvinfo : EIATTR_CUDA_API_VERSION
	.align		4
        /*0000*/ 	.byte	0x04, 0x37
        /*0002*/ 	.short	(.L_254 - .L_253)
.L_253:
        /*0004*/ 	.word	0x00000082


	//----- nvinfo : EIATTR_KPARAM_INFO
	.align		4
.L_254:
        /*0008*/ 	.byte	0x04, 0x17
        /*000a*/ 	.short	(.L_256 - .L_255)
.L_255:
        /*000c*/ 	.word	0x00000000
        /*0010*/ 	.short	0x000b
        /*0012*/ 	.short	0x0040
        /*0014*/ 	.byte	0x00, 0xf0, 0x11, 0x00


	//----- nvinfo : EIATTR_KPARAM_INFO
	.align		4
.L_256:
        /*0018*/ 	.byte	0x04, 0x17
        /*001a*/ 	.short	(.L_258 - .L_257)
.L_257:
        /*001c*/ 	.word	0x00000000
        /*0020*/ 	.short	0x000a
        /*0022*/ 	.short	0x003c
        /*0024*/ 	.byte	0x00, 0xf0, 0x11, 0x00


	//----- nvinfo : EIATTR_KPARAM_INFO
	.align		4
.L_258:
        /*0028*/ 	.byte	0x04, 0x17
        /*002a*/ 	.short	(.L_260 - .L_259)
.L_259:
        /*002c*/ 	.word	0x00000000
        /*0030*/ 	.short	0x0009
        /*0032*/ 	.short	0x0038
        /*0034*/ 	.byte	0x00, 0xf0, 0x11, 0x00


	//----- nvinfo : EIATTR_KPARAM_INFO
	.align		4
.L_260:
        /*0038*/ 	.byte	0x04, 0x17
        /*003a*/ 	.short	(.L_262 - .L_261)
.L_261:
        /*003c*/ 	.word	0x00000000
        /*0040*/ 	.short	0x0008
        /*0042*/ 	.short	0x0034
        /*0044*/ 	.byte	0x00, 0xf0, 0x11, 0x00


	//----- nvinfo : EIATTR_KPARAM_INFO
	.align		4
.L_262:
        /*0048*/ 	.byte	0x04, 0x17
        /*004a*/ 	.short	(.L_264 - .L_263)
.L_263:
        /*004c*/ 	.word	0x00000000
        /*0050*/ 	.short	0x0007
        /*0052*/ 	.short	0x0030
        /*0054*/ 	.byte	0x00, 0xf0, 0x11, 0x00


	//----- nvinfo : EIATTR_KPARAM_INFO
	.align		4
.L_264:
        /*0058*/ 	.byte	0x04, 0x17
        /*005a*/ 	.short	(.L_266 - .L_265)
.L_265:
        /*005c*/ 	.word	0x00000000
        /*0060*/ 	.short	0x0006
        /*0062*/ 	.short	0x002c
        /*0064*/ 	.byte	0x00, 0xf0, 0x11, 0x00


	//----- nvinfo : EIATTR_KPARAM_INFO
	.align		4
.L_266:
        /*0068*/ 	.byte	0x04, 0x17
        /*006a*/ 	.short	(.L_268 - .L_267)
.L_267:
        /*006c*/ 	.word	0x00000000
        /*0070*/ 	.short	0x0005
        /*0072*/ 	.short	0x0028
        /*0074*/ 	.byte	0x00, 0xf0, 0x11, 0x00


	//----- nvinfo : EIATTR_KPARAM_INFO
	.align		4
.L_268:
        /*0078*/ 	.byte	0x04, 0x17
        /*007a*/ 	.short	(.L_270 - .L_269)
.L_269:
        /*007c*/ 	.word	0x00000000
        /*0080*/ 	.short	0x0004
        /*0082*/ 	.short	0x0020
        /*0084*/ 	.byte	0x00, 0xf5, 0x21, 0x00


	//----- nvinfo : EIATTR_KPARAM_INFO
	.align		4
.L_270:
        /*0088*/ 	.byte	0x04, 0x17
        /*008a*/ 	.short	(.L_272 - .L_271)
.L_271:
        /*008c*/ 	.word	0x00000000
        /*0090*/ 	.short	0x0003
        /*0092*/ 	.short	0x0018
        /*0094*/ 	.byte	0x00, 0xf5, 0x21, 0x00


	//----- nvinfo : EIATTR_KPARAM_INFO
	.align		4
.L_272:
        /*0098*/ 	.byte	0x04, 0x17
        /*009a*/ 	.short	(.L_274 - .L_273)
.L_273:
        /*009c*/ 	.word	0x00000000
        /*00a0*/ 	.short	0x0002
        /*00a2*/ 	.short	0x0010
        /*00a4*/ 	.byte	0x00, 0xf5, 0x21, 0x00


	//----- nvinfo : EIATTR_KPARAM_INFO
	.align		4
.L_274:
        /*00a8*/ 	.byte	0x04, 0x17
        /*00aa*/ 	.short	(.L_276 - .L_275)
.L_275:
        /*00ac*/ 	.word	0x00000000
        /*00b0*/ 	.short	0x0001
        /*00b2*/ 	.short	0x0008
        /*00b4*/ 	.byte	0x00, 0xf5, 0x21, 0x00


	//----- nvinfo : EIATTR_KPARAM_INFO
	.align		4
.L_276:
        /*00b8*/ 	.byte	0x04, 0x17
        /*00ba*/ 	.short	(.L_278 - .L_277)
.L_277:
        /*00bc*/ 	.word	0x00000000
        /*00c0*/ 	.short	0x0000
        /*00c2*/ 	.short	0x0000
        /*00c4*/ 	.byte	0x00, 0xf5, 0x21, 0x00


	//----- nvinfo : EIATTR_SPARSE_MMA_MASK
	.align		4
.L_278:
        /*00c8*/ 	.byte	0x03, 0x50
        /*00ca*/ 	.short	0x0000


	//----- nvinfo : EIATTR_MAXREG_COUNT
	.align		4
        /*00cc*/ 	.byte	0x03, 0x1b
        /*00ce*/ 	.short	0x00ff


	//----- nvinfo : EIATTR_MERCURY_ISA_VERSION
	.align		4
        /*00d0*/ 	.byte	0x03, 0x5f
        /*00d2*/ 	.short	0x0101


	//----- nvinfo : EIATTR_VRC_CTA_INIT_COUNT
	.align		4
        /*00d4*/ 	.byte	0x02, 0x4a
	.zero		1
	.zero		1


	//----- nvinfo : EIATTR_EXIT_INSTR_OFFSETS
	.align		4
        /*00d8*/ 	.byte	0x04, 0x1c
        /*00da*/ 	.short	(.L_280 - .L_279)


	//   ....[0]....
.L_279:
        /*00dc*/ 	.word	0x00000140


	//   ....[1]....
        /*00e0*/ 	.word	0x00000260


	//   ....[2]....
        /*00e4*/ 	.word	0x000007b0


	//----- nvinfo : EIATTR_CRS_STACK_SIZE
	.align		4
.L_280:
        /*00e8*/ 	.byte	0x04, 0x1e
        /*00ea*/ 	.short	(.L_282 - .L_281)
.L_281:
        /*00ec*/ 	.word	0x00000000


	//----- nvinfo : EIATTR_CBANK_PARAM_SIZE
	.align		4
.L_282:
        /*00f0*/ 	.byte	0x03, 0x19
        /*00f2*/ 	.short	0x0044


	//----- nvinfo : EIATTR_PARAM_CBANK
	.align		4
        /*00f4*/ 	.byte	0x04, 0x0a
        /*00f6*/ 	.short	(.L_284 - .L_283)
	.align		4
.L_283:
        /*00f8*/ 	.word	index@(.nv.constant0._Z4mulaP6float2S0_S0_PfS1_iiiiiii)
        /*00fc*/ 	.short	0x0380
        /*00fe*/ 	.short	0x0044


	//----- nvinfo : EIATTR_SW_WAR
	.align		4
.L_284:
        /*0100*/ 	.byte	0x04, 0x36
        /*0102*/ 	.short	(.L_286 - .L_285)
.L_285:
        /*0104*/ 	.word	0x00000008
.L_286:


//--------------------- .nv.info._Z3mulP6float2S0_S0_PfS1_iiiiiii --------------------------
	.section	.nv.info._Z3mulP6float2S0_S0_PfS1_iiiiiii,"",@"SHT_CUDA_INFO"
	.sectionflags	@""
	.align	4


	//----- nvinfo : EIATTR_CUDA_API_VERSION
	.align		4
        /*0000*/ 	.byte	0x04, 0x37
        /*0002*/ 	.short	(.L_288 - .L_287)
.L_287:
        /*0004*/ 	.word	0x00000082


	//----- nvinfo : EIATTR_KPARAM_INFO
	.align		4
.L_288:
        /*0008*/ 	.byte	0x04, 0x17
        /*000a*/ 	.short	(.L_290 - .L_289)
.L_289:
        /*000c*/ 	.word	0x00000000
        /*0010*/ 	.short	0x000b
        /*0012*/ 	.short	0x0040
        /*0014*/ 	.byte	0x00, 0xf0, 0x11, 0x00


	//----- nvinfo : EIATTR_KPARAM_INFO
	.align		4
.L_290:
        /*0018*/ 	.byte	0x04, 0x17
        /*001a*/ 	.short	(.L_292 - .L_291)
.L_291:
        /*001c*/ 	.word	0x00000000
        /*0020*/ 	.short	0x000a
        /*0022*/ 	.short	0x003c
        /*0024*/ 	.byte	0x00, 0xf0, 0x11, 0x00


	//----- nvinfo : EIATTR_KPARAM_INFO
	.align		4
.L_292:
        /*0028*/ 	.byte	0x04, 0x17
        /*002a*/ 	.short	(.L_294 - .L_293)
.L_293:
        /*002c*/ 	.word	0x00000000
        /*0030*/ 	.short	0x0009
        /*0032*/ 	.short	0x0038
        /*0034*/ 	.byte	0x00, 0xf0, 0x11, 0x00


	//----- nvinfo : EIATTR_KPARAM_INFO
	.align		4
.L_294:
        /*0038*/ 	.byte	0x04, 0x17
        /*003a*/ 	.short	(.L_296 - .L_295)
.L_295:
        /*003c*/ 	.word	0x00000000
        /*0040*/ 	.short	0x0008
        /*0042*/ 	.short	0x0034
        /*0044*/ 	.byte	0x00, 0xf0, 0x11, 0x00


	//----- nvinfo : EIATTR_KPARAM_INFO
	.align		4
.L_296:
        /*0048*/ 	.byte	0x04, 0x17
        /*004a*/ 	.short	(.L_298 - .L_297)
.L_297:
        /*004c*/ 	.word	0x00000000
        /*0050*/ 	.short	0x0007
        /*0052*/ 	.short	0x0030
        /*0054*/ 	.byte	0x00, 0xf0, 0x11, 0x00


	//----- nvinfo : EIATTR_KPARAM_INFO
	.align		4
.L_298:
        /*0058*/ 	.byte	0x04, 0x17
        /*005a*/ 	.short	(.L_300 - .L_299)
.L_299:
        /*005c*/ 	.word	0x00000000
        /*0060*/ 	.short	0x0006
        /*0062*/ 	.short	0x002c
        /*0064*/ 	.byte	0x00, 0xf0, 0x11, 0x00


	//----- nvinfo : EIATTR_KPARAM_INFO
	.align		4
.L_300:
        /*0068*/ 	.byte	0x04, 0x17
        /*006a*/ 	.short	(.L_302 - .L_301)
.L_301:
        /*006c*/ 	.word	0x00000000
        /*0070*/ 	.short	0x0005
        /*0072*/ 	.short	0x0028
        /*0074*/ 	.byte	0x00, 0xf0, 0x11, 0x00


	//----- nvinfo : EIATTR_KPARAM_INFO
	.align		4
.L_302:
        /*0078*/ 	.byte	0x04, 0x17
        /*007a*/ 	.short	(.L_304 - .L_303)
.L_303:
        /*007c*/ 	.word	0x00000000
        /*0080*/ 	.short	0x0004
        /*0082*/ 	.short	0x0020
        /*0084*/ 	.byte	0x00, 0xf5, 0x21, 0x00


	//----- nvinfo : EIATTR_KPARAM_INFO
	.align		4
.L_304:
        /*0088*/ 	.byte	0x04, 0x17
        /*008a*/ 	.short	(.L_306 - .L_305)
.L_305:
        /*008c*/ 	.word	0x00000000
        /*0090*/ 	.short	0x0003
        /*0092*/ 	.short	0x0018
        /*0094*/ 	.byte	0x00, 0xf5, 0x21, 0x00


	//----- nvinfo : EIATTR_KPARAM_INFO
	.align		4
.L_306:
        /*0098*/ 	.byte	0x04, 0x17
        /*009a*/ 	.short	(.L_308 - .L_307)
.L_307:
        /*009c*/ 	.word	0x00000000
        /*00a0*/ 	.short	0x0002
        /*00a2*/ 	.short	0x0010
        /*00a4*/ 	.byte	0x00, 0xf5, 0x21, 0x00


	//----- nvinfo : EIATTR_KPARAM_INFO
	.align		4
.L_308:
        /*00a8*/ 	.byte	0x04, 0x17
        /*00aa*/ 	.short	(.L_310 - .L_309)
.L_309:
        /*00ac*/ 	.word	0x00000000
        /*00b0*/ 	.short	0x0001
        /*00b2*/ 	.short	0x0008
        /*00b4*/ 	.byte	0x00, 0xf5, 0x21, 0x00


	//----- nvinfo : EIATTR_KPARAM_INFO
	.align		4
.L_310:
        /*00b8*/ 	.byte	0x04, 0x17
        /*00ba*/ 	.short	(.L_312 - .L_311)
.L_311:
        /*00bc*/ 	.word	0x00000000
        /*00c0*/ 	.short	0x0000
        /*00c2*/ 	.short	0x0000
        /*00c4*/ 	.byte	0x00, 0xf5, 0x21, 0x00


	//----- nvinfo : EIATTR_SPARSE_MMA_MASK
	.align		4
.L_312:
        /*00c8*/ 	.byte	0x03, 0x50
        /*00ca*/ 	.short	0x0000


	//----- nvinfo : EIATTR_MAXREG_COUNT
	.align		4
        /*00cc*/ 	.byte	0x03, 0x1b
        /*00ce*/ 	.short	0x00ff


	//----- nvinfo : EIATTR_MERCURY_ISA_VERSION
	.align		4
        /*00d0*/ 	.byte	0x03, 0x5f
        /*00d2*/ 	.short	0x0101


	//----- nvinfo : EIATTR_VRC_CTA_INIT_COUNT
	.align		4
        /*00d4*/ 	.byte	0x02, 0x4a
	.zero		1
	.zero		1


	//----- nvinfo : EIATTR_EXIT_INSTR_OFFSETS
	.align		4
        /*00d8*/ 	.byte	0x04, 0x1c
        /*00da*/ 	.short	(.L_314 - .L_313)


	//   ....[0]....
.L_313:
        /*00dc*/ 	.word	0x00000140


	//   ....[1]....
        /*00e0*/ 	.word	0x00000260


	//   ....[2]....
        /*00e4*/ 	.word	0x000007e0


	//----- nvinfo : EIATTR_CRS_STACK_SIZE
	.align		4
.L_314:
        /*00e8*/ 	.byte	0x04, 0x1e
        /*00ea*/ 	.short	(.L_316 - .L_315)
.L_315:
        /*00ec*/ 	.word	0x00000000


	//----- nvinfo : EIATTR_CBANK_PARAM_SIZE
	.align		4
.L_316:
        /*00f0*/ 	.byte	0x03, 0x19
        /*00f2*/ 	.short	0x0044


	//----- nvinfo : EIATTR_PARAM_CBANK
	.align		4
        /*00f4*/ 	.byte	0x04, 0x0a
        /*00f6*/ 	.short	(.L_318 - .L_317)
	.align		4
.L_317:
        /*00f8*/ 	.word	index@(.nv.constant0._Z3mulP6float2S0_S0_PfS1_iiiiiii)
        /*00fc*/ 	.short	0x0380
        /*00fe*/ 	.short	0x0044


	//----- nvinfo : EIATTR_SW_WAR
	.align		4
.L_318:
        /*0100*/ 	.byte	0x04, 0x36
        /*0102*/ 	.short	(.L_320 - .L_319)
.L_319:
        /*0104*/ 	.word	0x00000008
.L_320:


//--------------------- .nv.info._Z7updatefP6float2S0_fii --------------------------
	.section	.nv.info._Z7updatefP6float2S0_fii,"",@"SHT_CUDA_INFO"
	.sectionflags	@""
	.align	4


	//----- nvinfo : EIATTR_CUDA_API_VERSION
	.align		4
        /*0000*/ 	.byte	0x04, 0x37
        /*0002*/ 	.short	(.L_322 - .L_321)
.L_321:
        /*0004*/ 	.word	0x00000082


	//----- nvinfo : EIATTR_KPARAM_INFO
	.align		4
.L_322:
        /*0008*/ 	.byte	0x04, 0x17
        /*000a*/ 	.short	(.L_324 - .L_323)
.L_323:
        /*000c*/ 	.word	0x00000000
        /*0010*/ 	.short	0x0004
        /*0012*/ 	.short	0x0018
        /*0014*/ 	.byte	0x00, 0xf0, 0x11, 0x00


	//----- nvinfo : EIATTR_KPARAM_INFO
	.align		4
.L_324:
        /*0018*/ 	.byte	0x04, 0x17
        /*001a*/ 	.short	(.L_326 - .L_325)
.L_325:
        /*001c*/ 	.word	0x00000000
        /*0020*/ 	.short	0x0003
        /*0022*/ 	.short	0x0014
        /*0024*/ 	.byte	0x00, 0xf0, 0x11, 0x00


	//----- nvinfo : EIATTR_KPARAM_INFO
	.align		4
.L_326:
        /*0028*/ 	.byte	0x04, 0x17
        /*002a*/ 	.short	(.L_328 - .L_327)
.L_327:
        /*002c*/ 	.word	0x00000000
        /*0030*/ 	.short	0x0002
        /*0032*/ 	.short	0x0010
        /*0034*/ 	.byte	0x00, 0xf0, 0x11, 0x00


	//----- nvinfo : EIATTR_KPARAM_INFO
	.align		4
.L_328:
        /*0038*/ 	.byte	0x04, 0x17
        /*003a*/ 	.short	(.L_330 - .L_329)
.L_329:
        /*003c*/ 	.word	0x00000000
        /*0040*/ 	.short	0x0001
        /*0042*/ 	.short	0x0008
        /*0044*/ 	.byte	0x00, 0xf5, 0x21, 0x00


	//----- nvinfo : EIATTR_KPARAM_INFO
	.align		4
.L_330:
        /*0048*/ 	.byte	0x04, 0x17
        /*004a*/ 	.short	(.L_332 - .L_331)
.L_331:
        /*004c*/ 	.word	0x00000000
        /*0050*/ 	.short	0x0000
        /*0052*/ 	.short	0x0000
        /*0054*/ 	.byte	0x00, 0xf5, 0x21, 0x00


	//----- nvinfo : EIATTR_SPARSE_MMA_MASK
	.align		4
.L_332:
        /*0058*/ 	.byte	0x03, 0x50
        /*005a*/ 	.short	0x0000


	//----- nvinfo : EIATTR_MAXREG_COUNT
	.align		4
        /*005c*/ 	.byte	0x03, 0x1b
        /*005e*/ 	.short	0x00ff


	//----- nvinfo : EIATTR_MERCURY_ISA_VERSION
	.align		4
        /*0060*/ 	.byte	0x03, 0x5f
        /*0062*/ 	.short	0x0101


	//----- nvinfo : EIATTR_VRC_CTA_INIT_COUNT
	.align		4
        /*0064*/ 	.byte	0x02, 0x4a
	.zero		1
	.zero		1


	//----- nvinfo : EIATTR_EXIT_INSTR_OFFSETS
	.align		4
        /*0068*/ 	.byte	0x04, 0x1c
        /*006a*/ 	.short	(.L_334 - .L_333)


	//   ....[0]....
.L_333:
        /*006c*/ 	.word	0x00000120


	//   ....[1]....
        /*0070*/ 	.word	0x00000210


	//----- nvinfo : EIATTR_CBANK_PARAM_SIZE
	.align		4
.L_334:
        /*0074*/ 	.byte	0x03, 0x19
        /*0076*/ 	.short	0x001c


	//----- nvinfo : EIATTR_PARAM_CBANK
	.align		4
        /*0078*/ 	.byte	0x04, 0x0a
        /*007a*/ 	.short	(.L_336 - .L_335)
	.align		4
.L_335:
        /*007c*/ 	.word	index@(.nv.constant0._Z7updatefP6float2S0_fii)
        /*0080*/ 	.short	0x0380
        /*0082*/ 	.short	0x001c


	//----- nvinfo : EIATTR_SW_WAR
	.align		4
.L_336:
        /*0084*/ 	.byte	0x04, 0x36
        /*0086*/ 	.short	(.L_338 - .L_337)
.L_337:
        /*0088*/ 	.word	0x00000008
.L_338:


//--------------------- .nv.info._Z7subdataP6float2S0_iii --------------------------
	.section	.nv.info._Z7subdataP6float2S0_iii,"",@"SHT_CUDA_INFO"
	.sectionflags	@""
	.align	4


	//----- nvinfo : EIATTR_CUDA_API_VERSION
	.align		4
        /*0000*/ 	.byte	0x04, 0x37
        /*0002*/ 	.short	(.L_340 - .L_339)
.L_339:
        /*0004*/ 	.word	0x00000082


	//----- nvinfo : EIATTR_KPARAM_INFO
	.align		4
.L_340:
        /*0008*/ 	.byte	0x04, 0x17
        /*000a*/ 	.short	(.L_342 - .L_341)
.L_341:
        /*000c*/ 	.word	0x00000000
        /*0010*/ 	.short	0x0004
        /*0012*/ 	.short	0x0018
        /*0014*/ 	.byte	0x00, 0xf0, 0x11, 0x00


	//----- nvinfo : EIATTR_KPARAM_INFO
	.align		4
.L_342:
        /*0018*/ 	.byte	0x04, 0x17
        /*001a*/ 	.short	(.L_344 - .L_343)
.L_343:
        /*001c*/ 	.word	0x00000000
        /*0020*/ 	.short	0x0003
        /*0022*/ 	.short	0x0014
        /*0024*/ 	.byte	0x00, 0xf0, 0x11, 0x00


	//----- nvinfo : EIATTR_KPARAM_INFO
	.align		4
.L_344:
        /*0028*/ 	.byte	0x04, 0x17
        /*002a*/ 	.short	(.L_346 - .L_345)
.L_345:
        /*002c*/ 	.word	0x00000000
        /*0030*/ 	.short	0x0002
        /*0032*/ 	.short	0x0010
        /*0034*/ 	.byte	0x00, 0xf0, 0x11, 0x00


	//----- nvinfo : EIATTR_KPARAM_INFO
	.align		4
.L_346:
        /*0038*/ 	.byte	0x04, 0x17
        /*003a*/ 	.short	(.L_348 - .L_347)
.L_347:
        /*003c*/ 	.word	0x00000000
        /*0040*/ 	.short	0x0001
        /*0042*/ 	.short	0x0008
        /*0044*/ 	.byte	0x00, 0xf5, 0x21, 0x00


	//----- nvinfo : EIATTR_KPARAM_INFO
	.align		4
.L_348:
        /*0048*/ 	.byte	0x04, 0x17
        /*004a*/ 	.short	(.L_350 - .L_349)
.L_349:
        /*004c*/ 	.word	0x00000000
        /*0050*/ 	.short	0x0000
        /*0052*/ 	.short	0x0000
        /*0054*/ 	.byte	0x00, 0xf5, 0x21, 0x00


	//----- nvinfo : EIATTR_SPARSE_MMA_MASK
	.align		4
.L_350:
        /*0058*/ 	.byte	0x03, 0x50
        /*005a*/ 	.short	0x0000


	//----- nvinfo : EIATTR_MAXREG_COUNT
	.align		4
        /*005c*/ 	.byte	0x03, 0x1b
        /*005e*/ 	.short	0x00ff


	//----- nvinfo : EIATTR_MERCURY_ISA_VERSION
	.align		4
        /*0060*/ 	.byte	0x03, 0x5f
        /*0062*/ 	.short	0x0101


	//----- nvinfo : EIATTR_VRC_CTA_INIT_COUNT
	.align		4
        /*0064*/ 	.byte	0x02, 0x4a
	.zero		1
	.zero		1


	//----- nvinfo : EIATTR_EXIT_INSTR_OFFSETS
	.align		4
        /*0068*/ 	.byte	0x04, 0x1c
        /*006a*/ 	.short	(.L_352 - .L_351)


	//   ....[0]....
.L_351:
        /*006c*/ 	.word	0x00000120


	//   ....[1]....
        /*0070*/ 	.word	0x000001f0


	//----- nvinfo : EIATTR_CBANK_PARAM_SIZE
	.align		4
.L_352:
        /*0074*/ 	.byte	0x03, 0x19
        /*0076*/ 	.short	0x001c


	//----- nvinfo : EIATTR_PARAM_CBANK
	.align		4
        /*0078*/ 	.byte	0x04, 0x0a
        /*007a*/ 	.short	(.L_354 - .L_353)
	.align		4
.L_353:
        /*007c*/ 	.word	index@(.nv.constant0._Z7subdataP6float2S0_iii)
        /*0080*/ 	.short	0x0380
        /*0082*/ 	.short	0x001c


	//----- nvinfo : EIATTR_SW_WAR
	.align		4
.L_354:
        /*0084*/ 	.byte	0x04, 0x36
        /*0086*/ 	.short	(.L_356 - .L_355)
.L_355:
        /*0088*/ 	.word	0x00000008
.L_356:


//--------------------- .nv.info._Z4pad2P6float2ii --------------------------
	.section	.nv.info._Z4pad2P6float2ii,"",@"SHT_CUDA_INFO"
	.sectionflags	@""
	.align	4


	//----- nvinfo : EIATTR_CUDA_API_VERSION
	.align		4
        /*0000*/ 	.byte	0x04, 0x37
        /*0002*/ 	.short	(.L_358 - .L_357)
.L_357:
        /*0004*/ 	.word	0x00000082


	//----- nvinfo : EIATTR_KPARAM_INFO
	.align		4
.L_358:
        /*0008*/ 	.byte	0x04, 0x17
        /*000a*/ 	.short	(.L_360 - .L_359)
.L_359:
        /*000c*/ 	.word	0x00000000
        /*0010*/ 	.short	0x0002
        /*0012*/ 	.short	0x000c
        /*0014*/ 	.byte	0x00, 0xf0, 0x11, 0x00


	//----- nvinfo : EIATTR_KPARAM_INFO
	.align		4
.L_360:
        /*0018*/ 	.byte	0x04, 0x17
        /*001a*/ 	.short	(.L_362 - .L_361)
.L_361:
        /*001c*/ 	.word	0x00000000
        /*0020*/ 	.short	0x0001
        /*0022*/ 	.short	0x0008
        /*0024*/ 	.byte	0x00, 0xf0, 0x11, 0x00


	//----- nvinfo : EIATTR_KPARAM_INFO
	.align		4
.L_362:
        /*0028*/ 	.byte	0x04, 0x17
        /*002a*/ 	.short	(.L_364 - .L_363)
.L_363:
        /*002c*/ 	.word	0x00000000
        /*0030*/ 	.short	0x0000
        /*0032*/ 	.short	0x0000
        /*0034*/ 	.byte	0x00, 0xf5, 0x21, 0x00


	//----- nvinfo : EIATTR_SPARSE_MMA_MASK
	.align		4
.L_364:
        /*0038*/ 	.byte	0x03, 0x50
        /*003a*/ 	.short	0x0000


	//----- nvinfo : EIATTR_MAXREG_COUNT
	.align		4
        /*003c*/ 	.byte	0x03, 0x1b
        /*003e*/ 	.short	0x00ff


	//----- nvinfo : EIATTR_MERCURY_ISA_VERSION
	.align		4
        /*0040*/ 	.byte	0x03, 0x5f
        /*0042*/ 	.short	0x0101


	//----- nvinfo : EIATTR_VRC_CTA_INIT_COUNT
	.align		4
        /*0044*/ 	.byte	0x02, 0x4a
	.zero		1
	.zero		1


	//----- nvinfo : EIATTR_EXIT_INSTR_OFFSETS
	.align		4
        /*0048*/ 	.byte	0x04, 0x1c
        /*004a*/ 	.short	(.L_366 - .L_365)


	//   ....[0]....
.L_365:
        /*004c*/ 	.word	0x00000110


	//   ....[1]....
        /*0050*/ 	.word	0x00000260


	//----- nvinfo : EIATTR_CBANK_PARAM_SIZE
	.align		4
.L_366:
        /*0054*/ 	.byte	0x03, 0x19
        /*0056*/ 	.short	0x0010


	//----- nvinfo : EIATTR_PARAM_CBANK
	.align		4
        /*0058*/ 	.byte	0x04, 0x0a
        /*005a*/ 	.short	(.L_368 - .L_367)
	.align		4
.L_367:
        /*005c*/ 	.word	index@(.nv.constant0._Z4pad2P6float2ii)
        /*0060*/ 	.short	0x0380
        /*0062*/ 	.short	0x0010


	//----- nvinfo : EIATTR_SW_WAR
	.align		4
.L_368:
        /*0064*/ 	.byte	0x04, 0x36
        /*0066*/ 	.short	(.L_370 - .L_369)
.L_369:
        /*0068*/ 	.word	0x00000008
.L_370:


//--------------------- .nv.info._Z3padP6float2iii --------------------------
	.section	.nv.info._Z3padP6float2iii,"",@"SHT_CUDA_INFO"
	.sectionflags	@""
	.align	4


	//----- nvinfo : EIATTR_CUDA_API_VERSION
	.align		4
        /*0000*/ 	.byte	0x04, 0x37
        /*0002*/ 	.short	(.L_372 - .L_371)
.L_371:
        /*0004*/ 	.word	0x00000082


	//----- nvinfo : EIATTR_KPARAM_INFO
	.align		4
.L_372:
        /*0008*/ 	.byte	0x04, 0x17
        /*000a*/ 	.short	(.L_374 - .L_373)
.L_373:
        /*000c*/ 	.word	0x00000000
        /*0010*/ 	.short	0x0003
        /*0012*/ 	.short	0x0010
        /*0014*/ 	.byte	0x00, 0xf0, 0x11, 0x00


	//----- nvinfo : EIATTR_KPARAM_INFO
	.align		4
.L_374:
        /*0018*/ 	.byte	0x04, 0x17
        /*001a*/ 	.short	(.L_376 - .L_375)
.L_375:
        /*001c*/ 	.word	0x00000000
        /*0020*/ 	.short	0x0002
        /*0022*/ 	.short	0x000c
        /*0024*/ 	.byte	0x00, 0xf0, 0x11, 0x00


	//----- nvinfo : EIATTR_KPARAM_INFO
	.align		4
.L_376:
        /*0028*/ 	.byte	0x04, 0x17
        /*002a*/ 	.short	(.L_378 - .L_377)
.L_377:
        /*002c*/ 	.word	0x00000000
        /*0030*/ 	.short	0x0001
        /*0032*/ 	.short	0x0008
        /*0034*/ 	.byte	0x00, 0xf0, 0x11, 0x00


	//----- nvinfo : EIATTR_KPARAM_INFO
	.align		4
.L_378:
        /*0038*/ 	.byte	0x04, 0x17
        /*003a*/ 	.short	(.L_380 - .L_379)
.L_379:
        /*003c*/ 	.word	0x00000000
        /*0040*/ 	.short	0x0000
        /*0042*/ 	.short	0x0000
        /*0044*/ 	.byte	0x00, 0xf5, 0x21, 0x00


	//----- nvinfo : EIATTR_SPARSE_MMA_MASK
	.align		4
.L_380:
        /*0048*/ 	.byte	0x03, 0x50
        /*004a*/ 	.short	0x0000


	//----- nvinfo : EIATTR_MAXREG_COUNT
	.align		4
        /*004c*/ 	.byte	0x03, 0x1b
        /*004e*/ 	.short	0x00ff


	//----- nvinfo : EIATTR_MERCURY_ISA_VERSION
	.align		4
        /*0050*/ 	.byte	0x03, 0x5f
        /*0052*/ 	.short	0x0101


	//----- nvinfo : EIATTR_VRC_CTA_INIT_COUNT
	.align		4
        /*0054*/ 	.byte	0x02, 0x4a
	.zero		1
	.zero		1


	//----- nvinfo : EIATTR_EXIT_INSTR_OFFSETS
	.align		4
        /*0058*/ 	.byte	0x04, 0x1c
        /*005a*/ 	.short	(.L_382 - .L_381)


	//   ....[0]....
.L_381:
        /*005c*/ 	.word	0x00000120


	//   ....[1]....
        /*0060*/ 	.word	0x00000250


	//   ....[2]....
        /*0064*/ 	.word	0x00000310


	//----- nvinfo : EIATTR_CBANK_PARAM_SIZE
	.align		4
.L_382:
        /*0068*/ 	.byte	0x03, 0x19
        /*006a*/ 	.short	0x0014


	//----- nvinfo : EIATTR_PARAM_CBANK
	.align		4
        /*006c*/ 	.byte	0x04, 0x0a
        /*006e*/ 	.short	(.L_384 - .L_383)
	.align		4
.L_383:
        /*0070*/ 	.word	index@(.nv.constant0._Z3padP6float2iii)
        /*0074*/ 	.short	0x0380
        /*0076*/ 	.short	0x0014


	//----- nvinfo : EIATTR_SW_WAR
	.align		4
.L_384:
        /*0078*/ 	.byte	0x04, 0x36
        /*007a*/ 	.short	(.L_386 - .L_385)
.L_385:
        /*007c*/ 	.word	0x00000008
.L_386:


//--------------------- .nv.info._Z11applyfilterP6float2iii --------------------------
	.section	.nv.info._Z11applyfilterP6float2iii,"",@"SHT_CUDA_INFO"
	.sectionflags	@""
	.align	4


	//----- nvinfo : EIATTR_CUDA_API_VERSION
	.align		4
        /*0000*/ 	.byte	0x04, 0x37
        /*0002*/ 	.short	(.L_388 - .L_387)
.L_387:
        /*0004*/ 	.word	0x00000082


	//----- nvinfo : EIATTR_KPARAM_INFO
	.align		4
.L_388:
        /*0008*/ 	.byte	0x04, 0x17
        /*000a*/ 	.short	(.L_390 - .L_389)
.L_389:
        /*000c*/ 	.word	0x00000000
        /*0010*/ 	.short	0x0003
        /*0012*/ 	.short	0x0010
        /*0014*/ 	.byte	0x00, 0xf0, 0x11, 0x00


	//----- nvinfo : EIATTR_KPARAM_INFO
	.align		4
.L_390:
        /*0018*/ 	.byte	0x04, 0x17
        /*001a*/ 	.short	(.L_392 - .L_391)
.L_391:
        /*001c*/ 	.word	0x00000000
        /*0020*/ 	.short	0x0002
        /*0022*/ 	.short	0x000c
        /*0024*/ 	.byte	0x00, 0xf0, 0x11, 0x00


	//----- nvinfo : EIATTR_KPARAM_INFO
	.align		4
.L_392:
        /*0028*/ 	.byte	0x04, 0x17
        /*002a*/ 	.short	(.L_394 - .L_393)
.L_393:
        /*002c*/ 	.word	0x00000000
        /*0030*/ 	.short	0x0001
        /*0032*/ 	.short	0x0008
        /*0034*/ 	.byte	0x00, 0xf0, 0x11, 0x00


	//----- nvinfo : EIATTR_KPARAM_INFO
	.align		4
.L_394:
        /*0038*/ 	.byte	0x04, 0x17
        /*003a*/ 	.short	(.L_396 - .L_395)
.L_395:
        /*003c*/ 	.word	0x00000000
        /*0040*/ 	.short	0x0000
        /*0042*/ 	.short	0x0000
        /*0044*/ 	.byte	0x00, 0xf5, 0x21, 0x00


	//----- nvinfo : EIATTR_SPARSE_MMA_MASK
	.align		4
.L_396:
        /*0048*/ 	.byte	0x03, 0x50
        /*004a*/ 	.short	0x0000


	//----- nvinfo : EIATTR_MAXREG_COUNT
	.align		4
        /*004c*/ 	.byte	0x03, 0x1b
        /*004e*/ 	.short	0x00ff


	//----- nvinfo : EIATTR_MERCURY_ISA_VERSION
	.align		4
        /*0050*/ 	.byte	0x03, 0x5f
        /*0052*/ 	.short	0x0101


	//----- nvinfo : EIATTR_VRC_CTA_INIT_COUNT
	.align		4
        /*0054*/ 	.byte	0x02, 0x4a
	.zero		1
	.zero		1


	//----- nvinfo : EIATTR_EXIT_INSTR_OFFSETS
	.align		4
        /*0058*/ 	.byte	0x04, 0x1c
        /*005a*/ 	.short	(.L_398 - .L_397)


	//   ....[0]....
.L_397:
        /*005c*/ 	.word	0x00000130


	//   ....[1]....
        /*0060*/ 	.word	0x00000980


	//----- nvinfo : EIATTR_CRS_STACK_SIZE
	.align		4
.L_398:
        /*0064*/ 	.byte	0x04, 0x1e
        /*0066*/ 	.short	(.L_400 - .L_399)
.L_399:
        /*0068*/ 	.word	0x00000000


	//----- nvinfo : EIATTR_CBANK_PARAM_SIZE
	.align		4
.L_400:
        /*006c*/ 	.byte	0x03, 0x19
        /*006e*/ 	.short	0x0014


	//----- nvinfo : EIATTR_PARAM_CBANK
	.align		4
        /*0070*/ 	.byte	0x04, 0x0a
        /*0072*/ 	.short	(.L_402 - .L_401)
	.align		4
.L_401:
        /*0074*/ 	.word	index@(.nv.constant0._Z11applyfilterP6float2iii)
        /*0078*/ 	.short	0x0380
        /*007a*/ 	.short	0x0014


	//----- nvinfo : EIATTR_SW_WAR
	.align		4
.L_402:
        /*007c*/ 	.byte	0x04, 0x36
        /*007e*/ 	.short	(.L_404 - .L_403)
.L_403:
        /*0080*/ 	.word	0x00000008
.L_404:


//--------------------- .nv.info._Z4circP6float2fii --------------------------
	.section	.nv.info._Z4circP6float2fii,"",@"SHT_CUDA_INFO"
	.sectionflags	@""
	.align	4


	//----- nvinfo : EIATTR_CUDA_API_VERSION
	.align		4
        /*0000*/ 	.byte	0x04, 0x37
        /*0002*/ 	.short	(.L_406 - .L_405)
.L_405:
        /*0004*/ 	.word	0x00000082


	//----- nvinfo : EIATTR_KPARAM_INFO
	.align		4
.L_406:
        /*0008*/ 	.byte	0x04, 0x17
        /*000a*/ 	.short	(.L_408 - .L_407)
.L_407:
        /*000c*/ 	.word	0x00000000
        /*0010*/ 	.short	0x0003
        /*0012*/ 	.short	0x0010
        /*0014*/ 	.byte	0x00, 0xf0, 0x11, 0x00


	//----- nvinfo : EIATTR_KPARAM_INFO
	.align		4
.L_408:
        /*0018*/ 	.byte	0x04, 0x17
        /*001a*/ 	.short	(.L_410 - .L_409)
.L_409:
        /*001c*/ 	.word	0x00000000
        /*0020*/ 	.short	0x0002
        /*0022*/ 	.short	0x000c
        /*0024*/ 	.byte	0x00, 0xf0, 0x11, 0x00


	//----- nvinfo : EIATTR_KPARAM_INFO
	.align		4
.L_410:
        /*0028*/ 	.byte	0x04, 0x17
        /*002a*/ 	.short	(.L_412 - .L_411)
.L_411:
        /*002c*/ 	.word	0x00000000
        /*0030*/ 	.short	0x0001
        /*0032*/ 	.short	0x0008
        /*0034*/ 	.byte	0x00, 0xf0, 0x11, 0x00


	//----- nvinfo : EIATTR_KPARAM_INFO
	.align		4
.L_412:
        /*0038*/ 	.byte	0x04, 0x17
        /*003a*/ 	.short	(.L_414 - .L_413)
.L_413:
        /*003c*/ 	.word	0x00000000
        /*0040*/ 	.short	0x0000
        /*0042*/ 	.short	0x0000
        /*0044*/ 	.byte	0x00, 0xf5, 0x21, 0x00


	//----- nvinfo : EIATTR_SPARSE_MMA_MASK
	.align		4
.L_414:
        /*0048*/ 	.byte	0x03, 0x50
        /*004a*/ 	.short	0x0000


	//----- nvinfo : EIATTR_MAXREG_COUNT
	.align		4
        /*004c*/ 	.byte	0x03, 0x1b
        /*004e*/ 	.short	0x00ff


	//----- nvinfo : EIATTR_MERCURY_ISA_VERSION
	.align		4
        /*0050*/ 	.byte	0x03, 0x5f
        /*0052*/ 	.short	0x0101


	//----- nvinfo : EIATTR_VRC_CTA_INIT_COUNT
	.align		4
        /*0054*/ 	.byte	0x02, 0x4a
	.zero		1
	.zero		1


	//----- nvinfo : EIATTR_EXIT_INSTR_OFFSETS
	.align		4
        /*0058*/ 	.byte	0x04, 0x1c
        /*005a*/ 	.short	(.L_416 - .L_415)


	//   ....[0]....
.L_415:
        /*005c*/ 	.word	0x00000120


	//   ....[1]....
        /*0060*/ 	.word	0x00000430


	//----- nvinfo : EIATTR_CRS_STACK_SIZE
	.align		4
.L_416:
        /*0064*/ 	.byte	0x04, 0x1e
        /*0066*/ 	.short	(.L_418 - .L_417)
.L_417:
        /*0068*/ 	.word	0x00000000


	//----- nvinfo : EIATTR_CBANK_PARAM_SIZE
	.align		4
.L_418:
        /*006c*/ 	.byte	0x03, 0x19
        /*006e*/ 	.short	0x0014


	//----- nvinfo : EIATTR_PARAM_CBANK
	.align		4
        /*0070*/ 	.byte	0x04, 0x0a
        /*0072*/ 	.short	(.L_420 - .L_419)
	.align		4
.L_419:
        /*0074*/ 	.word	index@(.nv.constant0._Z4circP6float2fii)
        /*0078*/ 	.short	0x0380
        /*007a*/ 	.short	0x0014


	//----- nvinfo : EIATTR_SW_WAR
	.align		4
.L_420:
        /*007c*/ 	.byte	0x04, 0x36
        /*007e*/ 	.short	(.L_422 - .L_421)
.L_421:
        /*0080*/ 	.word	0x00000008
.L_422:


//--------------------- .nv.info._Z7scatterP6float2S0_PfS1_ifiii --------------------------
	.section	.nv.info._Z7scatterP6float2S0_PfS1_ifiii,"",@"SHT_CUDA_INFO"
	.sectionflags	@""
	.align	4


	//----- nvinfo : EIATTR_CUDA_API_VERSION
	.align		4
        /*0000*/ 	.byte	0x04, 0x37
        /*0002*/ 	.short	(.L_424 - .L_423)
.L_423:
        /*0004*/ 	.word	0x00000082


	//----- nvinfo : EIATTR_KPARAM_INFO
	.align		4
.L_424:
        /*0008*/ 	.byte	0x04, 0x17
        /*000a*/ 	.short	(.L_426 - .L_425)
.L_425:
        /*000c*/ 	.word	0x00000000
        /*0010*/ 	.short	0x0008
        /*0012*/ 	.short	0x0030
        /*0014*/ 	.byte	0x00, 0xf0, 0x11, 0x00


	//----- nvinfo : EIATTR_KPARAM_INFO
	.align		4
.L_426:
        /*0018*/ 	.byte	0x04, 0x17
        /*001a*/ 	.short	(.L_428 - .L_427)
.L_427:
        /*001c*/ 	.word	0x00000000
        /*0020*/ 	.short	0x0007
        /*0022*/ 	.short	0x002c
        /*0024*/ 	.byte	0x00, 0xf0, 0x11, 0x00


	//----- nvinfo : EIATTR_KPARAM_INFO
	.align		4
.L_428:
        /*0028*/ 	.byte	0x04, 0x17
        /*002a*/ 	.short	(.L_430 - .L_429)
.L_429:
        /*002c*/ 	.word	0x00000000
        /*0030*/ 	.short	0x0006
        /*0032*/ 	.short	0x0028
        /*0034*/ 	.byte	0x00, 0xf0, 0x11, 0x00


	//----- nvinfo : EIATTR_KPARAM_INFO
	.align		4
.L_430:
        /*0038*/ 	.byte	0x04, 0x17
        /*003a*/ 	.short	(.L_432 - .L_431)
.L_431:
        /*003c*/ 	.word	0x00000000
        /*0040*/ 	.short	0x0005
        /*0042*/ 	.short	0x0024
        /*0044*/ 	.byte	0x00, 0xf0, 0x11, 0x00


	//----- nvinfo : EIATTR_KPARAM_INFO
	.align		4
.L_432:
        /*0048*/ 	.byte	0x04, 0x17
        /*004a*/ 	.short	(.L_434 - .L_433)
.L_433:
        /*004c*/ 	.word	0x00000000
        /*0050*/ 	.short	0x0004
        /*0052*/ 	.short	0x0020
        /*0054*/ 	.byte	0x00, 0xf0, 0x11, 0x00


	//----- nvinfo : EIATTR_KPARAM_INFO
	.align		4
.L_434:
        /*0058*/ 	.byte	0x04, 0x17
        /*005a*/ 	.short	(.L_436 - .L_435)
.L_435:
        /*005c*/ 	.word	0x00000000
        /*0060*/ 	.short	0x0003
        /*0062*/ 	.short	0x0018
        /*0064*/ 	.byte	0x00, 0xf5, 0x21, 0x00


	//----- nvinfo : EIATTR_KPARAM_INFO
	.align		4
.L_436:
        /*0068*/ 	.byte	0x04, 0x17
        /*006a*/ 	.short	(.L_438 - .L_437)
.L_437:
        /*006c*/ 	.word	0x00000000
        /*0070*/ 	.short	0x0002
        /*0072*/ 	.short	0x0010
        /*0074*/ 	.byte	0x00, 0xf5, 0x21, 0x00


	//----- nvinfo : EIATTR_KPARAM_INFO
	.align		4
.L_438:
        /*0078*/ 	.byte	0x04, 0x17
        /*007a*/ 	.short	(.L_440 - .L_439)
.L_439:
        /*007c*/ 	.word	0x00000000
        /*0080*/ 	.short	0x0001
        /*0082*/ 	.short	0x0008
        /*0084*/ 	.byte	0x00, 0xf5, 0x21, 0x00


	//----- nvinfo : EIATTR_KPARAM_INFO
	.align		4
.L_440:
        /*0088*/ 	.byte	0x04, 0x17
        /*008a*/ 	.short	(.L_442 - .L_441)
.L_441:
        /*008c*/ 	.word	0x00000000
        /*0090*/ 	.short	0x0000
        /*0092*/ 	.short	0x0000
        /*0094*/ 	.byte	0x00, 0xf5, 0x21, 0x00


	//----- nvinfo : EIATTR_SPARSE_MMA_MASK
	.align		4
.L_442:
        /*0098*/ 	.byte	0x03, 0x50
        /*009a*/ 	.short	0x0000


	//----- nvinfo : EIATTR_MAXREG_COUNT
	.align		4
        /*009c*/ 	.byte	0x03, 0x1b
        /*009e*/ 	.short	0x00ff


	//----- nvinfo : EIATTR_MERCURY_ISA_VERSION
	.align		4
        /*00a0*/ 	.byte	0x03, 0x5f
        /*00a2*/ 	.short	0x0101


	//----- nvinfo : EIATTR_VRC_CTA_INIT_COUNT
	.align		4
        /*00a4*/ 	.byte	0x02, 0x4a
	.zero		1
	.zero		1


	//----- nvinfo : EIATTR_EXIT_INSTR_OFFSETS
	.align		4
        /*00a8*/ 	.byte	0x04, 0x1c
        /*00aa*/ 	.short	(.L_444 - .L_443)


	//   ....[0]....
.L_443:
        /*00ac*/ 	.word	0x00000120


	//   ....[1]....
        /*00b0*/ 	.word	0x00000400


	//   ....[2]....
        /*00b4*/ 	.word	0x00001da0


	//----- nvinfo : EIATTR_CRS_STACK_SIZE
	.align		4
.L_444:
        /*00b8*/ 	.byte	0x04, 0x1e
        /*00ba*/ 	.short	(.L_446 - .L_445)
.L_445:
        /*00bc*/ 	.word	0x00000000


	//----- nvinfo : EIATTR_CBANK_PARAM_SIZE
	.align		4
.L_446:
        /*00c0*/ 	.byte	0x03, 0x19
        /*00c2*/ 	.short	0x0034


	//----- nvinfo : EIATTR_PARAM_CBANK
	.align		4
        /*00c4*/ 	.byte	0x04, 0x0a
        /*00c6*/ 	.short	(.L_448 - .L_447)
	.align		4
.L_447:
        /*00c8*/ 	.word	index@(.nv.constant0._Z7scatterP6float2S0_PfS1_ifiii)
        /*00cc*/ 	.short	0x0380
        /*00ce*/ 	.short	0x0034


	//----- nvinfo : EIATTR_SW_WAR
	.align		4
.L_448:
        /*00d0*/ 	.byte	0x04, 0x36
        /*00d2*/ 	.short	(.L_450 - .L_449)
.L_449:
        /*00d4*/ 	.word	0x00000008
.L_450:


//--------------------- .nv.info._Z6gatherP6float2S0_PfS1_ifiii --------------------------
	.section	.nv.info._Z6gatherP6float2S0_PfS1_ifiii,"",@"SHT_CUDA_INFO"
	.sectionflags	@""
	.align	4


	//----- nvinfo : EIATTR_CUDA_API_VERSION
	.align		4
        /*0000*/ 	.byte	0x04, 0x37
        /*0002*/ 	.short	(.L_452 - .L_451)
.L_451:
        /*0004*/ 	.word	0x00000082


	//----- nvinfo : EIATTR_KPARAM_INFO
	.align		4
.L_452:
        /*0008*/ 	.byte	0x04, 0x17
        /*000a*/ 	.short	(.L_454 - .L_453)
.L_453:
        /*000c*/ 	.word	0x00000000
        /*0010*/ 	.short	0x0008
        /*0012*/ 	.short	0x0030
        /*0014*/ 	.byte	0x00, 0xf0, 0x11, 0x00


	//----- nvinfo : EIATTR_KPARAM_INFO
	.align		4
.L_454:
        /*0018*/ 	.byte	0x04, 0x17
        /*001a*/ 	.short	(.L_456 - .L_455)
.L_455:
        /*001c*/ 	.word	0x00000000
        /*0020*/ 	.short	0x0007
        /*0022*/ 	.short	0x002c
        /*0024*/ 	.byte	0x00, 0xf0, 0x11, 0x00


	//----- nvinfo : EIATTR_KPARAM_INFO
	.align		4
.L_456:
        /*0028*/ 	.byte	0x04, 0x17
        /*002a*/ 	.short	(.L_458 - .L_457)
.L_457:
        /*002c*/ 	.word	0x00000000
        /*0030*/ 	.short	0x0006
        /*0032*/ 	.short	0x0028
        /*0034*/ 	.byte	0x00, 0xf0, 0x11, 0x00


	//----- nvinfo : EIATTR_KPARAM_INFO
	.align		4
.L_458:
        /*0038*/ 	.byte	0x04, 0x17
        /*003a*/ 	.short	(.L_460 - .L_459)
.L_459:
        /*003c*/ 	.word	0x00000000
        /*0040*/ 	.short	0x0005
        /*0042*/ 	.short	0x0024
        /*0044*/ 	.byte	0x00, 0xf0, 0x11, 0x00


	//----- nvinfo : EIATTR_KPARAM_INFO
	.align		4
.L_460:
        /*0048*/ 	.byte	0x04, 0x17
        /*004a*/ 	.short	(.L_462 - .L_461)
.L_461:
        /*004c*/ 	.word	0x00000000
        /*0050*/ 	.short	0x0004
        /*0052*/ 	.short	0x0020
        /*0054*/ 	.byte	0x00, 0xf0, 0x11, 0x00


	//----- nvinfo : EIATTR_KPARAM_INFO
	.align		4
.L_462:
        /*0058*/ 	.byte	0x04, 0x17
        /*005a*/ 	.short	(.L_464 - .L_463)
.L_463:
        /*005c*/ 	.word	0x00000000
        /*0060*/ 	.short	0x0003
        /*0062*/ 	.short	0x0018
        /*0064*/ 	.byte	0x00, 0xf5, 0x21, 0x00


	//----- nvinfo : EIATTR_KPARAM_INFO
	.align		4
.L_464:
        /*0068*/ 	.byte	0x04, 0x17
        /*006a*/ 	.short	(.L_466 - .L_465)
.L_465:
        /*006c*/ 	.word	0x00000000
        /*0070*/ 	.short	0x0002
        /*0072*/ 	.short	0x0010
        /*0074*/ 	.byte	0x00, 0xf5, 0x21, 0x00


	//----- nvinfo : EIATTR_KPARAM_INFO
	.align		4
.L_466:
        /*0078*/ 	.byte	0x04, 0x17
        /*007a*/ 	.short	(.L_468 - .L_467)
.L_467:
        /*007c*/ 	.word	0x00000000
        /*0080*/ 	.short	0x0001
        /*0082*/ 	.short	0x0008
        /*0084*/ 	.byte	0x00, 0xf5, 0x21, 0x00


	//----- nvinfo : EIATTR_KPARAM_INFO
	.align		4
.L_468:
        /*0088*/ 	.byte	0x04, 0x17
        /*008a*/ 	.short	(.L_470 - .L_469)
.L_469:
        /*008c*/ 	.word	0x00000000
        /*0090*/ 	.short	0x0000
        /*0092*/ 	.short	0x0000
        /*0094*/ 	.byte	0x00, 0xf5, 0x21, 0x00


	//----- nvinfo : EIATTR_SPARSE_MMA_MASK
	.align		4
.L_470:
        /*0098*/ 	.byte	0x03, 0x50
        /*009a*/ 	.short	0x0000


	//----- nvinfo : EIATTR_MAXREG_COUNT
	.align		4
        /*009c*/ 	.byte	0x03, 0x1b
        /*009e*/ 	.short	0x00ff


	//----- nvinfo : EIATTR_MERCURY_ISA_VERSION
	.align		4
        /*00a0*/ 	.byte	0x03, 0x5f
        /*00a2*/ 	.short	0x0101


	//----- nvinfo : EIATTR_VRC_CTA_INIT_COUNT
	.align		4
        /*00a4*/ 	.byte	0x02, 0x4a
	.zero		1
	.zero		1


	//----- nvinfo : EIATTR_EXIT_INSTR_OFFSETS
	.align		4
        /*00a8*/ 	.byte	0x04, 0x1c
        /*00aa*/ 	.short	(.L_472 - .L_471)


	//   ....[0]....
.L_471:
        /*00ac*/ 	.word	0x00000120


	//   ....[1]....
        /*00b0*/ 	.word	0x00001e50


	//----- nvinfo : EIATTR_CRS_STACK_SIZE
	.align		4
.L_472:
        /*00b4*/ 	.byte	0x04, 0x1e
        /*00b6*/ 	.short	(.L_474 - .L_473)
.L_473:
        /*00b8*/ 	.word	0x00000000


	//----- nvinfo : EIATTR_CBANK_PARAM_SIZE
	.align		4
.L_474:
        /*00bc*/ 	.byte	0x03, 0x19
        /*00be*/ 	.short	0x0034


	//----- nvinfo : EIATTR_PARAM_CBANK
	.align		4
        /*00c0*/ 	.byte	0x04, 0x0a
        /*00c2*/ 	.short	(.L_476 - .L_475)
	.align		4
.L_475:
        /*00c4*/ 	.word	index@(.nv.constant0._Z6gatherP6float2S0_PfS1_ifiii)
        /*00c8*/ 	.short	0x0380
        /*00ca*/ 	.short	0x0034


	//----- nvinfo : EIATTR_SW_WAR
	.align		4
.L_476:
        /*00cc*/ 	.byte	0x04, 0x36
        /*00ce*/ 	.short	(.L_478 - .L_477)
.L_477:
        /*00d0*/ 	.word	0x00000008
.L_478:


//--------------------- .nv.info._Z6takexyPfS_S_ii --------------------------
	.section	.nv.info._Z6takexyPfS_S_ii,"",@"SHT_CUDA_INFO"
	.sectionflags	@""
	.align	4


	//----- nvinfo : EIATTR_CUDA_API_VERSION
	.align		4
        /*0000*/ 	.byte	0x04, 0x37
        /*0002*/ 	.short	(.L_480 - .L_479)
.L_479:
        /*0004*/ 	.word	0x00000082


	//----- nvinfo : EIATTR_KPARAM_INFO
	.align		4
.L_480:
        /*0008*/ 	.byte	0x04, 0x17
        /*000a*/ 	.short	(.L_482 - .L_481)
.L_481:
        /*000c*/ 	.word	0x00000000
        /*0010*/ 	.short	0x0004
        /*0012*/ 	.short	0x001c
        /*0014*/ 	.byte	0x00, 0xf0, 0x11, 0x00


	//----- nvinfo : EIATTR_KPARAM_INFO
	.align		4
.L_482:
        /*0018*/ 	.byte	0x04, 0x17
        /*001a*/ 	.short	(.L_484 - .L_483)
.L_483:
        /*001c*/ 	.word	0x00000000
        /*0020*/ 	.short	0x0003
        /*0022*/ 	.short	0x0018
        /*0024*/ 	.byte	0x00, 0xf0, 0x11, 0x00


	//----- nvinfo : EIATTR_KPARAM_INFO
	.align		4
.L_484:
        /*0028*/ 	.byte	0x04, 0x17
        /*002a*/ 	.short	(.L_486 - .L_485)
.L_485:
        /*002c*/ 	.word	0x00000000
        /*0030*/ 	.short	0x0002
        /*0032*/ 	.short	0x0010
        /*0034*/ 	.byte	0x00, 0xf5, 0x21, 0x00


	//----- nvinfo : EIATTR_KPARAM_INFO
	.align		4
.L_486:
        /*0038*/ 	.byte	0x04, 0x17
        /*003a*/ 	.short	(.L_488 - .L_487)
.L_487:
        /*003c*/ 	.word	0x00000000
        /*0040*/ 	.short	0x0001
        /*0042*/ 	.short	0x0008
        /*0044*/ 	.byte	0x00, 0xf5, 0x21, 0x00


	//----- nvinfo : EIATTR_KPARAM_INFO
	.align		4
.L_488:
        /*0048*/ 	.byte	0x04, 0x17
        /*004a*/ 	.short	(.L_490 - .L_489)
.L_489:
        /*004c*/ 	.word	0x00000000
        /*0050*/ 	.short	0x0000
        /*0052*/ 	.short	0x0000
        /*0054*/ 	.byte	0x00, 0xf5, 0x21, 0x00


	//----- nvinfo : EIATTR_SPARSE_MMA_MASK
	.align		4
.L_490:
        /*0058*/ 	.byte	0x03, 0x50
        /*005a*/ 	.short	0x0000


	//----- nvinfo : EIATTR_MAXREG_COUNT
	.align		4
        /*005c*/ 	.byte	0x03, 0x1b
        /*005e*/ 	.short	0x00ff


	//----- nvinfo : EIATTR_MERCURY_ISA_VERSION
	.align		4
        /*0060*/ 	.byte	0x03, 0x5f
        /*0062*/ 	.short	0x0101


	//----- nvinfo : EIATTR_VRC_CTA_INIT_COUNT
	.align		4
        /*0064*/ 	.byte	0x02, 0x4a
	.zero		1
	.zero		1


	//----- nvinfo : EIATTR_EXIT_INSTR_OFFSETS
	.align		4
        /*0068*/ 	.byte	0x04, 0x1c
        /*006a*/ 	.short	(.L_492 - .L_491)


	//   ....[0]....
.L_491:
        /*006c*/ 	.word	0x000000c0


	//   ....[1]....
        /*0070*/ 	.word	0x000004a0


	//   ....[2]....
        /*0074*/ 	.word	0x000004d0


	//----- nvinfo : EIATTR_CRS_STACK_SIZE
	.align		4
.L_492:
        /*0078*/ 	.byte	0x04, 0x1e
        /*007a*/ 	.short	(.L_494 - .L_493)
.L_493:
        /*007c*/ 	.word	0x00000000


	//----- nvinfo : EIATTR_CBANK_PARAM_SIZE
	.align		4
.L_494:
        /*0080*/ 	.byte	0x03, 0x19
        /*0082*/ 	.short	0x0020


	//----- nvinfo : EIATTR_PARAM_CBANK
	.align		4
        /*0084*/ 	.byte	0x04, 0x0a
        /*0086*/ 	.short	(.L_496 - .L_495)
	.align		4
.L_495:
        /*0088*/ 	.word	index@(.nv.constant0._Z6takexyPfS_S_ii)
        /*008c*/ 	.short	0x0380
        /*008e*/ 	.short	0x0020


	//----- nvinfo : EIATTR_SW_WAR
	.align		4
.L_496:
        /*0090*/ 	.byte	0x04, 0x36
        /*0092*/ 	.short	(.L_498 - .L_497)
.L_497:
        /*0094*/ 	.word	0x00000008
.L_498:


//--------------------- .nv.info._Z7wrapadjP6float2iii --------------------------
	.section	.nv.info._Z7wrapadjP6float2iii,"",@"SHT_CUDA_INFO"
	.sectionflags	@""
	.align	4


	//----- nvinfo : EIATTR_CUDA_API_VERSION
	.align		4
        /*0000*/ 	.byte	0x04, 0x37
        /*0002*/ 	.short	(.L_500 - .L_499)
.L_499:
        /*0004*/ 	.word	0x00000082


	//----- nvinfo : EIATTR_KPARAM_INFO
	.align		4
.L_500:
        /*0008*/ 	.byte	0x04, 0x17
        /*000a*/ 	.short	(.L_502 - .L_501)
.L_501:
        /*000c*/ 	.word	0x00000000
        /*0010*/ 	.short	0x0003
        /*0012*/ 	.short	0x0010
        /*0014*/ 	.byte	0x00, 0xf0, 0x11, 0x00


	//----- nvinfo : EIATTR_KPARAM_INFO
	.align		4
.L_502:
        /*0018*/ 	.byte	0x04, 0x17
        /*001a*/ 	.short	(.L_504 - .L_503)
.L_503:
        /*001c*/ 	.word	0x00000000
        /*0020*/ 	.short	0x0002
        /*0022*/ 	.short	0x000c
        /*0024*/ 	.byte	0x00, 0xf0, 0x11, 0x00


	//----- nvinfo : EIATTR_KPARAM_INFO
	.align		4
.L_504:
        /*0028*/ 	.byte	0x04, 0x17
        /*002a*/ 	.short	(.L_506 - .L_505)
.L_505:
        /*002c*/ 	.word	0x00000000
        /*0030*/ 	.short	0x0001
        /*0032*/ 	.short	0x0008
        /*0034*/ 	.byte	0x00, 0xf0, 0x11, 0x00


	//----- nvinfo : EIATTR_KPARAM_INFO
	.align		4
.L_506:
        /*0038*/ 	.byte	0x04, 0x17
        /*003a*/ 	.short	(.L_508 - .L_507)
.L_507:
        /*003c*/ 	.word	0x00000000
        /*0040*/ 	.short	0x0000
        /*0042*/ 	.short	0x0000
        /*0044*/ 	.byte	0x00, 0xf5, 0x21, 0x00


	//----- nvinfo : EIATTR_SPARSE_MMA_MASK
	.align		4
.L_508:
        /*0048*/ 	.byte	0x03, 0x50
        /*004a*/ 	.short	0x0000


	//----- nvinfo : EIATTR_MAXREG_COUNT
	.align		4
        /*004c*/ 	.byte	0x03, 0x1b
        /*004e*/ 	.short	0x00ff


	//----- nvinfo : EIATTR_MERCURY_ISA_VERSION
	.align		4
        /*0050*/ 	.byte	0x03, 0x5f
        /*0052*/ 	.short	0x0101


	//----- nvinfo : EIATTR_VRC_CTA_INIT_COUNT
	.align		4
        /*0054*/ 	.byte	0x02, 0x4a
	.zero		1
	.zero		1


	//----- nvinfo : EIATTR_EXIT_INSTR_OFFSETS
	.align		4
        /*0058*/ 	.byte	0x04, 0x1c
        /*005a*/ 	.short	(.L_510 - .L_509)


	//   ....[0]....
.L_509:
        /*005c*/ 	.word	0x00000140


	//   ....[1]....
        /*0060*/ 	.word	0x00000190


	//   ....[2]....
        /*0064*/ 	.word	0x000004d0


	//----- nvinfo : EIATTR_CBANK_PARAM_SIZE
	.align		4
.L_510:
        /*0068*/ 	.byte	0x03, 0x19
        /*006a*/ 	.short	0x0014


	//----- nvinfo : EIATTR_PARAM_CBANK
	.align		4
        /*006c*/ 	.byte	0x04, 0x0a
        /*006e*/ 	.short	(.L_512 - .L_511)
	.align		4
.L_511:
        /*0070*/ 	.word	index@(.nv.constant0._Z7wrapadjP6float2iii)
        /*0074*/ 	.short	0x0380
        /*0076*/ 	.short	0x0014


	//----- nvinfo : EIATTR_SW_WAR
	.align		4
.L_512:
        /*0078*/ 	.byte	0x04, 0x36
        /*007a*/ 	.short	(.L_514 - .L_513)
.L_513:
        /*007c*/ 	.word	0x00000008
.L_514:


//--------------------- .nv.info._Z4wrapP6float2iii --------------------------
	.section	.nv.info._Z4wrapP6float2iii,"",@"SHT_CUDA_INFO"
	.sectionflags	@""
	.align	4


	//----- nvinfo : EIATTR_CUDA_API_VERSION
	.align		4
        /*0000*/ 	.byte	0x04, 0x37
        /*0002*/ 	.short	(.L_516 - .L_515)
.L_515:
        /*0004*/ 	.word	0x00000082


	//----- nvinfo : EIATTR_KPARAM_INFO
	.align		4
.L_516:
        /*0008*/ 	.byte	0x04, 0x17
        /*000a*/ 	.short	(.L_518 - .L_517)
.L_517:
        /*000c*/ 	.word	0x00000000
        /*0010*/ 	.short	0x0003
        /*0012*/ 	.short	0x0010
        /*0014*/ 	.byte	0x00, 0xf0, 0x11, 0x00


	//----- nvinfo : EIATTR_KPARAM_INFO
	.align		4
.L_518:
        /*0018*/ 	.byte	0x04, 0x17
        /*001a*/ 	.short	(.L_520 - .L_519)
.L_519:
        /*001c*/ 	.word	0x00000000
        /*0020*/ 	.short	0x0002
        /*0022*/ 	.short	0x000c
        /*0024*/ 	.byte	0x00, 0xf0, 0x11, 0x00


	//----- nvinfo : EIATTR_KPARAM_INFO
	.align		4
.L_520:
        /*0028*/ 	.byte	0x04, 0x17
        /*002a*/ 	.short	(.L_522 - .L_521)
.L_521:
        /*002c*/ 	.word	0x00000000
        /*0030*/ 	.short	0x0001
        /*0032*/ 	.short	0x0008
        /*0034*/ 	.byte	0x00, 0xf0, 0x11, 0x00


	//----- nvinfo : EIATTR_KPARAM_INFO
	.align		4
.L_522:
        /*0038*/ 	.byte	0x04, 0x17
        /*003a*/ 	.short	(.L_524 - .L_523)
.L_523:
        /*003c*/ 	.word	0x00000000
        /*0040*/ 	.short	0x0000
        /*0042*/ 	.short	0x0000
        /*0044*/ 	.byte	0x00, 0xf5, 0x21, 0x00


	//----- nvinfo : EIATTR_SPARSE_MMA_MASK
	.align		4
.L_524:
        /*0048*/ 	.byte	0x03, 0x50
        /*004a*/ 	.short	0x0000


	//----- nvinfo : EIATTR_MAXREG_COUNT
	.align		4
        /*004c*/ 	.byte	0x03, 0x1b
        /*004e*/ 	.short	0x00ff


	//----- nvinfo : EIATTR_MERCURY_ISA_VERSION
	.align		4
        /*0050*/ 	.byte	0x03, 0x5f
        /*0052*/ 	.short	0x0101


	//----- nvinfo : EIATTR_VRC_CTA_INIT_COUNT
	.align		4
        /*0054*/ 	.byte	0x02, 0x4a
	.zero		1
	.zero		1


	//----- nvinfo : EIATTR_EXIT_INSTR_OFFSETS
	.align		4
        /*0058*/ 	.byte	0x04, 0x1c
        /*005a*/ 	.short	(.L_526 - .L_525)


	//   ....[0]....
.L_525:
        /*005c*/ 	.word	0x00000140


	//   ....[1]....
        /*0060*/ 	.word	0x00000190


	//   ....[2]....
        /*0064*/ 	.word	0x000004a0


	//----- nvinfo : EIATTR_CBANK_PARAM_SIZE
	.align		4
.L_526:
        /*0068*/ 	.byte	0x03, 0x19
        /*006a*/ 	.short	0x0014


	//----- nvinfo : EIATTR_PARAM_CBANK
	.align		4
        /*006c*/ 	.byte	0x04, 0x0a
        /*006e*/ 	.short	(.L_528 - .L_527)
	.align		4
.L_527:
        /*0070*/ 	.word	index@(.nv.constant0._Z4wrapP6float2iii)
        /*0074*/ 	.short	0x0380
        /*0076*/ 	.short	0x0014


	//----- nvinfo : EIATTR_SW_WAR
	.align		4
.L_528:
        /*0078*/ 	.byte	0x04, 0x36
        /*007a*/ 	.short	(.L_530 - .L_529)
.L_529:
        /*007c*/ 	.word	0x00000008
.L_530:


//--------------------- .nv.info._Z10fftshift1cP6float2iii --------------------------
	.section	.nv.info._Z10fftshift1cP6float2iii,"",@"SHT_CUDA_INFO"
	.sectionflags	@""
	.align	4


	//----- nvinfo : EIATTR_CUDA_API_VERSION
	.align		4
        /*0000*/ 	.byte	0x04, 0x37
        /*0002*/ 	.short	(.L_532 - .L_531)
.L_531:
        /*0004*/ 	.word	0x00000082


	//----- nvinfo : EIATTR_KPARAM_INFO
	.align		4
.L_532:
        /*0008*/ 	.byte	0x04, 0x17
        /*000a*/ 	.short	(.L_534 - .L_533)
.L_533:
        /*000c*/ 	.word	0x00000000
        /*0010*/ 	.short	0x0003
        /*0012*/ 	.short	0x0010
        /*0014*/ 	.byte	0x00, 0xf0, 0x11, 0x00


	//----- nvinfo : EIATTR_KPARAM_INFO
	.align		4
.L_534:
        /*0018*/ 	.byte	0x04, 0x17
        /*001a*/ 	.short	(.L_536 - .L_535)
.L_535:
        /*001c*/ 	.word	0x00000000
        /*0020*/ 	.short	0x0002
        /*0022*/ 	.short	0x000c
        /*0024*/ 	.byte	0x00, 0xf0, 0x11, 0x00


	//----- nvinfo : EIATTR_KPARAM_INFO
	.align		4
.L_536:
        /*0028*/ 	.byte	0x04, 0x17
        /*002a*/ 	.short	(.L_538 - .L_537)
.L_537:
        /*002c*/ 	.word	0x00000000
        /*0030*/ 	.short	0x0001
        /*0032*/ 	.short	0x0008
        /*0034*/ 	.byte	0x00, 0xf0, 0x11, 0x00


	//----- nvinfo : EIATTR_KPARAM_INFO
	.align		4
.L_538:
        /*0038*/ 	.byte	0x04, 0x17
        /*003a*/ 	.short	(.L_540 - .L_539)
.L_539:
        /*003c*/ 	.word	0x00000000
        /*0040*/ 	.short	0x0000
        /*0042*/ 	.short	0x0000
        /*0044*/ 	.byte	0x00, 0xf5, 0x21, 0x00


	//----- nvinfo : EIATTR_SPARSE_MMA_MASK
	.align		4
.L_540:
        /*0048*/ 	.byte	0x03, 0x50
        /*004a*/ 	.short	0x0000


	//----- nvinfo : EIATTR_MAXREG_COUNT
	.align		4
        /*004c*/ 	.byte	0x03, 0x1b
        /*004e*/ 	.short	0x00ff


	//----- nvinfo : EIATTR_MERCURY_ISA_VERSION
	.align		4
        /*0050*/ 	.byte	0x03, 0x5f
        /*0052*/ 	.short	0x0101


	//----- nvinfo : EIATTR_VRC_CTA_INIT_COUNT
	.align		4
        /*0054*/ 	.byte	0x02, 0x4a
	.zero		1
	.zero		1


	//----- nvinfo : EIATTR_EXIT_INSTR_OFFSETS
	.align		4
        /*0058*/ 	.byte	0x04, 0x1c
        /*005a*/ 	.short	(.L_542 - .L_541)


	//   ....[0]....
.L_541:
        /*005c*/ 	.word	0x00000120


	//   ....[1]....
        /*0060*/ 	.word	0x00000230


	//----- nvinfo : EIATTR_CBANK_PARAM_SIZE
	.align		4
.L_542:
        /*0064*/ 	.byte	0x03, 0x19
        /*0066*/ 	.short	0x0014


	//----- nvinfo : EIATTR_PARAM_CBANK
	.align		4
        /*0068*/ 	.byte	0x04, 0x0a
        /*006a*/ 	.short	(.L_544 - .L_543)
	.align		4
.L_543:
        /*006c*/ 	.word	index@(.nv.constant0._Z10fftshift1cP6float2iii)
        /*0070*/ 	.short	0x0380
        /*0072*/ 	.short	0x0014


	//----- nvinfo : EIATTR_SW_WAR
	.align		4
.L_544:
        /*0074*/ 	.byte	0x04, 0x36
        /*0076*/ 	.short	(.L_546 - .L_545)
.L_545:
        /*0078*/ 	.word	0x00000008
.L_546:


//--------------------- .nv.info._Z9fftshiftcP6float2ii --------------------------
	.section	.nv.info._Z9fftshiftcP6float2ii,"",@"SHT_CUDA_INFO"
	.sectionflags	@""
	.align	4


	//----- nvinfo : EIATTR_CUDA_API_VERSION
	.align		4
        /*0000*/ 	.byte	0x04, 0x37
        /*0002*/ 	.short	(.L_548 - .L_547)
.L_547:
        /*0004*/ 	.word	0x00000082


	//----- nvinfo : EIATTR_KPARAM_INFO
	.align		4
.L_548:
        /*0008*/ 	.byte	0x04, 0x17
        /*000a*/ 	.short	(.L_550 - .L_549)
.L_549:
        /*000c*/ 	.word	0x00000000
        /*0010*/ 	.short	0x0002
        /*0012*/ 	.short	0x000c
        /*0014*/ 	.byte	0x00, 0xf0, 0x11, 0x00


	//----- nvinfo : EIATTR_KPARAM_INFO
	.align		4
.L_550:
        /*0018*/ 	.byte	0x04, 0x17
        /*001a*/ 	.short	(.L_552 - .L_551)
.L_551:
        /*001c*/ 	.word	0x00000000
        /*0020*/ 	.short	0x0001
        /*0022*/ 	.short	0x0008
        /*0024*/ 	.byte	0x00, 0xf0, 0x11, 0x00


	//----- nvinfo : EIATTR_KPARAM_INFO
	.align		4
.L_552:
        /*0028*/ 	.byte	0x04, 0x17
        /*002a*/ 	.short	(.L_554 - .L_553)
.L_553:
        /*002c*/ 	.word	0x00000000
        /*0030*/ 	.short	0x0000
        /*0032*/ 	.short	0x0000
        /*0034*/ 	.byte	0x00, 0xf5, 0x21, 0x00


	//----- nvinfo : EIATTR_SPARSE_MMA_MASK
	.align		4
.L_554:
        /*0038*/ 	.byte	0x03, 0x50
        /*003a*/ 	.short	0x0000


	//----- nvinfo : EIATTR_MAXREG_COUNT
	.align		4
        /*003c*/ 	.byte	0x03, 0x1b
        /*003e*/ 	.short	0x00ff


	//----- nvinfo : EIATTR_MERCURY_ISA_VERSION
	.align		4
        /*0040*/ 	.byte	0x03, 0x5f
        /*0042*/ 	.short	0x0101


	//----- nvinfo : EIATTR_VRC_CTA_INIT_COUNT
	.align		4
        /*0044*/ 	.byte	0x02, 0x4a
	.zero		1
	.zero		1


	//----- nvinfo : EIATTR_EXIT_INSTR_OFFSETS
	.align		4
        /*0048*/ 	.byte	0x04, 0x1c
        /*004a*/ 	.short	(.L_556 - .L_555)


	//   ....[0]....
.L_555:
        /*004c*/ 	.word	0x00000110


	//   ....[1]....
        /*0050*/ 	.word	0x00000260


	//----- nvinfo : EIATTR_CBANK_PARAM_SIZE
	.align		4
.L_556:
        /*0054*/ 	.byte	0x03, 0x19
        /*0056*/ 	.short	0x0010


	//----- nvinfo : EIATTR_PARAM_CBANK
	.align		4
        /*0058*/ 	.byte	0x04, 0x0a
        /*005a*/ 	.short	(.L_558 - .L_557)
	.align		4
.L_557:
        /*005c*/ 	.word	index@(.nv.constant0._Z9fftshiftcP6float2ii)
        /*0060*/ 	.short	0x0380
        /*0062*/ 	.short	0x0010


	//----- nvinfo : EIATTR_SW_WAR
	.align		4
.L_558:
        /*0064*/ 	.byte	0x04, 0x36
        /*0066*/ 	.short	(.L_560 - .L_559)
.L_559:
        /*0068*/ 	.word	0x00000008
.L_560:


//--------------------- .nv.info._Z11unpaddivphiP6float2S0_fii --------------------------
	.section	.nv.info._Z11unpaddivphiP6float2S0_fii,"",@"SHT_CUDA_INFO"
	.sectionflags	@""
	.align	4


	//----- nvinfo : EIATTR_CUDA_API_VERSION
	.align		4
        /*0000*/ 	.byte	0x04, 0x37
        /*0002*/ 	.short	(.L_562 - .L_561)
.L_561:
        /*0004*/ 	.word	0x00000082


	//----- nvinfo : EIATTR_KPARAM_INFO
	.align		4
.L_562:
        /*0008*/ 	.byte	0x04, 0x17
        /*000a*/ 	.short	(.L_564 - .L_563)
.L_563:
        /*000c*/ 	.word	0x00000000
        /*0010*/ 	.short	0x0004
        /*0012*/ 	.short	0x0018
        /*0014*/ 	.byte	0x00, 0xf0, 0x11, 0x00


	//----- nvinfo : EIATTR_KPARAM_INFO
	.align		4
.L_564:
        /*0018*/ 	.byte	0x04, 0x17
        /*001a*/ 	.short	(.L_566 - .L_565)
.L_565:
        /*001c*/ 	.word	0x00000000
        /*0020*/ 	.short	0x0003
        /*0022*/ 	.short	0x0014
        /*0024*/ 	.byte	0x00, 0xf0, 0x11, 0x00


	//----- nvinfo : EIATTR_KPARAM_INFO
	.align		4
.L_566:
        /*0028*/ 	.byte	0x04, 0x17
        /*002a*/ 	.short	(.L_568 - .L_567)
.L_567:
        /*002c*/ 	.word	0x00000000
        /*0030*/ 	.short	0x0002
        /*0032*/ 	.short	0x0010
        /*0034*/ 	.byte	0x00, 0xf0, 0x11, 0x00


	//----- nvinfo : EIATTR_KPARAM_INFO
	.align		4
.L_568:
        /*0038*/ 	.byte	0x04, 0x17
        /*003a*/ 	.short	(.L_570 - .L_569)
.L_569:
        /*003c*/ 	.word	0x00000000
        /*0040*/ 	.short	0x0001
        /*0042*/ 	.short	0x0008
        /*0044*/ 	.byte	0x00, 0xf5, 0x21, 0x00


	//----- nvinfo : EIATTR_KPARAM_INFO
	.align		4
.L_570:
        /*0048*/ 	.byte	0x04, 0x17
        /*004a*/ 	.short	(.L_572 - .L_571)
.L_571:
        /*004c*/ 	.word	0x00000000
        /*0050*/ 	.short	0x0000
        /*0052*/ 	.short	0x0000
        /*0054*/ 	.byte	0x00, 0xf5, 0x21, 0x00


	//----- nvinfo : EIATTR_SPARSE_MMA_MASK
	.align		4
.L_572:
        /*0058*/ 	.byte	0x03, 0x50
        /*005a*/ 	.short	0x0000


	//----- nvinfo : EIATTR_MAXREG_COUNT
	.align		4
        /*005c*/ 	.byte	0x03, 0x1b
        /*005e*/ 	.short	0x00ff


	//----- nvinfo : EIATTR_MERCURY_ISA_VERSION
	.align		4
        /*0060*/ 	.byte	0x03, 0x5f
        /*0062*/ 	.short	0x0101


	//----- nvinfo : EIATTR_VRC_CTA_INIT_COUNT
	.align		4
        /*0064*/ 	.byte	0x02, 0x4a
	.zero		1
	.zero		1


	//----- nvinfo : EIATTR_EXIT_INSTR_OFFSETS
	.align		4
        /*0068*/ 	.byte	0x04, 0x1c
        /*006a*/ 	.short	(.L_574 - .L_573)


	//   ....[0]....
.L_573:
        /*006c*/ 	.word	0x00000120


	//   ....[1]....
        /*0070*/ 	.word	0x00000700


	//----- nvinfo : EIATTR_CRS_STACK_SIZE
	.align		4
.L_574:
        /*0074*/ 	.byte	0x04, 0x1e
        /*0076*/ 	.short	(.L_576 - .L_575)
.L_575:
        /*0078*/ 	.word	0x00000000


	//----- nvinfo : EIATTR_CBANK_PARAM_SIZE
	.align		4
.L_576:
        /*007c*/ 	.byte	0x03, 0x19
        /*007e*/ 	.short	0x001c


	//----- nvinfo : EIATTR_PARAM_CBANK
	.align		4
        /*0080*/ 	.byte	0x04, 0x0a
        /*0082*/ 	.short	(.L_578 - .L_577)
	.align		4
.L_577:
        /*0084*/ 	.word	index@(.nv.constant0._Z11unpaddivphiP6float2S0_fii)
        /*0088*/ 	.short	0x0380
        /*008a*/ 	.short	0x001c


	//----- nvinfo : EIATTR_SW_WAR
	.align		4
.L_578:
        /*008c*/ 	.byte	0x04, 0x36
        /*008e*/ 	.short	(.L_580 - .L_579)
.L_579:
        /*0090*/ 	.word	0x00000008
.L_580:


//--------------------- .nv.info._Z6divphiP6float2S0_fii --------------------------
	.section	.nv.info._Z6divphiP6float2S0_fii,"",@"SHT_CUDA_INFO"
	.sectionflags	@""
	.align	4


	//----- nvinfo : EIATTR_CUDA_API_VERSION
	.align		4
        /*0000*/ 	.byte	0x04, 0x37
        /*0002*/ 	.short	(.L_582 - .L_581)
.L_581:
        /*0004*/ 	.word	0x00000082


	//----- nvinfo : EIATTR_KPARAM_INFO
	.align		4
.L_582:
        /*0008*/ 	.byte	0x04, 0x17
        /*000a*/ 	.short	(.L_584 - .L_583)
.L_583:
        /*000c*/ 	.word	0x00000000
        /*0010*/ 	.short	0x0004
        /*0012*/ 	.short	0x0018
        /*0014*/ 	.byte	0x00, 0xf0, 0x11, 0x00


	//----- nvinfo : EIATTR_KPARAM_INFO
	.align		4
.L_584:
        /*0018*/ 	.byte	0x04, 0x17
        /*001a*/ 	.short	(.L_586 - .L_585)
.L_585:
        /*001c*/ 	.word	0x00000000
        /*0020*/ 	.short	0x0003
        /*0022*/ 	.short	0x0014
        /*0024*/ 	.byte	0x00, 0xf0, 0x11, 0x00


	//----- nvinfo : EIATTR_KPARAM_INFO
	.align		4
.L_586:
        /*0028*/ 	.byte	0x04, 0x17
        /*002a*/ 	.short	(.L_588 - .L_587)
.L_587:
        /*002c*/ 	.word	0x00000000
        /*0030*/ 	.short	0x0002
        /*0032*/ 	.short	0x0010
        /*0034*/ 	.byte	0x00, 0xf0, 0x11, 0x00


	//----- nvinfo : EIATTR_KPARAM_INFO
	.align		4
.L_588:
        /*0038*/ 	.byte	0x04, 0x17
        /*003a*/ 	.short	(.L_590 - .L_589)
.L_589:
        /*003c*/ 	.word	0x00000000
        /*0040*/ 	.short	0x0001
        /*0042*/ 	.short	0x0008
        /*0044*/ 	.byte	0x00, 0xf5, 0x21, 0x00


	//----- nvinfo : EIATTR_KPARAM_INFO
	.align		4
.L_590:
        /*0048*/ 	.byte	0x04, 0x17
        /*004a*/ 	.short	(.L_592 - .L_591)
.L_591:
        /*004c*/ 	.word	0x00000000
        /*0050*/ 	.short	0x0000
        /*0052*/ 	.short	0x0000
        /*0054*/ 	.byte	0x00, 0xf5, 0x21, 0x00


	//----- nvinfo : EIATTR_SPARSE_MMA_MASK
	.align		4
.L_592:
        /*0058*/ 	.byte	0x03, 0x50
        /*005a*/ 	.short	0x0000


	//----- nvinfo : EIATTR_MAXREG_COUNT
	.align		4
        /*005c*/ 	.byte	0x03, 0x1b
        /*005e*/ 	.short	0x00ff


	//----- nvinfo : EIATTR_MERCURY_ISA_VERSION
	.align		4
        /*0060*/ 	.byte	0x03, 0x5f
        /*0062*/ 	.short	0x0101


	//----- nvinfo : EIATTR_VRC_CTA_INIT_COUNT
	.align		4
        /*0064*/ 	.byte	0x02, 0x4a
	.zero		1
	.zero		1


	//----- nvinfo : EIATTR_EXIT_INSTR_OFFSETS
	.align		4
        /*0068*/ 	.byte	0x04, 0x1c
        /*006a*/ 	.short	(.L_594 - .L_593)


	//   ....[0]....
.L_593:
        /*006c*/ 	.word	0x00000120


	//   ....[1]....
        /*0070*/ 	.word	0x00000700


	//----- nvinfo : EIATTR_CRS_STACK_SIZE
	.align		4
.L_594:
        /*0074*/ 	.byte	0x04, 0x1e
        /*0076*/ 	.short	(.L_596 - .L_595)
.L_595:
        /*0078*/ 	.word	0x00000000


	//----- nvinfo : EIATTR_CBANK_PARAM_SIZE
	.align		4
.L_596:
        /*007c*/ 	.byte	0x03, 0x19
        /*007e*/ 	.short	0x001c


	//----- nvinfo : EIATTR_PARAM_CBANK
	.align		4
        /*0080*/ 	.byte	0x04, 0x0a
        /*0082*/ 	.short	(.L_598 - .L_597)
	.align		4
.L_597:
        /*0084*/ 	.word	index@(.nv.constant0._Z6divphiP6float2S0_fii)
        /*0088*/ 	.short	0x0380
        /*008a*/ 	.short	0x001c


	//----- nvinfo : EIATTR_SW_WAR
	.align		4
.L_598:
        /*008c*/ 	.byte	0x04, 0x36
        /*008e*/ 	.short	(.L_600 - .L_599)
.L_599:
        /*0090*/ 	.word	0x00000008
.L_600:


//--------------------- .nv.callgraph             --------------------------
	.section	.nv.callgraph,"",@"SHT_CUDA_CALLGRAPH"
	.align	4
	.sectionentsize	8
	.align		4
        /*0000*/ 	.word	0x00000000
	.align		4
        /*0004*/ 	.word	0xffffffff
	.align		4
        /*0008*/ 	.word	0x00000000
	.align		4
        /*000c*/ 	.word	0xfffffffe
	.align		4
        /*0010*/ 	.word	0x00000000
	.align		4
        /*0014*/ 	.word	0xfffffffd
	.align		4
        /*0018*/ 	.word	0x00000000
	.align		4
        /*001c*/ 	.word	0xfffffffc


//--------------------- .nv.constant4             --------------------------
	.section	.nv.constant4,"a",@progbits
	.align	8
	.align		8
.nv.constant4:
        /*0000*/ 	.dword	__cudart_i2opi_f


//--------------------- .text._Z7shiftsaP6float2S0_S0_iii --------------------------
	.section	.text._Z7shiftsaP6float2S0_S0_iii,"ax",@progbits
	.align	128
        .global         _Z7shiftsaP6float2S0_S0_iii
        .type           _Z7shiftsaP6float2S0_S0_iii,@function
        .size           _Z7shiftsaP6float2S0_S0_iii,(.L_x_275 - _Z7shiftsaP6float2S0_S0_iii)
        .other          _Z7shiftsaP6float2S0_S0_iii,@"STO_CUDA_ENTRY STV_DEFAULT"
_Z7shiftsaP6float2S0_S0_iii:
.text._Z7shiftsaP6float2S0_S0_iii:
[----:B------:R-:W-:Y:S01]  /*0000*/  LDC R1, c[0x0][0x37c] ;  /* 0x0000df00ff017b82 */ /* 0x000fe20000000800 */
[----:B------:R-:W0:Y:S01]  /*0010*/  S2R R8, SR_CTAID.Y ;  /* 0x0000000000087919 */ /* 0x000e220000002600 */
[----:B------:R-:W1:Y:S01]  /*0020*/  LDCU UR4, c[0x0][0x360] ;  /* 0x00006c00ff0477ac */ /* 0x000e620008000800 */
[----:B------:R-:W0:Y:S01]  /*0030*/  S2R R5, SR_TID.Y ;  /* 0x0000000000057919 */ /* 0x000e220000002200 */
[----:B------:R-:W0:Y:S01]  /*0040*/  LDCU UR5, c[0x0][0x364] ;  /* 0x00006c80ff0577ac */ /* 0x000e220008000800 */
[----:B------:R-:W1:Y:S01]  /*0050*/  S2R R0, SR_CTAID.X ;  /* 0x0000000000007919 */ /* 0x000e620000002500 */
[----:B------:R-:W2:Y:S01]  /*0060*/  LDCU.64 UR8, c[0x0][0x398] ;  /* 0x00007300ff0877ac */ /* 0x000ea20008000a00 */
[----:B------:R-:W1:Y:S01]  /*0070*/  S2R R3, SR_TID.X ;  /* 0x0000000000037919 */ /* 0x000e620000002100 */
[----:B------:R-:W3:Y:S01]  /*0080*/  LDCU UR6, c[0x0][0x368] ;  /* 0x00006d00ff0677ac */ /* 0x000ee20008000800 */
[----:B------:R-:W3:Y:S01]  /*0090*/  S2R R9, SR_CTAID.Z ;  /* 0x0000000000097919 */ /* 0x000ee20000002700 */
[----:B------:R-:W4:Y:S01]  /*00a0*/  LDCU UR7, c[0x0][0x3a0] ;  /* 0x00007400ff0777ac */ /* 0x000f220008000800 */
[----:B------:R-:W3:Y:S01]  /*00b0*/  S2R R2, SR_TID.Z ;  /* 0x0000000000027919 */ /* 0x000ee20000002300 */
[----:B0-----:R-:W-:-:S05]  /*00c0*/  IMAD R8, R8, UR5, R5 ;  /* 0x0000000508087c24 */ /* 0x001fca000f8e0205 */
[----:B--2---:R-:W-:Y:S01]  /*00d0*/  ISETP.GE.AND P0, PT, R8, UR9, PT ;  /* 0x0000000908007c0c */ /* 0x004fe2000bf06270 */
[----:B-1----:R-:W-:-:S05]  /*00e0*/  IMAD R0, R0, UR4, R3 ;  /* 0x0000000400007c24 */ /* 0x002fca000f8e0203 */
[----:B----4-:R-:W-:Y:S01]  /*00f0*/  ISETP.GE.OR P0, PT, R0, UR7, P0 ;  /* 0x0000000700007c0c */ /* 0x010fe20008706670 */
[----:B---3--:R-:W-:-:S05]  /*0100*/  IMAD R9, R9, UR6, R2 ;  /* 0x0000000609097c24 */ /* 0x008fca000f8e0202 */
[----:B------:R-:W-:-:S13]  /*0110*/  ISETP.GE.OR P0, PT, R9, UR8, P0 ;  /* 0x0000000809007c0c */ /* 0x000fda0008706670 */
[----:B------:R-:W-:Y:S05]  /*0120*/  @P0 EXIT ;  /* 0x000000000000094d */ /* 0x000fea0003800000 */
[----:B------:R-:W0:Y:S01]  /*0130*/  LDC.64 R4, c[0x0][0x388] ;  /* 0x0000e200ff047b82 */ /* 0x000e220000000a00 */
[----:B------:R-:W1:Y:S01]  /*0140*/  LDCU.64 UR4, c[0x0][0x358] ;  /* 0x00006b00ff0477ac */ /* 0x000e620008000a00 */
[----:B------:R-:W-:-:S04]  /*0150*/  IMAD R9, R9, UR9, R8 ;  /* 0x0000000909097c24 */ /* 0x000fc8000f8e0208 */
[C---:B------:R-:W-:Y:S02]  /*0160*/  IMAD R11, R9.reuse, UR7, R0 ;  /* 0x00000007090b7c24 */ /* 0x040fe4000f8e0200 */
[----:B------:R-:W2:Y:S08]  /*0170*/  LDC.64 R2, c[0x0][0x380] ;  /* 0x0000e000ff027b82 */ /* 0x000eb00000000a00 */
[----:B------:R-:W3:Y:S01]  /*0180*/  LDC.64 R6, c[0x0][0x390] ;  /* 0x0000e400ff067b82 */ /* 0x000ee20000000a00 */
[----:B0-----:R-:W-:-:S06]  /*0190*/  IMAD.WIDE.U32 R4, R9, 0x8, R4 ;  /* 0x0000000809047825 */ /* 0x001fcc00078e0004 */
[----:B-1----:R-:W4:Y:S01]  /*01a0*/  LDG.E.64 R4, desc[UR4][R4.64] ;  /* 0x0000000404047981 */ /* 0x002f22000c1e1b00 */
[----:B--2---:R-:W-:-:S05]  /*01b0*/  IMAD.WIDE R2, R11, 0x8, R2 ;  /* 0x000000080b027825 */ /* 0x004fca00078e0202 */
[----:B------:R-:W4:Y:S01]  /*01c0*/  LDG.E.64 R10, desc[UR4][R2.64] ;  /* 0x00000004020a7981 */ /* 0x000f22000c1e1b00 */
[----:B---3--:R-:W-:-:S06]  /*01d0*/  IMAD.WIDE.U32 R6, R9, 0x8, R6 ;  /* 0x0000000809067825 */ /* 0x008fcc00078e0006 */
[----:B------:R-:W2:Y:S01]  /*01e0*/  LDG.E.64 R6, desc[UR4][R6.64] ;  /* 0x0000000406067981 */ /* 0x000ea2000c1e1b00 */
[-C--:B----4-:R-:W-:Y:S01]  /*01f0*/  FMUL R0, R10, R5.reuse ;  /* 0x000000050a007220 */ /* 0x090fe20000400000 */
[----:B------:R-:W-:-:S03]  /*0200*/  FMUL R9, R11, R5 ;  /* 0x000000050b097220 */ /* 0x000fc60000400000 */
[-C--:B------:R-:W-:Y:S01]  /*0210*/  FFMA R0, R11, R4.reuse, -R0 ;  /* 0x000000040b007223 */ /* 0x080fe20000000800 */
[----:B------:R-:W-:-:S03]  /*0220*/  FFMA R9, R10, R4, R9 ;  /* 0x000000040a097223 */ /* 0x000fc60000000009 */
[C---:B--2---:R-:W-:Y:S01]  /*0230*/  FMUL R11, R7.reuse, R0 ;  /* 0x00000000070b7220 */ /* 0x044fe20000400000 */
[----:B------:R-:W-:-:S03]  /*0240*/  FMUL R13, R7, R9 ;  /* 0x00000009070d7220 */ /* 0x000fc60000400000 */
[C---:B------:R-:W-:Y:S01]  /*0250*/  FFMA R8, R6.reuse, R9, R11 ;  /* 0x0000000906087223 */ /* 0x040fe2000000000b */
[----:B------:R-:W-:-:S05]  /*0260*/  FFMA R9, R6, R0, -R13 ;  /* 0x0000000006097223 */ /* 0x000fca000000080d */
[----:B------:R-:W-:Y:S01]  /*0270*/  STG.E.64 desc[UR4][R2.64], R8 ;  /* 0x0000000802007986 */ /* 0x000fe2000c101b04 */
[----:B------:R-:W-:Y:S05]  /*0280*/  EXIT ;  /* 0x000000000000794d */ /* 0x000fea0003800000 */
.L_x_0:
[----:B------:R-:W-:-:S00]  /*0290*/  BRA `(.L_x_0) ;  /* 0xfffffffc00fc7947 */ /* 0x000fc0000383ffff */
[----:B------:R-:W-:-:S00]  /*02a0*/  NOP ;  /* 0x0000000000007918 */ /* 0x000fc00000000000 */
        /* <DEDUP_REMOVED lines=13> */
.L_x_275:


//--------------------- .text._Z6shiftsP6float2S0_S0_iii --------------------------
	.section	.text._Z6shiftsP6float2S0_S0_iii,"ax",@progbits
	.align	128
        .global         _Z6shiftsP6float2S0_S0_iii
        .type           _Z6shiftsP6float2S0_S0_iii,@function
        .size           _Z6shiftsP6float2S0_S0_iii,(.L_x_276 - _Z6shiftsP6float2S0_S0_iii)
        .other          _Z6shiftsP6float2S0_S0_iii,@"STO_CUDA_ENTRY STV_DEFAULT"
_Z6shiftsP6float2S0_S0_iii:
.text._Z6shiftsP6float2S0_S0_iii:
        /* <DEDUP_REMOVED lines=33> */
[-C--:B------:R-:W-:Y:S01]  /*0210*/  FFMA R0, R11, R4.reuse, R0 ;  /* 0x000000040b007223 */ /* 0x080fe20000000000 */
[----:B------:R-:W-:-:S03]  /*0220*/  FFMA R9, R10, R4, -R9 ;  /* 0x000000040a097223 */ /* 0x000fc60000000809 */
[-C--:B--2---:R-:W-:Y:S01]  /*0230*/  FMUL R11, R7, R0.reuse ;  /* 0x00000000070b7220 */ /* 0x084fe20000400000 */
[----:B------:R-:W-:-:S03]  /*0240*/  FMUL R0, R6, R0 ;  /* 0x0000000006007220 */ /* 0x000fc60000400000 */
[-C--:B------:R-:W-:Y:S01]  /*0250*/  FFMA R8, R6, R9.reuse, -R11 ;  /* 0x0000000906087223 */ /* 0x080fe2000000080b */
[----:B------:R-:W-:-:S05]  /*0260*/  FFMA R9, R7, R9, R0 ;  /* 0x0000000907097223 */ /* 0x000fca0000000000 */
[----:B------:R-:W-:Y:S01]  /*0270*/  STG.E.64 desc[UR4][R2.64], R8 ;  /* 0x0000000802007986 */ /* 0x000fe2000c101b04 */
[----:B------:R-:W-:Y:S05]  /*0280*/  EXIT ;  /* 0x000000000000794d */ /* 0x000fea0003800000 */
.L_x_1:
        /* <DEDUP_REMOVED lines=15> */
.L_x_276:


//--------------------- .text._Z10takeshiftsP6float2S0_PfS1_ii --------------------------
	.section	.text._Z10takeshiftsP6float2S0_PfS1_ii,"ax",@progbits
	.align	128
        .global         _Z10takeshiftsP6float2S0_PfS1_ii
        .type           _Z10takeshiftsP6float2S0_PfS1_ii,@function
        .size           _Z10takeshiftsP6float2S0_PfS1_ii,(.L_x_277 - _Z10takeshiftsP6float2S0_PfS1_ii)
        .other          _Z10takeshiftsP6float2S0_PfS1_ii,@"STO_CUDA_ENTRY STV_DEFAULT"
_Z10takeshiftsP6float2S0_PfS1_ii:
.text._Z10takeshiftsP6float2S0_PfS1_ii:
        /* <DEDUP_REMOVED lines=8> */
[----:B0-----:R-:W-:-:S05]  /*0080*/  IMAD R3, R3, UR5, R2 ;  /* 0x0000000503037c24 */ /* 0x001fca000f8e0202 */
[----:B--2---:R-:W-:Y:S01]  /*0090*/  ISETP.GE.AND P0, PT, R3, UR8, PT ;  /* 0x0000000803007c0c */ /* 0x004fe2000bf06270 */
[----:B-1----:R-:W-:-:S05]  /*00a0*/  IMAD R0, R0, UR4, R5 ;  /* 0x0000000400007c24 */ /* 0x002fca000f8e0205 */
[----:B------:R-:W-:-:S13]  /*00b0*/  ISETP.GE.OR P0, PT, R0, UR9, P0 ;  /* 0x0000000900007c0c */ /* 0x000fda0008706670 */
[----:B------:R-:W-:Y:S05]  /*00c0*/  @P0 EXIT ;  /* 0x000000000000094d */ /* 0x000fea0003800000 */
[----:B------:R-:W0:Y:S01]  /*00d0*/  LDC.64 R16, c[0x0][0x390] ;  /* 0x0000e400ff107b82 */ /* 0x000e220000000a00 */
[----:B------:R-:W1:Y:S01]  /*00e0*/  LDCU.64 UR6, c[0x0][0x358] ;  /* 0x00006b00ff0677ac */ /* 0x000e620008000a00 */
[----:B------:R-:W-:-:S04]  /*00f0*/  IMAD R0, R3, UR9, R0 ;  /* 0x0000000903007c24 */ /* 0x000fc8000f8e0200 */
[----:B0-----:R-:W-:-:S05]  /*0100*/  IMAD.WIDE R16, R0, 0x4, R16 ;  /* 0x0000000400107825 */ /* 0x001fca00078e0210 */
[----:B-1----:R-:W2:Y:S01]  /*0110*/  LDG.E R3, desc[UR6][R16.64] ;  /* 0x0000000610037981 */ /* 0x002ea2000c1e1900 */
[----:B------:R-:W-:Y:S01]  /*0120*/  IMAD.MOV.U32 R2, RZ, RZ, 0x3f000000 ;  /* 0x3f000000ff027424 */ /* 0x000fe200078e00ff */
[----:B------:R-:W-:Y:S01]  /*0130*/  UMOV UR10, 0x54411744 ;  /* 0x54411744000a7882 */ /* 0x000fe20000000000 */
[----:B------:R-:W-:Y:S01]  /*0140*/  UMOV UR11, 0x401921fb ;  /* 0x401921fb000b7882 */ /* 0x000fe20000000000 */
[----:B------:R-:W-:Y:S02]  /*0150*/  BSSY.RECONVERGENT B0, `(.L_x_2) ;  /* 0x0000070000007945 */ /* 0x000fe40003800200 */
[----:B--2---:R-:W-:-:S05]  /*0160*/  LOP3.LUT R4, R2, 0x80000000, R3, 0xb8, !PT ;  /* 0x8000000002047812 */ /* 0x004fca00078eb803 */
[----:B------:R-:W-:-:S06]  /*0170*/  FADD.RZ R6, R3, R4 ;  /* 0x0000000403067221 */ /* 0x000fcc000000c000 */
[----:B------:R-:W0:Y:S02]  /*0180*/  FRND.TRUNC R6, R6 ;  /* 0x0000000600067307 */ /* 0x000e24000020d000 */
[----:B0-----:R-:W-:-:S06]  /*0190*/  FADD R3, R3, -R6 ;  /* 0x8000000603037221 */ /* 0x001fcc0000000000 */
[----:B------:R-:W0:Y:S02]  /*01a0*/  F2F.F64.F32 R4, R3 ;  /* 0x0000000300047310 */ /* 0x000e240000201800 */
[----:B0-----:R-:W-:-:S06]  /*01b0*/  DMUL R4, R4, UR10 ;  /* 0x0000000a04047c28 */ /* 0x001fcc0008000000 */
[----:B------:R-:W0:Y:S02]  /*01c0*/  F2F.F32.F64 R9, R4 ;  /* 0x0000000400097310 */ /* 0x000e240000301000 */
[C---:B0-----:R-:W-:Y:S01]  /*01d0*/  FMUL R7, R9.reuse, 0.63661974668502807617 ;  /* 0x3f22f98309077820 */ /* 0x041fe20000400000 */
[----:B------:R-:W-:-:S05]  /*01e0*/  FSETP.GE.AND P0, PT, |R9|, 105615, PT ;  /* 0x47ce47800900780b */ /* 0x000fca0003f06200 */
[----:B------:R-:W0:Y:S02]  /*01f0*/  F2I.NTZ R18, R7 ;  /* 0x0000000700127305 */ /* 0x000e240000203100 */
[----:B0-----:R-:W-:-:S05]  /*0200*/  I2FP.F32.S32 R8, R18 ;  /* 0x0000001200087245 */ /* 0x001fca0000201400 */
[----:B------:R-:W-:-:S04]  /*0210*/  FFMA R11, R8, -1.5707962512969970703, R9 ;  /* 0xbfc90fda080b7823 */ /* 0x000fc80000000009 */
[----:B------:R-:W-:-:S04]  /*0220*/  FFMA R11, R8, -7.5497894158615963534e-08, R11 ;  /* 0xb3a22168080b7823 */ /* 0x000fc8000000000b */
[----:B------:R-:W-:Y:S01]  /*0230*/  FFMA R12, R8, -5.3903029534742383927e-15, R11 ;  /* 0xa7c234c5080c7823 */ /* 0x000fe2000000000b */
[----:B------:R-:W-:Y:S06]  /*0240*/  @!P0 BRA `(.L_x_3) ;  /* 0x0000000400808947 */ /* 0x000fec0003800000 */
[----:B------:R-:W-:-:S13]  /*0250*/  FSETP.NEU.AND P0, PT, |R9|, +INF , PT ;  /* 0x7f8000000900780b */ /* 0x000fda0003f0d200 */
[----:B------:R-:W-:Y:S01]  /*0260*/  @!P0 FMUL R12, RZ, R9 ;  /* 0x00000009ff0c8220 */ /* 0x000fe20000400000 */
[----:B------:R-:W-:Y:S01]  /*0270*/  @!P0 IMAD.MOV.U32 R18, RZ, RZ, RZ ;  /* 0x000000ffff128224 */ /* 0x000fe200078e00ff */
[----:B------:R-:W-:Y:S06]  /*0280*/  @!P0 BRA `(.L_x_3) ;  /* 0x0000000400708947 */ /* 0x000fec0003800000 */
[----:B------:R-:W-:Y:S01]  /*0290*/  IMAD.SHL.U32 R3, R9, 0x100, RZ ;  /* 0x0000010009037824 */ /* 0x000fe200078e00ff */
[----:B------:R-:W0:Y:S01]  /*02a0*/  LDCU.64 UR8, c[0x4][URZ] ;  /* 0x01000000ff0877ac */ /* 0x000e220008000a00 */
[----:B------:R-:W-:Y:S02]  /*02b0*/  IMAD.MOV.U32 R10, RZ, RZ, RZ ;  /* 0x000000ffff0a7224 */ /* 0x000fe400078e00ff */
[----:B------:R-:W-:Y:S01]  /*02c0*/  IMAD.MOV.U32 R18, RZ, RZ, RZ ;  /* 0x000000ffff127224 */ /* 0x000fe200078e00ff */
[----:B------:R-:W-:Y:S01]  /*02d0*/  LOP3.LUT R11, R3, 0x80000000, RZ, 0xfc, !PT ;  /* 0x80000000030b7812 */ /* 0x000fe200078efcff */
[----:B------:R-:W-:Y:S01]  /*02e0*/  UMOV UR5, URZ ;  /* 0x000000ff00057c82 */ /* 0x000fe20008000000 */
[----:B------:R-:W-:-:S05]  /*02f0*/  UMOV UR4, URZ ;  /* 0x000000ff00047c82 */ /* 0x000fca0008000000 */
.L_x_4:
[----:B0-----:R-:W-:Y:S01]  /*0300*/  IMAD.U32 R14, RZ, RZ, UR8 ;  /* 0x00000008ff0e7e24 */ /* 0x001fe2000f8e00ff */
[----:B------:R-:W-:-:S05]  /*0310*/  MOV R15, UR9 ;  /* 0x00000009000f7c02 */ /* 0x000fca0008000f00 */
[----:B------:R-:W2:Y:S01]  /*0320*/  LDG.E.CONSTANT R12, desc[UR6][R14.64] ;  /* 0x000000060e0c7981 */ /* 0x000ea2000c1e9900 */
[----:B------:R-:W-:Y:S01]  /*0330*/  UIADD3 UR4, UPT, UPT, UR4, 0x1, URZ ;  /* 0x0000000104047890 */ /* 0x000fe2000fffe0ff */
[C---:B------:R-:W-:Y:S01]  /*0340*/  ISETP.EQ.AND P0, PT, R18.reuse, RZ, PT ;  /* 0x000000ff1200720c */ /* 0x040fe20003f02270 */
[----:B------:R-:W-:Y:S01]  /*0350*/  UIADD3 UR8, UP1, UPT, UR8, 0x4, URZ ;  /* 0x0000000408087890 */ /* 0x000fe2000ff3e0ff */
[C---:B------:R-:W-:Y:S01]  /*0360*/  ISETP.EQ.AND P1, PT, R18.reuse, 0x4, PT ;  /* 0x000000041200780c */ /* 0x040fe20003f22270 */
[----:B------:R-:W-:Y:S01]  /*0370*/  UISETP.NE.AND UP0, UPT, UR4, 0x6, UPT ;  /* 0x000000060400788c */ /* 0x000fe2000bf05270 */
[C---:B------:R-:W-:Y:S01]  /*0380*/  ISETP.EQ.AND P2, PT, R18.reuse, 0x8, PT ;  /* 0x000000081200780c */ /* 0x040fe20003f42270 */
[----:B------:R-:W-:Y:S01]  /*0390*/  UIADD3.X UR9, UPT, UPT, URZ, UR9, URZ, UP1, !UPT ;  /* 0x00000009ff097290 */ /* 0x000fe20008ffe4ff */
[C---:B------:R-:W-:Y:S02]  /*03a0*/  ISETP.EQ.AND P3, PT, R18.reuse, 0xc, PT ;  /* 0x0000000c1200780c */ /* 0x040fe40003f62270 */
[----:B------:R-:W-:-:S02]  /*03b0*/  ISETP.EQ.AND P4, PT, R18, 0x10, PT ;  /* 0x000000101200780c */ /* 0x000fc40003f82270 */
[C---:B------:R-:W-:Y:S02]  /*03c0*/  ISETP.EQ.AND P5, PT, R18.reuse, 0x14, PT ;  /* 0x000000141200780c */ /* 0x040fe40003fa2270 */
[----:B------:R-:W-:Y:S01]  /*03d0*/  IADD3 R18, PT, PT, R18, 0x4, RZ ;  /* 0x0000000412127810 */ /* 0x000fe20007ffe0ff */
[----:B--2---:R-:W-:-:S03]  /*03e0*/  IMAD.WIDE.U32 R12, R12, R11, RZ ;  /* 0x0000000b0c0c7225 */ /* 0x004fc600078e00ff */
[----:B------:R-:W-:-:S04]  /*03f0*/  IADD3 R12, P6, PT, R12, R10, RZ ;  /* 0x0000000a0c0c7210 */ /* 0x000fc80007fde0ff */
[----:B------:R-:W-:Y:S01]  /*0400*/  IADD3.X R10, PT, PT, R13, UR5, RZ, P6, !PT ;  /* 0x000000050d0a7c10 */ /* 0x000fe2000b7fe4ff */
[--C-:B------:R-:W-:Y:S02]  /*0410*/  @P0 IMAD.MOV.U32 R3, RZ, RZ, R12.reuse ;  /* 0x000000ffff030224 */ /* 0x100fe400078e000c */
[--C-:B------:R-:W-:Y:S02]  /*0420*/  @P1 IMAD.MOV.U32 R4, RZ, RZ, R12.reuse ;  /* 0x000000ffff041224 */ /* 0x100fe400078e000c */
[--C-:B------:R-:W-:Y:S02]  /*0430*/  @P2 IMAD.MOV.U32 R5, RZ, RZ, R12.reuse ;  /* 0x000000ffff052224 */ /* 0x100fe400078e000c */
[--C-:B------:R-:W-:Y:S02]  /*0440*/  @P3 IMAD.MOV.U32 R6, RZ, RZ, R12.reuse ;  /* 0x000000ffff063224 */ /* 0x100fe400078e000c */
[--C-:B------:R-:W-:Y:S02]  /*0450*/  @P4 IMAD.MOV.U32 R7, RZ, RZ, R12.reuse ;  /* 0x000000ffff074224 */ /* 0x100fe400078e000c */
[----:B------:R-:W-:Y:S01]  /*0460*/  @P5 IMAD.MOV.U32 R8, RZ, RZ, R12 ;  /* 0x000000ffff085224 */ /* 0x000fe200078e000c */
[----:B------:R-:W-:Y:S06]  /*0470*/  BRA.U UP0, `(.L_x_4) ;  /* 0xfffffffd00a07547 */ /* 0x000fec000b83ffff */
[----:B------:R-:W-:Y:S01]  /*0480*/  SHF.R.U32.HI R11, RZ, 0x17, R9 ;  /* 0x00000017ff0b7819 */ /* 0x000fe20000011609 */
[----:B------:R-:W-:Y:S03]  /*0490*/  BSSY.RECONVERGENT B1, `(.L_x_5) ;  /* 0x0000029000017945 */ /* 0x000fe60003800200 */
[C---:B------:R-:W-:Y:S02]  /*04a0*/  LOP3.LUT R12, R11.reuse, 0xe0, RZ, 0xc0, !PT ;  /* 0x000000e00b0c7812 */ /* 0x040fe400078ec0ff */
[----:B------:R-:W-:-:S03]  /*04b0*/  LOP3.LUT P6, RZ, R11, 0x1f, RZ, 0xc0, !PT ;  /* 0x0000001f0bff7812 */ /* 0x000fc600078cc0ff */
[----:B------:R-:W-:-:S05]  /*04c0*/  VIADD R12, R12, 0xffffff80 ;  /* 0xffffff800c0c7836 */ /* 0x000fca0000000000 */
[----:B------:R-:W-:-:S05]  /*04d0*/  SHF.R.U32.HI R12, RZ, 0x5, R12 ;  /* 0x00000005ff0c7819 */ /* 0x000fca000001160c */
[----:B------:R-:W-:-:S05]  /*04e0*/  IMAD.U32 R15, R12, -0x4, RZ ;  /* 0xfffffffc0c0f7824 */ /* 0x000fca00078e00ff */
[C---:B------:R-:W-:Y:S02]  /*04f0*/  ISETP.EQ.AND P3, PT, R15.reuse, -0x18, PT ;  /* 0xffffffe80f00780c */ /* 0x040fe40003f62270 */
[C---:B------:R-:W-:Y:S02]  /*0500*/  ISETP.EQ.AND P4, PT, R15.reuse, -0x14, PT ;  /* 0xffffffec0f00780c */ /* 0x040fe40003f82270 */
[C---:B------:R-:W-:Y:S02]  /*0510*/  ISETP.EQ.AND P2, PT, R15.reuse, -0x10, PT ;  /* 0xfffffff00f00780c */ /* 0x040fe40003f42270 */
[C---:B------:R-:W-:Y:S02]  /*0520*/  ISETP.EQ.AND P1, PT, R15.reuse, -0xc, PT ;  /* 0xfffffff40f00780c */ /* 0x040fe40003f22270 */
[C---:B------:R-:W-:Y:S02]  /*0530*/  ISETP.EQ.AND P0, PT, R15.reuse, -0x8, PT ;  /* 0xfffffff80f00780c */ /* 0x040fe40003f02270 */
[----:B------:R-:W-:-:S03]  /*0540*/  ISETP.EQ.AND P5, PT, R15, RZ, PT ;  /* 0x000000ff0f00720c */ /* 0x000fc60003fa2270 */
[--C-:B------:R-:W-:Y:S01]  /*0550*/  @P3 IMAD.MOV.U32 R12, RZ, RZ, R3.reuse ;  /* 0x000000ffff0c3224 */ /* 0x100fe200078e0003 */
[C---:B------:R-:W-:Y:S01]  /*0560*/  ISETP.EQ.AND P3, PT, R15.reuse, -0x4, PT ;  /* 0xfffffffc0f00780c */ /* 0x040fe20003f62270 */
[----:B------:R-:W-:Y:S02]  /*0570*/  @P4 IMAD.MOV.U32 R13, RZ, RZ, R3 ;  /* 0x000000ffff0d4224 */ /* 0x000fe400078e0003 */
[--C-:B------:R-:W-:Y:S01]  /*0580*/  @P4 IMAD.MOV.U32 R12, RZ, RZ, R4.reuse ;  /* 0x000000ffff0c4224 */ /* 0x100fe200078e0004 */
[----:B------:R-:W-:Y:S01]  /*0590*/  ISETP.EQ.AND P4, PT, R15, 0x4, PT ;  /* 0x000000040f00780c */ /* 0x000fe20003f82270 */
[----:B------:R-:W-:Y:S01]  /*05a0*/  @P2 IMAD.MOV.U32 R13, RZ, RZ, R4 ;  /* 0x000000ffff0d2224 */ /* 0x000fe200078e0004 */
[----:B------:R-:W-:Y:S01]  /*05b0*/  @P2 MOV R12, R5 ;  /* 0x00000005000c2202 */ /* 0x000fe20000000f00 */
[----:B------:R-:W-:Y:S02]  /*05c0*/  @P1 IMAD.MOV.U32 R12, RZ, RZ, R6 ;  /* 0x000000ffff0c1224 */ /* 0x000fe400078e0006 */
[----:B------:R-:W-:-:S02]  /*05d0*/  @P0 IMAD.MOV.U32 R12, RZ, RZ, R7 ;  /* 0x000000ffff0c0224 */ /* 0x000fc400078e0007 */
[----:B------:R-:W-:Y:S02]  /*05e0*/  @P1 IMAD.MOV.U32 R13, RZ, RZ, R5 ;  /* 0x000000ffff0d1224 */ /* 0x000fe400078e0005 */
[----:B------:R-:W-:Y:S02]  /*05f0*/  @P3 IMAD.MOV.U32 R12, RZ, RZ, R8 ;  /* 0x000000ffff0c3224 */ /* 0x000fe400078e0008 */
[----:B------:R-:W-:Y:S02]  /*0600*/  @P5 IMAD.MOV.U32 R12, RZ, RZ, R10 ;  /* 0x000000ffff0c5224 */ /* 0x000fe400078e000a */
[----:B------:R-:W-:Y:S02]  /*0610*/  @P0 IMAD.MOV.U32 R13, RZ, RZ, R6 ;  /* 0x000000ffff0d0224 */ /* 0x000fe400078e0006 */
[----:B------:R-:W-:Y:S01]  /*0620*/  @P3 IMAD.MOV.U32 R13, RZ, RZ, R7 ;  /* 0x000000ffff0d3224 */ /* 0x000fe200078e0007 */
[----:B------:R-:W-:Y:S01]  /*0630*/  @P5 MOV R13, R8 ;  /* 0x00000008000d5202 */ /* 0x000fe20000000f00 */
[----:B------:R-:W-:-:S02]  /*0640*/  @P4 IMAD.MOV.U32 R13, RZ, RZ, R10 ;  /* 0x000000ffff0d4224 */ /* 0x000fc400078e000a */
[----:B------:R-:W-:Y:S01]  /*0650*/  IMAD.MOV.U32 R14, RZ, RZ, R12 ;  /* 0x000000ffff0e7224 */ /* 0x000fe200078e000c */
[----:B------:R-:W-:Y:S06]  /*0660*/  @!P6 BRA `(.L_x_6) ;  /* 0x00000000002ce947 */ /* 0x000fec0003800000 */
[----:B------:R-:W-:Y:S01]  /*0670*/  @P2 IMAD.MOV.U32 R12, RZ, RZ, R3 ;  /* 0x000000ffff0c2224 */ /* 0x000fe200078e0003 */
[----:B------:R-:W-:Y:S01]  /*0680*/  LOP3.LUT R11, R11, 0x1f, RZ, 0xc0, !PT ;  /* 0x0000001f0b0b7812 */ /* 0x000fe200078ec0ff */
[----:B------:R-:W-:Y:S02]  /*0690*/  @P1 IMAD.MOV.U32 R12, RZ, RZ, R4 ;  /* 0x000000ffff0c1224 */ /* 0x000fe400078e0004 */
[----:B------:R-:W-:Y:S01]  /*06a0*/  @P0 IMAD.MOV.U32 R12, RZ, RZ, R5 ;  /* 0x000000ffff0c0224 */ /* 0x000fe200078e0005 */
[----:B------:R-:W-:Y:S02]  /*06b0*/  ISETP.EQ.AND P0, PT, R15, 0x8, PT ;  /* 0x000000080f00780c */ /* 0x000fe40003f02270 */
[----:B------:R-:W-:Y:S01]  /*06c0*/  @P3 MOV R12, R6 ;  /* 0x00000006000c3202 */ /* 0x000fe20000000f00 */
[----:B------:R-:W-:Y:S01]  /*06d0*/  @P5 IMAD.MOV.U32 R12, RZ, RZ, R7 ;  /* 0x000000ffff0c5224 */ /* 0x000fe200078e0007 */
[----:B------:R-:W-:Y:S01]  /*06e0*/  SHF.L.W.U32.HI R14, R13, R11, R14 ;  /* 0x0000000b0d0e7219 */ /* 0x000fe20000010e0e */
[----:B------:R-:W-:-:S08]  /*06f0*/  @P4 IMAD.MOV.U32 R12, RZ, RZ, R8 ;  /* 0x000000ffff0c4224 */ /* 0x000fd000078e0008 */
[----:B------:R-:W-:-:S05]  /*0700*/  @P0 IMAD.MOV.U32 R12, RZ, RZ, R10 ;  /* 0x000000ffff0c0224 */ /* 0x000fca00078e000a */
[----:B------:R-:W-:-:S07]  /*0710*/  SHF.L.W.U32.HI R13, R12, R11, R13 ;  /* 0x0000000b0c0d7219 */ /* 0x000fce0000010e0d */
.L_x_6:
[----:B------:R-:W-:Y:S05]  /*0720*/  BSYNC.RECONVERGENT B1 ;  /* 0x0000000000017941 */ /* 0x000fea0003800200 */
.L_x_5:
[C---:B------:R-:W-:Y:S01]  /*0730*/  SHF.L.W.U32.HI R18, R13.reuse, 0x2, R14 ;  /* 0x000000020d127819 */ /* 0x040fe20000010e0e */
[----:B------:R-:W-:Y:S01]  /*0740*/  IMAD.SHL.U32 R13, R13, 0x4, RZ ;  /* 0x000000040d0d7824 */ /* 0x000fe200078e00ff */
[----:B------:R-:W-:Y:S01]  /*0750*/  UMOV UR4, 0x54442d19 ;  /* 0x54442d1900047882 */ /* 0x000fe20000000000 */
[----:B------:R-:W-:Y:S01]  /*0760*/  UMOV UR5, 0x3bf921fb ;  /* 0x3bf921fb00057882 */ /* 0x000fe20000000000 */
[----:B------:R-:W-:Y:S02]  /*0770*/  SHF.R.S32.HI R10, RZ, 0x1f, R18 ;  /* 0x0000001fff0a7819 */ /* 0x000fe40000011412 */
[----:B------:R-:W-:Y:S02]  /*0780*/  ISETP.GE.AND P0, PT, R9, RZ, PT ;  /* 0x000000ff0900720c */ /* 0x000fe40003f06270 */
[C---:B------:R-:W-:Y:S02]  /*0790*/  LOP3.LUT R12, R10.reuse, R13, RZ, 0x3c, !PT ;  /* 0x0000000d0a0c7212 */ /* 0x040fe400078e3cff */
[----:B------:R-:W-:-:S02]  /*07a0*/  LOP3.LUT R13, R10, R18, RZ, 0x3c, !PT ;  /* 0x000000120a0d7212 */ /* 0x000fc400078e3cff */
[----:B------:R-:W-:Y:S02]  /*07b0*/  SHF.R.U32.HI R14, RZ, 0x1e, R14 ;  /* 0x0000001eff0e7819 */ /* 0x000fe4000001160e */
[----:B------:R-:W0:Y:S01]  /*07c0*/  I2F.F64.S64 R10, R12 ;  /* 0x0000000c000a7312 */ /* 0x000e220000301c00 */
[C---:B------:R-:W-:Y:S02]  /*07d0*/  LOP3.LUT R9, R18.reuse, R9, RZ, 0x3c, !PT ;  /* 0x0000000912097212 */ /* 0x040fe400078e3cff */
[----:B------:R-:W-:Y:S02]  /*07e0*/  LEA.HI R18, R18, R14, RZ, 0x1 ;  /* 0x0000000e12127211 */ /* 0x000fe400078f08ff */
[----:B------:R-:W-:-:S03]  /*07f0*/  ISETP.GE.AND P1, PT, R9, RZ, PT ;  /* 0x000000ff0900720c */ /* 0x000fc60003f26270 */
[----:B------:R-:W-:-:S04]  /*0800*/  IMAD.MOV R9, RZ, RZ, -R18 ;  /* 0x000000ffff097224 */ /* 0x000fc800078e0a12 */
[----:B------:R-:W-:Y:S01]  /*0810*/  @!P0 IMAD.MOV.U32 R18, RZ, RZ, R9 ;  /* 0x000000ffff128224 */ /* 0x000fe200078e0009 */
[----:B0-----:R-:W-:-:S10]  /*0820*/  DMUL R10, R10, UR4 ;  /* 0x000000040a0a7c28 */ /* 0x001fd40008000000 */
[----:B------:R-:W0:Y:S02]  /*0830*/  F2F.F32.F64 R10, R10 ;  /* 0x0000000a000a7310 */ /* 0x000e240000301000 */
[----:B0-----:R-:W-:-:S07]  /*0840*/  FSEL R12, -R10, R10, !P1 ;  /* 0x0000000a0a0c7208 */ /* 0x001fce0004800100 */
.L_x_3:
[----:B------:R-:W-:Y:S05]  /*0850*/  BSYNC.RECONVERGENT B0 ;  /* 0x0000000000007941 */ /* 0x000fea0003800200 */
.L_x_2:
[----:B------:R-:W-:Y:S01]  /*0860*/  MOV R9, 0x37cbac00 ;  /* 0x37cbac0000097802 */ /* 0x000fe20000000f00 */
[----:B------:R-:W-:Y:S01]  /*0870*/  FMUL R13, R12, R12 ;  /* 0x0000000c0c0d7220 */ /* 0x000fe20000400000 */
[C---:B------:R-:W-:Y:S01]  /*0880*/  LOP3.LUT R10, R18.reuse, 0x1, RZ, 0xc0, !PT ;  /* 0x00000001120a7812 */ /* 0x040fe200078ec0ff */
[----:B------:R-:W0:Y:S01]  /*0890*/  LDC.64 R14, c[0x0][0x380] ;  /* 0x0000e000ff0e7b82 */ /* 0x000e220000000a00 */
[----:B------:R-:W-:Y:S02]  /*08a0*/  VIADD R18, R18, 0x1 ;  /* 0x0000000112127836 */ /* 0x000fe40000000000 */
[----:B------:R-:W-:Y:S01]  /*08b0*/  FFMA R11, R13, R9, -0.0013887860113754868507 ;  /* 0xbab607ed0d0b7423 */ /* 0x000fe20000000009 */
[----:B------:R-:W-:Y:S01]  /*08c0*/  ISETP.NE.U32.AND P0, PT, R10, 0x1, PT ;  /* 0x000000010a00780c */ /* 0x000fe20003f05070 */
[----:B------:R-:W-:Y:S01]  /*08d0*/  IMAD.MOV.U32 R10, RZ, RZ, 0x3c0885e4 ;  /* 0x3c0885e4ff0a7424 */ /* 0x000fe200078e00ff */
[----:B------:R-:W-:Y:S02]  /*08e0*/  LOP3.LUT P1, RZ, R18, 0x2, RZ, 0xc0, !PT ;  /* 0x0000000212ff7812 */ /* 0x000fe4000782c0ff */
[----:B------:R-:W-:Y:S01]  /*08f0*/  FSEL R20, R11, -0.00019574658654164522886, P0 ;  /* 0xb94d41530b147808 */ /* 0x000fe20000000000 */
[----:B------:R-:W-:Y:S01]  /*0900*/  IMAD.MOV.U32 R11, RZ, RZ, 0x3e2aaaa8 ;  /* 0x3e2aaaa8ff0b7424 */ /* 0x000fe200078e00ff */
[----:B------:R-:W-:-:S02]  /*0910*/  FSEL R22, R10, 0.041666727513074874878, !P0 ;  /* 0x3d2aaabb0a167808 */ /* 0x000fc40004000000 */
[----:B------:R-:W-:Y:S02]  /*0920*/  FSEL R12, R12, 1, !P0 ;  /* 0x3f8000000c0c7808 */ /* 0x000fe40004000000 */
[----:B------:R-:W-:Y:S01]  /*0930*/  FSEL R19, -R11, -0.4999999701976776123, !P0 ;  /* 0xbeffffff0b137808 */ /* 0x000fe20004000100 */
[----:B------:R-:W-:-:S04]  /*0940*/  FFMA R20, R13, R20, R22 ;  /* 0x000000140d147223 */ /* 0x000fc80000000016 */
[C---:B------:R-:W-:Y:S01]  /*0950*/  FFMA R19, R13.reuse, R20, R19 ;  /* 0x000000140d137223 */ /* 0x040fe20000000013 */
[----:B------:R-:W-:-:S04]  /*0960*/  FFMA R13, R13, R12, RZ ;  /* 0x0000000c0d0d7223 */ /* 0x000fc800000000ff */
[----:B------:R-:W-:Y:S01]  /*0970*/  FFMA R21, R13, R19, R12 ;  /* 0x000000130d157223 */ /* 0x000fe2000000000c */
[----:B0-----:R-:W-:-:S04]  /*0980*/  IMAD.WIDE R14, R0, 0x8, R14 ;  /* 0x00000008000e7825 */ /* 0x001fc800078e020e */
[----:B------:R-:W-:-:S05]  /*0990*/  @P1 FADD R21, RZ, -R21 ;  /* 0x80000015ff151221 */ /* 0x000fca0000000000 */
[----:B------:R0:W-:Y:S04]  /*09a0*/  STG.E desc[UR6][R14.64], R21 ;  /* 0x000000150e007986 */ /* 0x0001e8000c101906 */
[----:B------:R-:W2:Y:S01]  /*09b0*/  LDG.E R17, desc[UR6][R16.64] ;  /* 0x0000000610117981 */ /* 0x000ea2000c1e1900 */
[----:B------:R-:W-:Y:S01]  /*09c0*/  BSSY.RECONVERGENT B0, `(.L_x_7) ;  /* 0x0000070000007945 */ /* 0x000fe20003800200 */
[----:B--2---:R-:W-:-:S05]  /*09d0*/  LOP3.LUT R12, R2, 0x80000000, R17, 0xb8, !PT ;  /* 0x80000000020c7812 */ /* 0x004fca00078eb811 */
[----:B------:R-:W-:-:S06]  /*09e0*/  FADD.RZ R20, R17, R12 ;  /* 0x0000000c11147221 */ /* 0x000fcc000000c000 */
[----:B------:R-:W1:Y:S02]  /*09f0*/  FRND.TRUNC R20, R20 ;  /* 0x0000001400147307 */ /* 0x000e64000020d000 */
[----:B-1----:R-:W-:-:S06]  /*0a00*/  FADD R22, R17, -R20 ;  /* 0x8000001411167221 */ /* 0x002fcc0000000000 */
[----:B------:R-:W1:Y:S02]  /*0a10*/  F2F.F64.F32 R12, R22 ;  /* 0x00000016000c7310 */ /* 0x000e640000201800 */
[----:B-1----:R-:W-:-:S06]  /*0a20*/  DMUL R12, R12, UR10 ;  /* 0x0000000a0c0c7c28 */ /* 0x002fcc0008000000 */
[----:B------:R-:W1:Y:S02]  /*0a30*/  F2F.F32.F64 R18, R12 ;  /* 0x0000000c00127310 */ /* 0x000e640000301000 */
[C---:B-1----:R-:W-:Y:S01]  /*0a40*/  FMUL R19, R18.reuse, 0.63661974668502807617 ;  /* 0x3f22f98312137820 */ /* 0x042fe20000400000 */
        /* <DEDUP_REMOVED lines=12> */
[----:B------:R-:W-:Y:S01]  /*0b10*/  MOV R21, RZ ;  /* 0x000000ff00157202 */ /* 0x000fe20000000f00 */
[----:B------:R-:W-:Y:S01]  /*0b20*/  IMAD.MOV.U32 R19, RZ, RZ, RZ ;  /* 0x000000ffff137224 */ /* 0x000fe200078e00ff */
[----:B------:R-:W0:Y:S02]  /*0b30*/  LDCU.64 UR8, c[0x4][URZ] ;  /* 0x01000000ff0877ac */ /* 0x000e240008000a00 */
[----:B------:R-:W-:Y:S01]  /*0b40*/  LOP3.LUT R20, R12, 0x80000000, RZ, 0xfc, !PT ;  /* 0x800000000c147812 */ /* 0x000fe200078efcff */
[----:B------:R-:W-:Y:S01]  /*0b50*/  UMOV UR5, URZ ;  /* 0x000000ff00057c82 */ /* 0x000fe20008000000 */
[----:B------:R-:W-:-:S05]  /*0b60*/  UMOV UR4, URZ ;  /* 0x000000ff00047c82 */ /* 0x000fca0008000000 */
.L_x_9:
[----:B0-----:R-:W-:Y:S02]  /*0b70*/  IMAD.U32 R13, RZ, RZ, UR9 ;  /* 0x00000009ff0d7e24 */ /* 0x001fe4000f8e00ff */
[----:B------:R-:W-:-:S05]  /*0b80*/  IMAD.U32 R12, RZ, RZ, UR8 ;  /* 0x00000008ff0c7e24 */ /* 0x000fca000f8e00ff */
        /* <DEDUP_REMOVED lines=10> */
[C---:B------:R-:W-:Y:S01]  /*0c30*/  ISETP.EQ.AND P5, PT, R21.reuse, 0x14, PT ;  /* 0x000000141500780c */ /* 0x040fe20003fa2270 */
[----:B------:R-:W-:Y:S02]  /*0c40*/  VIADD R21, R21, 0x4 ;  /* 0x0000000415157836 */ /* 0x000fe40000000000 */
[----:B--2---:R-:W-:-:S03]  /*0c50*/  IMAD.WIDE.U32 R16, R13, R20, RZ ;  /* 0x000000140d107225 */ /* 0x004fc600078e00ff */
[----:B------:R-:W-:-:S04]  /*0c60*/  IADD3 R16, P6, PT, R16, R19, RZ ;  /* 0x0000001310107210 */ /* 0x000fc80007fde0ff */
[----:B------:R-:W-:Y:S01]  /*0c70*/  IADD3.X R19, PT, PT, R17, UR5, RZ, P6, !PT ;  /* 0x0000000511137c10 */ /* 0x000fe2000b7fe4ff */
[--C-:B------:R-:W-:Y:S01]  /*0c80*/  @P0 IMAD.MOV.U32 R3, RZ, RZ, R16.reuse ;  /* 0x000000ffff030224 */ /* 0x100fe200078e0010 */
[----:B------:R-:W-:Y:S01]  /*0c90*/  @P4 MOV R7, R16 ;  /* 0x0000001000074202 */ /* 0x000fe20000000f00 */
        /* <DEDUP_REMOVED lines=20> */
[----:B------:R-:W-:Y:S01]  /*0de0*/  @P4 IMAD.MOV.U32 R13, RZ, RZ, R3 ;  /* 0x000000ffff0d4224 */ /* 0x000fe200078e0003 */
[----:B------:R-:W-:Y:S01]  /*0df0*/  @P4 MOV R20, R4 ;  /* 0x0000000400144202 */ /* 0x000fe20000000f00 */
[----:B------:R-:W-:Y:S01]  /*0e00*/  @P2 IMAD.MOV.U32 R13, RZ, RZ, R4 ;  /* 0x000000ffff0d2224 */ /* 0x000fe200078e0004 */
[----:B------:R-:W-:Y:S01]  /*0e10*/  ISETP.EQ.AND P4, PT, R21, 0x4, PT ;  /* 0x000000041500780c */ /* 0x000fe20003f82270 */
[--C-:B------:R-:W-:Y:S02]  /*0e20*/  @P1 IMAD.MOV.U32 R13, RZ, RZ, R5.reuse ;  /* 0x000000ffff0d1224 */ /* 0x100fe400078e0005 */
[----:B------:R-:W-:Y:S02]  /*0e30*/  @P0 IMAD.MOV.U32 R13, RZ, RZ, R6 ;  /* 0x000000ffff0d0224 */ /* 0x000fe400078e0006 */
[----:B------:R-:W-:-:S02]  /*0e40*/  @P2 IMAD.MOV.U32 R20, RZ, RZ, R5 ;  /* 0x000000ffff142224 */ /* 0x000fc400078e0005 */
[----:B------:R-:W-:Y:S02]  /*0e50*/  @P1 IMAD.MOV.U32 R20, RZ, RZ, R6 ;  /* 0x000000ffff141224 */ /* 0x000fe400078e0006 */
[----:B------:R-:W-:Y:S01]  /*0e60*/  @P3 MOV R13, R7 ;  /* 0x00000007000d3202 */ /* 0x000fe20000000f00 */
[--C-:B------:R-:W-:Y:S02]  /*0e70*/  @P5 IMAD.MOV.U32 R13, RZ, RZ, R8.reuse ;  /* 0x000000ffff0d5224 */ /* 0x100fe400078e0008 */
[----:B------:R-:W-:Y:S02]  /*0e80*/  @P0 IMAD.MOV.U32 R20, RZ, RZ, R7 ;  /* 0x000000ffff140224 */ /* 0x000fe400078e0007 */
[--C-:B------:R-:W-:Y:S02]  /*0e90*/  @P4 IMAD.MOV.U32 R13, RZ, RZ, R19.reuse ;  /* 0x000000ffff0d4224 */ /* 0x100fe400078e0013 */
[----:B------:R-:W-:Y:S02]  /*0ea0*/  @P3 IMAD.MOV.U32 R20, RZ, RZ, R8 ;  /* 0x000000ffff143224 */ /* 0x000fe400078e0008 */
[----:B------:R-:W-:-:S02]  /*0eb0*/  @P5 IMAD.MOV.U32 R20, RZ, RZ, R19 ;  /* 0x000000ffff145224 */ /* 0x000fc400078e0013 */
[----:B------:R-:W-:Y:S01]  /*0ec0*/  IMAD.MOV.U32 R16, RZ, RZ, R13 ;  /* 0x000000ffff107224 */ /* 0x000fe200078e000d */
[----:B------:R-:W-:Y:S06]  /*0ed0*/  @!P6 BRA `(.L_x_11) ;  /* 0x00000000002ce947 */ /* 0x000fec0003800000 */
[----:B------:R-:W-:Y:S01]  /*0ee0*/  @P2 IMAD.MOV.U32 R17, RZ, RZ, R3 ;  /* 0x000000ffff112224 */ /* 0x000fe200078e0003 */
[----:B------:R-:W-:Y:S01]  /*0ef0*/  @P1 MOV R17, R4 ;  /* 0x0000000400111202 */ /* 0x000fe20000000f00 */
[----:B------:R-:W-:Y:S01]  /*0f00*/  @P0 IMAD.MOV.U32 R17, RZ, RZ, R5 ;  /* 0x000000ffff110224 */ /* 0x000fe200078e0005 */
[----:B------:R-:W-:Y:S01]  /*0f10*/  ISETP.EQ.AND P0, PT, R21, 0x8, PT ;  /* 0x000000081500780c */ /* 0x000fe20003f02270 */
[----:B------:R-:W-:Y:S01]  /*0f20*/  @P3 IMAD.MOV.U32 R17, RZ, RZ, R6 ;  /* 0x000000ffff113224 */ /* 0x000fe200078e0006 */
[----:B------:R-:W-:Y:S01]  /*0f30*/  LOP3.LUT R13, R12, 0x1f, RZ, 0xc0, !PT ;  /* 0x0000001f0c0d7812 */ /* 0x000fe200078ec0ff */
[----:B------:R-:W-:Y:S02]  /*0f40*/  @P5 IMAD.MOV.U32 R17, RZ, RZ, R7 ;  /* 0x000000ffff115224 */ /* 0x000fe400078e0007 */
[----:B------:R-:W-:Y:S01]  /*0f50*/  @P4 IMAD.MOV.U32 R17, RZ, RZ, R8 ;  /* 0x000000ffff114224 */ /* 0x000fe200078e0008 */
[----:B------:R-:W-:-:S07]  /*0f60*/  SHF.L.W.U32.HI R20, R16, R13, R20 ;  /* 0x0000000d10147219 */ /* 0x000fce0000010e14 */
[----:B------:R-:W-:-:S05]  /*0f70*/  @P0 IMAD.MOV.U32 R17, RZ, RZ, R19 ;  /* 0x000000ffff110224 */ /* 0x000fca00078e0013 */
[----:B------:R-:W-:-:S07]  /*0f80*/  SHF.L.W.U32.HI R16, R17, R13, R16 ;  /* 0x0000000d11107219 */ /* 0x000fce0000010e10 */
.L_x_11:
[----:B------:R-:W-:Y:S05]  /*0f90*/  BSYNC.RECONVERGENT B1 ;  /* 0x0000000000017941 */ /* 0x000fea0003800200 */
.L_x_10:
        /* <DEDUP_REMOVED lines=9> */
[C---:B------:R-:W-:Y:S02]  /*1030*/  LOP3.LUT R18, R21.reuse, R18, RZ, 0x3c, !PT ;  /* 0x0000001215127212 */ /* 0x040fe400078e3cff */
[----:B------:R-:W0:Y:S01]  /*1040*/  I2F.F64.S64 R12, R12 ;  /* 0x0000000c000c7312 */ /* 0x000e220000301c00 */
[----:B------:R-:W-:Y:S02]  /*1050*/  LEA.HI R19, R21, R19, RZ, 0x1 ;  /* 0x0000001315137211 */ /* 0x000fe400078f08ff */
[----:B------:R-:W-:Y:S02]  /*1060*/  ISETP.GE.AND P1, PT, R18, RZ, PT ;  /* 0x000000ff1200720c */ /* 0x000fe40003f26270 */
[----:B------:R-:W-:-:S05]  /*1070*/  IADD3 R18, PT, PT, -R19, RZ, RZ ;  /* 0x000000ff13127210 */ /* 0x000fca0007ffe1ff */
[----:B------:R-:W-:Y:S01]  /*1080*/  @!P0 IMAD.MOV.U32 R19, RZ, RZ, R18 ;  /* 0x000000ffff138224 */ /* 0x000fe200078e0012 */
[----:B0-----:R-:W-:-:S10]  /*1090*/  DMUL R16, R12, UR4 ;  /* 0x000000040c107c28 */ /* 0x001fd40008000000 */
[----:B------:R-:W0:Y:S02]  /*10a0*/  F2F.F32.F64 R16, R16 ;  /* 0x0000001000107310 */ /* 0x000e240000301000 */
[----:B0-----:R-:W-:-:S07]  /*10b0*/  FSEL R21, -R16, R16, !P1 ;  /* 0x0000001010157208 */ /* 0x001fce0004800100 */
.L_x_8:
[----:B------:R-:W-:Y:S05]  /*10c0*/  BSYNC.RECONVERGENT B0 ;  /* 0x0000000000007941 */ /* 0x000fea0003800200 */
.L_x_7:
[----:B------:R-:W-:Y:S01]  /*10d0*/  FMUL R20, R21, R21 ;  /* 0x0000001515147220 */ /* 0x000fe20000400000 */
[C---:B------:R-:W-:Y:S01]  /*10e0*/  LOP3.LUT R12, R19.reuse, 0x1, RZ, 0xc0, !PT ;  /* 0x00000001130c7812 */ /* 0x040fe200078ec0ff */
[----:B------:R-:W0:Y:S01]  /*10f0*/  LDC.64 R16, c[0x0][0x398] ;  /* 0x0000e600ff107b82 */ /* 0x000e220000000a00 */
[----:B------:R-:W-:Y:S01]  /*1100*/  LOP3.LUT P1, RZ, R19, 0x2, RZ, 0xc0, !PT ;  /* 0x0000000213ff7812 */ /* 0x000fe2000782c0ff */
[----:B------:R-:W-:Y:S01]  /*1110*/  FFMA R13, R20, R9, -0.0013887860113754868507 ;  /* 0xbab607ed140d7423 */ /* 0x000fe20000000009 */
[----:B------:R-:W-:Y:S01]  /*1120*/  ISETP.NE.U32.AND P0, PT, R12, 0x1, PT ;  /* 0x000000010c00780c */ /* 0x000fe20003f05070 */
[----:B------:R-:W-:-:S03]  /*1130*/  IMAD.MOV.U32 R12, RZ, RZ, 0x3d2aaabb ;  /* 0x3d2aaabbff0c7424 */ /* 0x000fc600078e00ff */
[----:B------:R-:W-:Y:S01]  /*1140*/  FSEL R23, R13, -0.00019574658654164522886, !P0 ;  /* 0xb94d41530d177808 */ /* 0x000fe20004000000 */
[----:B------:R-:W-:Y:S01]  /*1150*/  IMAD.MOV.U32 R13, RZ, RZ, 0x3effffff ;  /* 0x3effffffff0d7424 */ /* 0x000fe200078e00ff */
[----:B------:R-:W-:Y:S02]  /*1160*/  FSEL R25, R12, 0.0083327032625675201416, !P0 ;  /* 0x3c0885e40c197808 */ /* 0x000fe40004000000 */
[----:B------:R-:W-:Y:S02]  /*1170*/  FSEL R18, R21, 1, P0 ;  /* 0x3f80000015127808 */ /* 0x000fe40000000000 */
[----:B------:R-:W-:Y:S01]  /*1180*/  FSEL R22, -R13, -0.16666662693023681641, !P0 ;  /* 0xbe2aaaa80d167808 */ /* 0x000fe20004000100 */
[C---:B------:R-:W-:Y:S02]  /*1190*/  FFMA R23, R20.reuse, R23, R25 ;  /* 0x0000001714177223 */ /* 0x040fe40000000019 */
[C---:B------:R-:W-:Y:S02]  /*11a0*/  FFMA R19, R20.reuse, R18, RZ ;  /* 0x0000001214137223 */ /* 0x040fe400000000ff */
[----:B------:R-:W-:-:S04]  /*11b0*/  FFMA R22, R20, R23, R22 ;  /* 0x0000001714167223 */ /* 0x000fc80000000016 */
        /* <DEDUP_REMOVED lines=32> */
.L_x_14:
        /* <DEDUP_REMOVED lines=29> */
[----:B------:R-:W-:-:S04]  /*1590*/  SHF.R.U32.HI R15, RZ, 0x5, R15 ;  /* 0x00000005ff0f7819 */ /* 0x000fc8000001160f */
[----:B------:R-:W-:-:S04]  /*15a0*/  LEA R23, -R15, RZ, 0x2 ;  /* 0x000000ff0f177211 */ /* 0x000fc800078e11ff */
        /* <DEDUP_REMOVED lines=16> */
[--C-:B------:R-:W-:Y:S01]  /*16b0*/  @P3 IMAD.MOV.U32 R15, RZ, RZ, R7.reuse ;  /* 0x000000ffff0f3224 */ /* 0x100fe200078e0007 */
[----:B------:R-:W-:Y:S01]  /*16c0*/  @P5 MOV R15, R8 ;  /* 0x00000008000f5202 */ /* 0x000fe20000000f00 */
[----:B------:R-:W-:Y:S02]  /*16d0*/  @P0 IMAD.MOV.U32 R22, RZ, RZ, R7 ;  /* 0x000000ffff160224 */ /* 0x000fe400078e0007 */
[--C-:B------:R-:W-:Y:S02]  /*16e0*/  @P4 IMAD.MOV.U32 R15, RZ, RZ, R21.reuse ;  /* 0x000000ffff0f4224 */ /* 0x100fe400078e0015 */
[----:B------:R-:W-:Y:S02]  /*16f0*/  @P3 IMAD.MOV.U32 R22, RZ, RZ, R8 ;  /* 0x000000ffff163224 */ /* 0x000fe400078e0008 */
[----:B------:R-:W-:-:S02]  /*1700*/  @P5 IMAD.MOV.U32 R22, RZ, RZ, R21 ;  /* 0x000000ffff165224 */ /* 0x000fc400078e0015 */
[----:B------:R-:W-:Y:S01]  /*1710*/  IMAD.MOV.U32 R18, RZ, RZ, R15 ;  /* 0x000000ffff127224 */ /* 0x000fe200078e000f */
[----:B------:R-:W-:Y:S06]  /*1720*/  @!P6 BRA `(.L_x_16) ;  /* 0x00000000002ce947 */ /* 0x000fec0003800000 */
[----:B------:R-:W-:Y:S01]  /*1730*/  @P2 IMAD.MOV.U32 R19, RZ, RZ, R3 ;  /* 0x000000ffff132224 */ /* 0x000fe200078e0003 */
[----:B------:R-:W-:Y:S01]  /*1740*/  LOP3.LUT R15, R14, 0x1f, RZ, 0xc0, !PT ;  /* 0x0000001f0e0f7812 */ /* 0x000fe200078ec0ff */
[----:B------:R-:W-:Y:S01]  /*1750*/  @P1 IMAD.MOV.U32 R19, RZ, RZ, R4 ;  /* 0x000000ffff131224 */ /* 0x000fe200078e0004 */
[----:B------:R-:W-:Y:S01]  /*1760*/  @P0 MOV R19, R5 ;  /* 0x0000000500130202 */ /* 0x000fe20000000f00 */
[----:B------:R-:W-:Y:S01]  /*1770*/  @P3 IMAD.MOV.U32 R19, RZ, RZ, R6 ;  /* 0x000000ffff133224 */ /* 0x000fe200078e0006 */
[----:B------:R-:W-:Y:S01]  /*1780*/  ISETP.EQ.AND P0, PT, R23, 0x8, PT ;  /* 0x000000081700780c */ /* 0x000fe20003f02270 */
[----:B------:R-:W-:Y:S01]  /*1790*/  @P5 IMAD.MOV.U32 R19, RZ, RZ, R7 ;  /* 0x000000ffff135224 */ /* 0x000fe200078e0007 */
[----:B------:R-:W-:Y:S01]  /*17a0*/  SHF.L.W.U32.HI R22, R18, R15, R22 ;  /* 0x0000000f12167219 */ /* 0x000fe20000010e16 */
[----:B------:R-:W-:-:S10]  /*17b0*/  @P4 IMAD.MOV.U32 R19, RZ, RZ, R8 ;  /* 0x000000ffff134224 */ /* 0x000fd400078e0008 */
[----:B------:R-:W-:-:S05]  /*17c0*/  @P0 IMAD.MOV.U32 R19, RZ, RZ, R21 ;  /* 0x000000ffff130224 */ /* 0x000fca00078e0015 */
[----:B------:R-:W-:-:S07]  /*17d0*/  SHF.L.W.U32.HI R18, R19, R15, R18 ;  /* 0x0000000f13127219 */ /* 0x000fce0000010e12 */
.L_x_16:
[----:B------:R-:W-:Y:S05]  /*17e0*/  BSYNC.RECONVERGENT B1 ;  /* 0x0000000000017941 */ /* 0x000fea0003800200 */
.L_x_15:
        /* <DEDUP_REMOVED lines=18> */
.L_x_13:
[----:B------:R-:W-:Y:S05]  /*1910*/  BSYNC.RECONVERGENT B0 ;  /* 0x0000000000007941 */ /* 0x000fea0003800200 */
.L_x_12:
[C---:B------:R-:W-:Y:S01]  /*1920*/  LOP3.LUT R19, R24.reuse, 0x1, RZ, 0xc0, !PT ;  /* 0x0000000118137812 */ /* 0x040fe200078ec0ff */
[----:B------:R-:W-:Y:S01]  /*1930*/  FMUL R18, R21, R21 ;  /* 0x0000001515127220 */ /* 0x000fe20000400000 */
[----:B------:R-:W0:Y:S01]  /*1940*/  LDC.64 R14, c[0x0][0x388] ;  /* 0x0000e200ff0e7b82 */ /* 0x000e220000000a00 */
[----:B------:R-:W-:Y:S01]  /*1950*/  VIADD R24, R24, 0x1 ;  /* 0x0000000118187836 */ /* 0x000fe20000000000 */
[----:B------:R-:W-:Y:S01]  /*1960*/  ISETP.NE.U32.AND P0, PT, R19, 0x1, PT ;  /* 0x000000011300780c */ /* 0x000fe20003f05070 */
[----:B------:R-:W-:-:S03]  /*1970*/  FFMA R19, R18, R9, -0.0013887860113754868507 ;  /* 0xbab607ed12137423 */ /* 0x000fc60000000009 */
[----:B------:R-:W-:Y:S02]  /*1980*/  FSEL R23, R10, 0.041666727513074874878, !P0 ;  /* 0x3d2aaabb0a177808 */ /* 0x000fe40004000000 */
[----:B------:R-:W-:Y:S02]  /*1990*/  FSEL R19, R19, -0.00019574658654164522886, P0 ;  /* 0xb94d415313137808 */ /* 0x000fe40000000000 */
[----:B------:R-:W-:Y:S02]  /*19a0*/  LOP3.LUT P1, RZ, R24, 0x2, RZ, 0xc0, !PT ;  /* 0x0000000218ff7812 */ /* 0x000fe4000782c0ff */
[----:B------:R-:W-:Y:S01]  /*19b0*/  FSEL R20, -R11, -0.4999999701976776123, !P0 ;  /* 0xbeffffff0b147808 */ /* 0x000fe20004000100 */
[----:B------:R-:W-:Y:S01]  /*19c0*/  FFMA R19, R18, R19, R23 ;  /* 0x0000001312137223 */ /* 0x000fe20000000017 */
[----:B------:R-:W-:-:S03]  /*19d0*/  FSEL R10, R21, 1, !P0 ;  /* 0x3f800000150a7808 */ /* 0x000fc60004000000 */
[C---:B------:R-:W-:Y:S02]  /*19e0*/  FFMA R19, R18.reuse, R19, R20 ;  /* 0x0000001312137223 */ /* 0x040fe40000000014 */
        /* <DEDUP_REMOVED lines=33> */
.L_x_19:
        /* <DEDUP_REMOVED lines=37> */
[----:B------:R-:W-:Y:S02]  /*1e50*/  @P3 MOV R10, R3 ;  /* 0x00000003000a3202 */ /* 0x000fe40000000f00 */
[C---:B------:R-:W-:Y:S01]  /*1e60*/  ISETP.EQ.AND P3, PT, R17.reuse, -0x4, PT ;  /* 0xfffffffc1100780c */ /* 0x040fe20003f62270 */
[----:B------:R-:W-:Y:S02]  /*1e70*/  @P4 IMAD.MOV.U32 R16, RZ, RZ, R3 ;  /* 0x000000ffff104224 */ /* 0x000fe400078e0003 */
[--C-:B------:R-:W-:Y:S01]  /*1e80*/  @P4 IMAD.MOV.U32 R10, RZ, RZ, R4.reuse ;  /* 0x000000ffff0a4224 */ /* 0x100fe200078e0004 */
[----:B------:R-:W-:Y:S01]  /*1e90*/  ISETP.EQ.AND P4, PT, R17, 0x4, PT ;  /* 0x000000041100780c */ /* 0x000fe20003f82270 */
[----:B------:R-:W-:Y:S02]  /*1ea0*/  @P2 IMAD.MOV.U32 R16, RZ, RZ, R4 ;  /* 0x000000ffff102224 */ /* 0x000fe400078e0004 */
[--C-:B------:R-:W-:Y:S01]  /*1eb0*/  @P2 IMAD.MOV.U32 R10, RZ, RZ, R5.reuse ;  /* 0x000000ffff0a2224 */ /* 0x100fe200078e0005 */
[----:B------:R-:W-:Y:S01]  /*1ec0*/  @P1 MOV R10, R6 ;  /* 0x00000006000a1202 */ /* 0x000fe20000000f00 */
[----:B------:R-:W-:-:S02]  /*1ed0*/  @P1 IMAD.MOV.U32 R16, RZ, RZ, R5 ;  /* 0x000000ffff101224 */ /* 0x000fc400078e0005 */
[----:B------:R-:W-:Y:S02]  /*1ee0*/  @P0 IMAD.MOV.U32 R16, RZ, RZ, R6 ;  /* 0x000000ffff100224 */ /* 0x000fe400078e0006 */
[--C-:B------:R-:W-:Y:S02]  /*1ef0*/  @P0 IMAD.MOV.U32 R10, RZ, RZ, R7.reuse ;  /* 0x000000ffff0a0224 */ /* 0x100fe400078e0007 */
[----:B------:R-:W-:Y:S02]  /*1f00*/  @P3 IMAD.MOV.U32 R16, RZ, RZ, R7 ;  /* 0x000000ffff103224 */ /* 0x000fe400078e0007 */
[--C-:B------:R-:W-:Y:S01]  /*1f10*/  @P3 IMAD.MOV.U32 R10, RZ, RZ, R8.reuse ;  /* 0x000000ffff0a3224 */ /* 0x100fe200078e0008 */
[----:B------:R-:W-:Y:S01]  /*1f20*/  @P5 MOV R10, R2 ;  /* 0x00000002000a5202 */ /* 0x000fe20000000f00 */
[----:B------:R-:W-:Y:S02]  /*1f30*/  @P5 IMAD.MOV.U32 R16, RZ, RZ, R8 ;  /* 0x000000ffff105224 */ /* 0x000fe400078e0008 */
[----:B------:R-:W-:Y:S01]  /*1f40*/  @P4 IMAD.MOV.U32 R16, RZ, RZ, R2 ;  /* 0x000000ffff104224 */ /* 0x000fe200078e0002 */
[----:B------:R-:W-:Y:S06]  /*1f50*/  @!P6 BRA `(.L_x_21) ;  /* 0x000000000028e947 */ /* 0x000fec0003800000 */
[----:B------:R-:W-:Y:S01]  /*1f60*/  @P1 IMAD.MOV.U32 R3, RZ, RZ, R4 ;  /* 0x000000ffff031224 */ /* 0x000fe200078e0004 */
[----:B------:R-:W-:Y:S01]  /*1f70*/  LOP3.LUT R11, R11, 0x1f, RZ, 0xc0, !PT ;  /* 0x0000001f0b0b7812 */ /* 0x000fe200078ec0ff */
[----:B------:R-:W-:Y:S01]  /*1f80*/  @P0 IMAD.MOV.U32 R3, RZ, RZ, R5 ;  /* 0x000000ffff030224 */ /* 0x000fe200078e0005 */
[----:B------:R-:W-:Y:S01]  /*1f90*/  ISETP.EQ.AND P0, PT, R17, 0x8, PT ;  /* 0x000000081100780c */ /* 0x000fe20003f02270 */
[----:B------:R-:W-:Y:S01]  /*1fa0*/  @P3 IMAD.MOV.U32 R3, RZ, RZ, R6 ;  /* 0x000000ffff033224 */ /* 0x000fe200078e0006 */
[----:B------:R-:W-:Y:S01]  /*1fb0*/  SHF.L.W.U32.HI R10, R16, R11, R10 ;  /* 0x0000000b100a7219 */ /* 0x000fe20000010e0a */
[----:B------:R-:W-:Y:S01]  /*1fc0*/  @P5 IMAD.MOV.U32 R3, RZ, RZ, R7 ;  /* 0x000000ffff035224 */ /* 0x000fe200078e0007 */
[----:B------:R-:W-:-:S09]  /*1fd0*/  @P4 MOV R3, R8 ;  /* 0x0000000800034202 */ /* 0x000fd20000000f00 */
[----:B------:R-:W-:-:S05]  /*1fe0*/  @P0 IMAD.MOV.U32 R3, RZ, RZ, R2 ;  /* 0x000000ffff030224 */ /* 0x000fca00078e0002 */
[----:B------:R-:W-:-:S07]  /*1ff0*/  SHF.L.W.U32.HI R16, R3, R11, R16 ;  /* 0x0000000b03107219 */ /* 0x000fce0000010e10 */
.L_x_21:
[----:B------:R-:W-:Y:S05]  /*2000*/  BSYNC.RECONVERGENT B1 ;  /* 0x0000000000017941 */ /* 0x000fea0003800200 */
.L_x_20:
        /* <DEDUP_REMOVED lines=18> */
.L_x_18:
[----:B------:R-:W-:Y:S05]  /*2130*/  BSYNC.RECONVERGENT B0 ;  /* 0x0000000000007941 */ /* 0x000fea0003800200 */
.L_x_17:
[----:B------:R-:W-:Y:S01]  /*2140*/  FMUL R2, R16, R16 ;  /* 0x0000001010027220 */ /* 0x000fe20000400000 */
[C---:B------:R-:W-:Y:S02]  /*2150*/  LOP3.LUT R0, R20.reuse, 0x1, RZ, 0xc0, !PT ;  /* 0x0000000114007812 */ /* 0x040fe400078ec0ff */
[----:B------:R-:W-:Y:S01]  /*2160*/  LOP3.LUT P1, RZ, R20, 0x2, RZ, 0xc0, !PT ;  /* 0x0000000214ff7812 */ /* 0x000fe2000782c0ff */
[----:B------:R-:W-:Y:S01]  /*2170*/  FFMA R9, R2, R9, -0.0013887860113754868507 ;  /* 0xbab607ed02097423 */ /* 0x000fe20000000009 */
[----:B------:R-:W-:-:S04]  /*2180*/  ISETP.NE.U32.AND P0, PT, R0, 0x1, PT ;  /* 0x000000010000780c */ /* 0x000fc80003f05070 */
[----:B------:R-:W-:Y:S02]  /*2190*/  FSEL R3, R12, 0.0083327032625675201416, !P0 ;  /* 0x3c0885e40c037808 */ /* 0x000fe40004000000 */
[----:B------:R-:W-:Y:S02]  /*21a0*/  FSEL R9, R9, -0.00019574658654164522886, !P0 ;  /* 0xb94d415309097808 */ /* 0x000fe40004000000 */
[----:B------:R-:W-:Y:S02]  /*21b0*/  FSEL R0, R16, 1, P0 ;  /* 0x3f80000010007808 */ /* 0x000fe40000000000 */
[----:B------:R-:W-:Y:S01]  /*21c0*/  FSEL R4, -R13, -0.16666662693023681641, !P0 ;  /* 0xbe2aaaa80d047808 */ /* 0x000fe20004000100 */
[C---:B------:R-:W-:Y:S02]  /*21d0*/  FFMA R9, R2.reuse, R9, R3 ;  /* 0x0000000902097223 */ /* 0x040fe40000000003 */
[C---:B------:R-:W-:Y:S02]  /*21e0*/  FFMA R3, R2.reuse, R0, RZ ;  /* 0x0000000002037223 */ /* 0x040fe400000000ff */
[----:B------:R-:W-:-:S04]  /*21f0*/  FFMA R4, R2, R9, R4 ;  /* 0x0000000902047223 */ /* 0x000fc80000000004 */
[----:B------:R-:W-:-:S04]  /*2200*/  FFMA R3, R3, R4, R0 ;  /* 0x0000000403037223 */ /* 0x000fc80000000000 */
[----:B------:R-:W-:-:S05]  /*2210*/  @P1 FADD R3, RZ, -R3 ;  /* 0x80000003ff031221 */ /* 0x000fca0000000000 */
[----:B------:R-:W-:Y:S01]  /*2220*/  STG.E desc[UR6][R14.64+0x4], R3 ;  /* 0x000004030e007986 */ /* 0x000fe2000c101906 */
[----:B------:R-:W-:Y:S05]  /*2230*/  EXIT ;  /* 0x000000000000794d */ /* 0x000fea0003800000 */
.L_x_22:
        /* <DEDUP_REMOVED lines=12> */
.L_x_277:


//--------------------- .text._Z9updatepsiP6float2S0_S0_S0_S0_fffiii --------------------------
	.section	.text._Z9updatepsiP6float2S0_S0_S0_S0_fffiii,"ax",@progbits
	.align	128
        .global         _Z9updatepsiP6float2S0_S0_S0_S0_fffiii
        .type           _Z9updatepsiP6float2S0_S0_S0_S0_fffiii,@function
        .size           _Z9updatepsiP6float2S0_S0_S0_S0_fffiii,(.L_x_259 - _Z9updatepsiP6float2S0_S0_S0_S0_fffiii)
        .other          _Z9updatepsiP6float2S0_S0_S0_S0_fffiii,@"STO_CUDA_ENTRY STV_DEFAULT"
_Z9updatepsiP6float2S0_S0_S0_S0_fffiii:
.text._Z9updatepsiP6float2S0_S0_S0_S0_fffiii:
        /* <DEDUP_REMOVED lines=15> */
[----:B------:R-:W-:Y:S01]  /*00f0*/  ISETP.GE.OR P0, PT, R13, UR9, P0 ;  /* 0x000000090d007c0c */ /* 0x000fe20008706670 */
[----:B---3--:R-:W-:-:S05]  /*0100*/  IMAD R5, R5, UR6, R4 ;  /* 0x0000000605057c24 */ /* 0x008fca000f8e0204 */
[----:B----4-:R-:W-:-:S13]  /*0110*/  ISETP.GE.OR P0, PT, R5, UR7, P0 ;  /* 0x0000000705007c0c */ /* 0x010fda0008706670 */
[----:B------:R-:W-:Y:S05]  /*0120*/  @P0 EXIT ;  /* 0x000000000000094d */ /* 0x000fea0003800000 */
[----:B------:R-:W0:Y:S01]  /*0130*/  LDC.64 R2, c[0x0][0x3a0] ;  /* 0x0000e800ff027b82 */ /* 0x000e220000000a00 */
[----:B------:R-:W1:Y:S01]  /*0140*/  LDCU.64 UR4, c[0x0][0x358] ;  /* 0x00006b00ff0477ac */ /* 0x000e620008000a00 */
[----:B------:R-:W-:-:S04]  /*0150*/  IMAD R0, R5, UR8, R0 ;  /* 0x0000000805007c24 */ /* 0x000fc8000f8e0200 */
[----:B------:R-:W-:Y:S02]  /*0160*/  IMAD R13, R0, UR9, R13 ;  /* 0x00000009000d7c24 */ /* 0x000fe4000f8e020d */
[----:B------:R-:W2:Y:S08]  /*0170*/  LDC.64 R8, c[0x0][0x388] ;  /* 0x0000e200ff087b82 */ /* 0x000eb00000000a00 */
[----:B------:R-:W3:Y:S01]  /*0180*/  LDC.64 R6, c[0x0][0x380] ;  /* 0x0000e000ff067b82 */ /* 0x000ee20000000a00 */
[----:B0-----:R-:W-:-:S07]  /*0190*/  IMAD.WIDE R2, R13, 0x8, R2 ;  /* 0x000000080d027825 */ /* 0x001fce00078e0202 */
[----:B------:R-:W0:Y:S01]  /*01a0*/  LDC.64 R18, c[0x0][0x3a8] ;  /* 0x0000ea00ff127b82 */ /* 0x000e220000000a00 */
[----:B-1----:R-:W4:Y:S01]  /*01b0*/  LDG.E.64 R2, desc[UR4][R2.64] ;  /* 0x0000000402027981 */ /* 0x002f22000c1e1b00 */
[----:B--2---:R-:W-:-:S06]  /*01c0*/  IMAD.WIDE R8, R13, 0x8, R8 ;  /* 0x000000080d087825 */ /* 0x004fcc00078e0208 */
[----:B------:R-:W5:Y:S01]  /*01d0*/  LDG.E.64 R8, desc[UR4][R8.64] ;  /* 0x0000000408087981 */ /* 0x000f62000c1e1b00 */
[----:B---3--:R-:W-:-:S05]  /*01e0*/  IMAD.WIDE R6, R13, 0x8, R6 ;  /* 0x000000080d067825 */ /* 0x008fca00078e0206 */
[----:B------:R1:W5:Y:S01]  /*01f0*/  LDG.E.64 R10, desc[UR4][R6.64] ;  /* 0x00000004060a7981 */ /* 0x000362000c1e1b00 */
[----:B0-----:R-:W0:Y:S01]  /*0200*/  MUFU.RCP R5, R18 ;  /* 0x0000001200057308 */ /* 0x001e220000001000 */
[----:B------:R-:W-:Y:S01]  /*0210*/  FMUL R16, R18, R19 ;  /* 0x0000001312107220 */ /* 0x000fe20000400000 */
[----:B------:R-:W-:Y:S01]  /*0220*/  BSSY.RECONVERGENT B0, `(.L_x_23) ;  /* 0x000000f000007945 */ /* 0x000fe20003800200 */
[----:B0-----:R-:W-:-:S04]  /*0230*/  FFMA R0, R5, -R18, 1 ;  /* 0x3f80000005007423 */ /* 0x001fc80000000812 */
[----:B------:R-:W-:Y:S01]  /*0240*/  FFMA R5, R5, R0, R5 ;  /* 0x0000000005057223 */ /* 0x000fe20000000005 */
[----:B------:R-:W-:Y:S01]  /*0250*/  FADD R4, -R16, 1 ;  /* 0x3f80000010047421 */ /* 0x000fe20000000100 */
[----:B----4-:R-:W0:Y:S02]  /*0260*/  FCHK P0, R2, R18 ;  /* 0x0000001202007302 */ /* 0x010e240000000000 */
[----:B------:R-:W-:-:S04]  /*0270*/  FFMA R15, R2, R5, RZ ;  /* 0x00000005020f7223 */ /* 0x000fc800000000ff */
[----:B------:R-:W-:-:S04]  /*0280*/  FFMA R0, R15, -R18, R2 ;  /* 0x800000120f007223 */ /* 0x000fc80000000002 */
[----:B------:R-:W-:Y:S01]  /*0290*/  FFMA R5, R5, R0, R15 ;  /* 0x0000000005057223 */ /* 0x000fe2000000000f */
[----:B01----:R-:W-:Y:S06]  /*02a0*/  @!P0 BRA `(.L_x_24) ;  /* 0x0000000000188947 */ /* 0x003fec0003800000 */
[----:B------:R-:W0:Y:S01]  /*02b0*/  LDCU UR6, c[0x0][0x3a8] ;  /* 0x00007500ff0677ac */ /* 0x000e220008000800 */
[----:B------:R-:W-:Y:S02]  /*02c0*/  MOV R0, R2 ;  /* 0x0000000200007202 */ /* 0x000fe40000000f00 */
[----:B------:R-:W-:Y:S01]  /*02d0*/  MOV R12, 0x300 ;  /* 0x00000300000c7802 */ /* 0x000fe20000000f00 */
[----:B0-----:R-:W-:-:S07]  /*02e0*/  IMAD.U32 R5, RZ, RZ, UR6 ;  /* 0x00000006ff057e24 */ /* 0x001fce000f8e00ff */
[----:B-----5:R-:W-:Y:S05]  /*02f0*/  CALL.REL.NOINC `($__internal_0_$__cuda_sm3x_div_rn_noftz_f32_slowpath) ;  /* 0x0000000400247944 */ /* 0x020fea0003c00000 */
[----:B------:R-:W-:-:S07]  /*0300*/  MOV R5, R0 ;  /* 0x0000000000057202 */ /* 0x000fce0000000f00 */
.L_x_24:
[----:B------:R-:W-:Y:S05]  /*0310*/  BSYNC.RECONVERGENT B0 ;  /* 0x0000000000007941 */ /* 0x000fea0003800200 */
.L_x_23:
[----:B------:R-:W0:Y:S08]  /*0320*/  LDC.64 R14, c[0x0][0x390] ;  /* 0x0000e400ff0e7b82 */ /* 0x000e300000000a00 */
[----:B------:R-:W1:Y:S08]  /*0330*/  LDC.64 R18, c[0x0][0x398] ;  /* 0x0000e600ff127b82 */ /* 0x000e700000000a00 */
[----:B------:R-:W2:Y:S01]  /*0340*/  LDC R21, c[0x0][0x3b0] ;  /* 0x0000ec00ff157b82 */ /* 0x000ea20000000800 */
[----:B0-----:R-:W-:-:S07]  /*0350*/  IMAD.WIDE R14, R13, 0x8, R14 ;  /* 0x000000080d0e7825 */ /* 0x001fce00078e020e */
[----:B------:R-:W0:Y:S01]  /*0360*/  LDC R17, c[0x0][0x3ac] ;  /* 0x0000eb00ff117b82 */ /* 0x000e220000000800 */
[----:B------:R-:W3:Y:S01]  /*0370*/  LDG.E.64 R14, desc[UR4][R14.64] ;  /* 0x000000040e0e7981 */ /* 0x000ee2000c1e1b00 */
[----:B-1----:R-:W-:-:S06]  /*0380*/  IMAD.WIDE R12, R13, 0x8, R18 ;  /* 0x000000080d0c7825 */ /* 0x002fcc00078e0212 */
[----:B------:R-:W3:Y:S01]  /*0390*/  LDG.E.64 R12, desc[UR4][R12.64] ;  /* 0x000000040c0c7981 */ /* 0x000ee2000c1e1b00 */
[----:B--2---:R-:W1:Y:S01]  /*03a0*/  MUFU.RCP R2, R21 ;  /* 0x0000001500027308 */ /* 0x004e620000001000 */
[----:B0-----:R-:W-:Y:S01]  /*03b0*/  FMUL R17, R17, 0.5 ;  /* 0x3f00000011117820 */ /* 0x001fe20000400000 */
[----:B-----5:R-:W-:Y:S01]  /*03c0*/  FADD R5, R8, -R5 ;  /* 0x8000000508057221 */ /* 0x020fe20000000000 */
[----:B-1----:R-:W-:-:S04]  /*03d0*/  FFMA R19, R2, -R21, 1 ;  /* 0x3f80000002137423 */ /* 0x002fc80000000815 */
[----:B------:R-:W-:Y:S01]  /*03e0*/  FFMA R19, R2, R19, R2 ;  /* 0x0000001302137223 */ /* 0x000fe20000000002 */
[----:B------:R-:W-:Y:S01]  /*03f0*/  FMUL R5, R16, R5 ;  /* 0x0000000510057220 */ /* 0x000fe20000400000 */
[----:B------:R-:W-:Y:S03]  /*0400*/  BSSY.RECONVERGENT B0, `(.L_x_25) ;  /* 0x000000e000007945 */ /* 0x000fe60003800200 */
[----:B------:R-:W-:Y:S01]  /*0410*/  FFMA R2, R4, R10, R5 ;  /* 0x0000000a04027223 */ /* 0x000fe20000000005 */
[----:B---3--:R-:W-:-:S04]  /*0420*/  FADD R0, R14, -R12 ;  /* 0x8000000c0e007221 */ /* 0x008fc80000000000 */
[----:B------:R-:W-:-:S04]  /*0430*/  FMUL R0, R17, R0 ;  /* 0x0000000011007220 */ /* 0x000fc80000400000 */
[----:B------:R-:W0:Y:S01]  /*0440*/  FCHK P0, R0, R21 ;  /* 0x0000001500007302 */ /* 0x000e220000000000 */
[----:B------:R-:W-:-:S04]  /*0450*/  FFMA R8, R0, R19, RZ ;  /* 0x0000001300087223 */ /* 0x000fc800000000ff */
[----:B------:R-:W-:-:S04]  /*0460*/  FFMA R12, R8, -R21, R0 ;  /* 0x80000015080c7223 */ /* 0x000fc80000000000 */
[----:B------:R-:W-:Y:S01]  /*0470*/  FFMA R19, R19, R12, R8 ;  /* 0x0000000c13137223 */ /* 0x000fe20000000008 */
[----:B0-----:R-:W-:Y:S06]  /*0480*/  @!P0 BRA `(.L_x_26) ;  /* 0x0000000000148947 */ /* 0x001fec0003800000 */
[----:B------:R-:W0:Y:S01]  /*0490*/  LDCU UR6, c[0x0][0x3b0] ;  /* 0x00007600ff0677ac */ /* 0x000e220008000800 */
[----:B------:R-:W-:Y:S01]  /*04a0*/  MOV R12, 0x4d0 ;  /* 0x000004d0000c7802 */ /* 0x000fe20000000f00 */
[----:B0-----:R-:W-:-:S07]  /*04b0*/  IMAD.U32 R5, RZ, RZ, UR6 ;  /* 0x00000006ff057e24 */ /* 0x001fce000f8e00ff */
[----:B------:R-:W-:Y:S05]  /*04c0*/  CALL.REL.NOINC `($__internal_0_$__cuda_sm3x_div_rn_noftz_f32_slowpath) ;  /* 0x0000000000b07944 */ /* 0x000fea0003c00000 */
[----:B------:R-:W-:-:S07]  /*04d0*/  MOV R19, R0 ;  /* 0x0000000000137202 */ /* 0x000fce0000000f00 */
.L_x_26:
[----:B------:R-:W-:Y:S05]  /*04e0*/  BSYNC.RECONVERGENT B0 ;  /* 0x0000000000007941 */ /* 0x000fea0003800200 */
.L_x_25:
[----:B------:R-:W0:Y:S01]  /*04f0*/  LDC R10, c[0x0][0x3a8] ;  /* 0x0000ea00ff0a7b82 */ /* 0x000e220000000800 */
[----:B------:R-:W-:Y:S01]  /*0500*/  BSSY.RECONVERGENT B0, `(.L_x_27) ;  /* 0x0000010000007945 */ /* 0x000fe20003800200 */
[----:B------:R-:W-:Y:S01]  /*0510*/  FADD R2, R2, R19 ;  /* 0x0000001302027221 */ /* 0x000fe20000000000 */
[----:B0-----:R-:W0:Y:S08]  /*0520*/  MUFU.RCP R5, R10 ;  /* 0x0000000a00057308 */ /* 0x001e300000001000 */
[----:B------:R-:W1:Y:S01]  /*0530*/  FCHK P0, R3, R10 ;  /* 0x0000000a03007302 */ /* 0x000e620000000000 */
[----:B0-----:R-:W-:-:S04]  /*0540*/  FFMA R0, R5, -R10, 1 ;  /* 0x3f80000005007423 */ /* 0x001fc8000000080a */
[----:B------:R-:W-:-:S04]  /*0550*/  FFMA R21, R5, R0, R5 ;  /* 0x0000000005157223 */ /* 0x000fc80000000005 */
[----:B------:R-:W-:-:S04]  /*0560*/  FFMA R0, R3, R21, RZ ;  /* 0x0000001503007223 */ /* 0x000fc800000000ff */
[----:B------:R-:W-:-:S04]  /*0570*/  FFMA R5, R0, -R10, R3 ;  /* 0x8000000a00057223 */ /* 0x000fc80000000003 */
[----:B------:R-:W-:Y:S01]  /*0580*/  FFMA R8, R21, R5, R0 ;  /* 0x0000000515087223 */ /* 0x000fe20000000000 */
[----:B-1----:R-:W-:Y:S06]  /*0590*/  @!P0 BRA `(.L_x_28) ;  /* 0x0000000000188947 */ /* 0x002fec0003800000 */
[----:B------:R-:W0:Y:S01]  /*05a0*/  LDCU UR6, c[0x0][0x3a8] ;  /* 0x00007500ff0677ac */ /* 0x000e220008000800 */
[----:B------:R-:W-:Y:S01]  /*05b0*/  IMAD.MOV.U32 R0, RZ, RZ, R3 ;  /* 0x000000ffff007224 */ /* 0x000fe200078e0003 */
[----:B------:R-:W-:Y:S02]  /*05c0*/  MOV R12, 0x5f0 ;  /* 0x000005f0000c7802 */ /* 0x000fe40000000f00 */
[----:B0-----:R-:W-:-:S07]  /*05d0*/  MOV R5, UR6 ;  /* 0x0000000600057c02 */ /* 0x001fce0008000f00 */
[----:B------:R-:W-:Y:S05]  /*05e0*/  CALL.REL.NOINC `($__internal_0_$__cuda_sm3x_div_rn_noftz_f32_slowpath) ;  /* 0x0000000000687944 */ /* 0x000fea0003c00000 */
[----:B------:R-:W-:-:S07]  /*05f0*/  IMAD.MOV.U32 R8, RZ, RZ, R0 ;  /* 0x000000ffff087224 */ /* 0x000fce00078e0000 */
.L_x_28:
[----:B------:R-:W-:Y:S05]  /*0600*/  BSYNC.RECONVERGENT B0 ;  /* 0x0000000000007941 */ /* 0x000fea0003800200 */
.L_x_27:
[----:B------:R-:W0:Y:S01]  /*0610*/  LDC R10, c[0x0][0x3b0] ;  /* 0x0000ec00ff0a7b82 */ /* 0x000e220000000800 */
[----:B------:R-:W-:Y:S01]  /*0620*/  FADD R0, R15, -R13 ;  /* 0x8000000d0f007221 */ /* 0x000fe20000000000 */
[----:B------:R-:W-:Y:S01]  /*0630*/  FADD R9, R9, -R8 ;  /* 0x8000000809097221 */ /* 0x000fe20000000000 */
[----:B------:R-:W-:Y:S02]  /*0640*/  BSSY.RECONVERGENT B0, `(.L_x_29) ;  /* 0x0000011000007945 */ /* 0x000fe40003800200 */
[----:B------:R-:W-:Y:S01]  /*0650*/  FMUL R17, R17, R0 ;  /* 0x0000000011117220 */ /* 0x000fe20000400000 */
[----:B0-----:R-:W0:Y:S08]  /*0660*/  MUFU.RCP R3, R10 ;  /* 0x0000000a00037308 */ /* 0x001e300000001000 */
[----:B------:R-:W1:Y:S01]  /*0670*/  FCHK P0, R17, R10 ;  /* 0x0000000a11007302 */ /* 0x000e620000000000 */
[----:B0-----:R-:W-:-:S04]  /*0680*/  FFMA R12, R3, -R10, 1 ;  /* 0x3f800000030c7423 */ /* 0x001fc8000000080a */
[----:B------:R-:W-:Y:S01]  /*0690*/  FFMA R0, R3, R12, R3 ;  /* 0x0000000c03007223 */ /* 0x000fe20000000003 */
[----:B------:R-:W-:-:S03]  /*06a0*/  FMUL R3, R16, R9 ;  /* 0x0000000910037220 */ /* 0x000fc60000400000 */
[----:B------:R-:W-:Y:S01]  /*06b0*/  FFMA R5, R0, R17, RZ ;  /* 0x0000001100057223 */ /* 0x000fe200000000ff */
[----:B------:R-:W-:-:S03]  /*06c0*/  FFMA R3, R4, R11, R3 ;  /* 0x0000000b04037223 */ /* 0x000fc60000000003 */
[----:B------:R-:W-:-:S04]  /*06d0*/  FFMA R8, R5, -R10, R17 ;  /* 0x8000000a05087223 */ /* 0x000fc80000000011 */
[----:B------:R-:W-:Y:S01]  /*06e0*/  FFMA R0, R0, R8, R5 ;  /* 0x0000000800007223 */ /* 0x000fe20000000005 */
[----:B-1----:R-:W-:Y:S06]  /*06f0*/  @!P0 BRA `(.L_x_30) ;  /* 0x0000000000148947 */ /* 0x002fec0003800000 */
[----:B------:R-:W0:Y:S01]  /*0700*/  LDCU UR6, c[0x0][0x3b0] ;  /* 0x00007600ff0677ac */ /* 0x000e220008000800 */
[----:B------:R-:W-:Y:S02]  /*0710*/  MOV R0, R17 ;  /* 0x0000001100007202 */ /* 0x000fe40000000f00 */
[----:B------:R-:W-:Y:S01]  /*0720*/  MOV R12, 0x750 ;  /* 0x00000750000c7802 */ /* 0x000fe20000000f00 */
[----:B0-----:R-:W-:-:S07]  /*0730*/  IMAD.U32 R5, RZ, RZ, UR6 ;  /* 0x00000006ff057e24 */ /* 0x001fce000f8e00ff */
[----:B------:R-:W-:Y:S05]  /*0740*/  CALL.REL.NOINC `($__internal_0_$__cuda_sm3x_div_rn_noftz_f32_slowpath) ;  /* 0x0000000000107944 */ /* 0x000fea0003c00000 */
.L_x_30:
[----:B------:R-:W-:Y:S05]  /*0750*/  BSYNC.RECONVERGENT B0 ;  /* 0x0000000000007941 */ /* 0x000fea0003800200 */
.L_x_29:
[----:B------:R-:W-:-:S05]  /*0760*/  FADD R3, R3, R0 ;  /* 0x0000000003037221 */ /* 0x000fca0000000000 */
[----:B------:R-:W-:Y:S01]  /*0770*/  STG.E.64 desc[UR4][R6.64], R2 ;  /* 0x0000000206007986 */ /* 0x000fe2000c101b04 */
[----:B------:R-:W-:Y:S05]  /*0780*/  EXIT ;  /* 0x000000000000794d */ /* 0x000fea0003800000 */
        .weak           $__internal_0_$__cuda_sm3x_div_rn_noftz_f32_slowpath
        .type           $__internal_0_$__cuda_sm3x_div_rn_noftz_f32_slowpath,@function
        .size           $__internal_0_$__cuda_sm3x_div_rn_noftz_f32_slowpath,(.L_x_259 - $__internal_0_$__cuda_sm3x_div_rn_noftz_f32_slowpath)
$__internal_0_$__cuda_sm3x_div_rn_noftz_f32_slowpath:
[----:B------:R-:W-:Y:S01]  /*0790*/  SHF.R.U32.HI R14, RZ, 0x17, R5 ;  /* 0x00000017ff0e7819 */ /* 0x000fe20000011605 */
[----:B------:R-:W-:Y:S01]  /*07a0*/  BSSY.RECONVERGENT B1, `(.L_x_31) ;  /* 0x0000062000017945 */ /* 0x000fe20003800200 */
[----:B------:R-:W-:Y:S02]  /*07b0*/  SHF.R.U32.HI R20, RZ, 0x17, R0 ;  /* 0x00000017ff147819 */ /* 0x000fe40000011600 */
[----:B------:R-:W-:Y:S02]  /*07c0*/  LOP3.LUT R14, R14, 0xff, RZ, 0xc0, !PT ;  /* 0x000000ff0e0e7812 */ /* 0x000fe400078ec0ff */
[----:B------:R-:W-:Y:S02]  /*07d0*/  LOP3.LUT R20, R20, 0xff, RZ, 0xc0, !PT ;  /* 0x000000ff14147812 */ /* 0x000fe400078ec0ff */
[----:B------:R-:W-:-:S03]  /*07e0*/  IADD3 R21, PT, PT, R14, -0x1, RZ ;  /* 0xffffffff0e157810 */ /* 0x000fc60007ffe0ff */
[----:B------:R-:W-:Y:S01]  /*07f0*/  VIADD R19, R20, 0xffffffff ;  /* 0xffffffff14137836 */ /* 0x000fe20000000000 */
[----:B------:R-:W-:-:S04]  /*0800*/  ISETP.GT.U32.AND P0, PT, R21, 0xfd, PT ;  /* 0x000000fd1500780c */ /* 0x000fc80003f04070 */
[----:B------:R-:W-:-:S13]  /*0810*/  ISETP.GT.U32.OR P0, PT, R19, 0xfd, P0 ;  /* 0x000000fd1300780c */ /* 0x000fda0000704470 */
[----:B------:R-:W-:Y:S01]  /*0820*/  @!P0 MOV R18, RZ ;  /* 0x000000ff00128202 */ /* 0x000fe20000000f00 */
[----:B------:R-:W-:Y:S06]  /*0830*/  @!P0 BRA `(.L_x_32) ;  /* 0x00000000005c8947 */ /* 0x000fec0003800000 */
[----:B------:R-:W-:Y:S02]  /*0840*/  FSETP.GTU.FTZ.AND P0, PT, |R0|, +INF , PT ;  /* 0x7f8000000000780b */ /* 0x000fe40003f1c200 */
[----:B------:R-:W-:-:S04]  /*0850*/  FSETP.GTU.FTZ.AND P1, PT, |R5|, +INF , PT ;  /* 0x7f8000000500780b */ /* 0x000fc80003f3c200 */
[----:B------:R-:W-:-:S13]  /*0860*/  PLOP3.LUT P0, PT, P0, P1, PT, 0xf8, 0x8f ;  /* 0x00000000008f781c */ /* 0x000fda0000703f70 */
[----:B------:R-:W-:Y:S05]  /*0870*/  @P0 BRA `(.L_x_33) ;  /* 0x00000004004c0947 */ /* 0x000fea0003800000 */
[----:B------:R-:W-:-:S13]  /*0880*/  LOP3.LUT P0, RZ, R5, 0x7fffffff, R0, 0xc8, !PT ;  /* 0x7fffffff05ff7812 */ /* 0x000fda000780c800 */
[----:B------:R-:W-:Y:S05]  /*0890*/  @!P0 BRA `(.L_x_34) ;  /* 0x00000004003c8947 */ /* 0x000fea0003800000 */
[C---:B------:R-:W-:Y:S02]  /*08a0*/  FSETP.NEU.FTZ.AND P2, PT, |R0|.reuse, +INF , PT ;  /* 0x7f8000000000780b */ /* 0x040fe40003f5d200 */
[----:B------:R-:W-:Y:S02]  /*08b0*/  FSETP.NEU.FTZ.AND P1, PT, |R5|, +INF , PT ;  /* 0x7f8000000500780b */ /* 0x000fe40003f3d200 */
[----:B------:R-:W-:-:S11]  /*08c0*/  FSETP.NEU.FTZ.AND P0, PT, |R0|, +INF , PT ;  /* 0x7f8000000000780b */ /* 0x000fd60003f1d200 */
[----:B------:R-:W-:Y:S05]  /*08d0*/  @!P1 BRA !P2, `(.L_x_34) ;  /* 0x00000004002c9947 */ /* 0x000fea0005000000 */
[----:B------:R-:W-:-:S04]  /*08e0*/  LOP3.LUT P2, RZ, R0, 0x7fffffff, RZ, 0xc0, !PT ;  /* 0x7fffffff00ff7812 */ /* 0x000fc8000784c0ff */
[----:B------:R-:W-:-:S13]  /*08f0*/  PLOP3.LUT P1, PT, P1, P2, PT, 0x2f, 0xf2 ;  /* 0x0000000000f2781c */ /* 0x000fda0000f24577 */
[----:B------:R-:W-:Y:S05]  /*0900*/  @P1 BRA `(.L_x_35) ;  /* 0x0000000400181947 */ /* 0x000fea0003800000 */
[----:B------:R-:W-:-:S04]  /*0910*/  LOP3.LUT P1, RZ, R5, 0x7fffffff, RZ, 0xc0, !PT ;  /* 0x7fffffff05ff7812 */ /* 0x000fc8000782c0ff */
[----:B------:R-:W-:-:S13]  /*0920*/  PLOP3.LUT P0, PT, P0, P1, PT, 0x2f, 0xf2 ;  /* 0x0000000000f2781c */ /* 0x000fda0000702577 */
[----:B------:R-:W-:Y:S05]  /*0930*/  @P0 BRA `(.L_x_36) ;  /* 0x0000000400000947 */ /* 0x000fea0003800000 */
[----:B------:R-:W-:Y:S02]  /*0940*/  ISETP.GE.AND P0, PT, R19, RZ, PT ;  /* 0x000000ff1300720c */ /* 0x000fe40003f06270 */
[----:B------:R-:W-:-:S11]  /*0950*/  ISETP.GE.AND P1, PT, R21, RZ, PT ;  /* 0x000000ff1500720c */ /* 0x000fd60003f26270 */
[----:B------:R-:W-:Y:S01]  /*0960*/  @P0 IMAD.MOV.U32 R18, RZ, RZ, RZ ;  /* 0x000000ffff120224 */ /* 0x000fe200078e00ff */
[----:B------:R-:W-:Y:S01]  /*0970*/  @!P0 MOV R18, 0xffffffc0 ;  /* 0xffffffc000128802 */ /* 0x000fe20000000f00 */
[----:B------:R-:W-:Y:S01]  /*0980*/  @!P0 FFMA R0, R0, 1.84467440737095516160e+19, RZ ;  /* 0x5f80000000008823 */ /* 0x000fe200000000ff */
[----:B------:R-:W-:-:S03]  /*0990*/  @!P1 FFMA R5, R5, 1.84467440737095516160e+19, RZ ;  /* 0x5f80000005059823 */ /* 0x000fc600000000ff */
[----:B------:R-:W-:-:S07]  /*09a0*/  @!P1 VIADD R18, R18, 0x40 ;  /* 0x0000004012129836 */ /* 0x000fce0000000000 */
.L_x_32:
[----:B------:R-:W-:Y:S01]  /*09b0*/  LEA R22, R14, 0xc0800000, 0x17 ;  /* 0xc08000000e167811 */ /* 0x000fe200078eb8ff */
[----:B------:R-:W-:Y:S03]  /*09c0*/  BSSY.RECONVERGENT B2, `(.L_x_37) ;  /* 0x0000036000027945 */ /* 0x000fe60003800200 */
[----:B------:R-:W-:Y:S02]  /*09d0*/  IADD3 R22, PT, PT, -R22, R5, RZ ;  /* 0x0000000516167210 */ /* 0x000fe40007ffe1ff */
[----:B------:R-:W-:Y:S02]  /*09e0*/  IADD3 R5, PT, PT, R20, -0x7f, RZ ;  /* 0xffffff8114057810 */ /* 0x000fe40007ffe0ff */
[----:B------:R-:W0:Y:S01]  /*09f0*/  MUFU.RCP R24, R22 ;  /* 0x0000001600187308 */ /* 0x000e220000001000 */
[----:B------:R-:W-:Y:S02]  /*0a00*/  FADD.FTZ R19, -R22, -RZ ;  /* 0x800000ff16137221 */ /* 0x000fe40000010100 */
[----:B------:R-:W-:-:S02]  /*0a10*/  IMAD R0, R5, -0x800000, R0 ;  /* 0xff80000005007824 */ /* 0x000fc400078e0200 */
[----:B0-----:R-:W-:-:S04]  /*0a20*/  FFMA R21, R24, R19, 1 ;  /* 0x3f80000018157423 */ /* 0x001fc80000000013 */
[----:B------:R-:W-:-:S04]  /*0a30*/  FFMA R21, R24, R21, R24 ;  /* 0x0000001518157223 */ /* 0x000fc80000000018 */
[----:B------:R-:W-:-:S04]  /*0a40*/  FFMA R20, R0, R21, RZ ;  /* 0x0000001500147223 */ /* 0x000fc800000000ff */
[----:B------:R-:W-:-:S04]  /*0a50*/  FFMA R23, R19, R20, R0 ;  /* 0x0000001413177223 */ /* 0x000fc80000000000 */
[----:B------:R-:W-:Y:S01]  /*0a60*/  FFMA R20, R21, R23, R20 ;  /* 0x0000001715147223 */ /* 0x000fe20000000014 */
[----:B------:R-:W-:-:S03]  /*0a70*/  IADD3 R23, PT, PT, R5, 0x7f, -R14 ;  /* 0x0000007f05177810 */ /* 0x000fc60007ffe80e */
[----:B------:R-:W-:Y:S02]  /*0a80*/  FFMA R19, R19, R20, R0 ;  /* 0x0000001413137223 */ /* 0x000fe40000000000 */
[----:B------:R-:W-:Y:S02]  /*0a90*/  IMAD.IADD R23, R23, 0x1, R18 ;  /* 0x0000000117177824 */ /* 0x000fe400078e0212 */
[----:B------:R-:W-:-:S05]  /*0aa0*/  FFMA R0, R21, R19, R20 ;  /* 0x0000001315007223 */ /* 0x000fca0000000014 */
[----:B------:R-:W-:-:S04]  /*0ab0*/  SHF.R.U32.HI R5, RZ, 0x17, R0 ;  /* 0x00000017ff057819 */ /* 0x000fc80000011600 */
[----:B------:R-:W-:-:S04]  /*0ac0*/  LOP3.LUT R5, R5, 0xff, RZ, 0xc0, !PT ;  /* 0x000000ff05057812 */ /* 0x000fc800078ec0ff */
[----:B------:R-:W-:-:S04]  /*0ad0*/  IADD3 R5, PT, PT, R5, R23, RZ ;  /* 0x0000001705057210 */ /* 0x000fc80007ffe0ff */
[----:B------:R-:W-:-:S04]  /*0ae0*/  IADD3 R14, PT, PT, R5, -0x1, RZ ;  /* 0xffffffff050e7810 */ /* 0x000fc80007ffe0ff */
[----:B------:R-:W-:-:S13]  /*0af0*/  ISETP.GE.U32.AND P0, PT, R14, 0xfe, PT ;  /* 0x000000fe0e00780c */ /* 0x000fda0003f06070 */
[----:B------:R-:W-:Y:S05]  /*0b00*/  @!P0 BRA `(.L_x_38) ;  /* 0x0000000000808947 */ /* 0x000fea0003800000 */
[----:B------:R-:W-:-:S13]  /*0b10*/  ISETP.GT.AND P0, PT, R5, 0xfe, PT ;  /* 0x000000fe0500780c */ /* 0x000fda0003f04270 */
[----:B------:R-:W-:Y:S05]  /*0b20*/  @P0 BRA `(.L_x_39) ;  /* 0x00000000006c0947 */ /* 0x000fea0003800000 */
[----:B------:R-:W-:-:S13]  /*0b30*/  ISETP.GE.AND P0, PT, R5, 0x1, PT ;  /* 0x000000010500780c */ /* 0x000fda0003f06270 */
[----:B------:R-:W-:Y:S05]  /*0b40*/  @P0 BRA `(.L_x_40) ;  /* 0x0000000000740947 */ /* 0x000fea0003800000 */
[----:B------:R-:W-:Y:S02]  /*0b50*/  ISETP.GE.AND P0, PT, R5, -0x18, PT ;  /* 0xffffffe80500780c */ /* 0x000fe40003f06270 */
[----:B------:R-:W-:-:S11]  /*0b60*/  LOP3.LUT R0, R0, 0x80000000, RZ, 0xc0, !PT ;  /* 0x8000000000007812 */ /* 0x000fd600078ec0ff */
[----:B------:R-:W-:Y:S05]  /*0b70*/  @!P0 BRA `(.L_x_40) ;  /* 0x0000000000688947 */ /* 0x000fea0003800000 */
[-CC-:B------:R-:W-:Y:S01]  /*0b80*/  FFMA.RZ R14, R21, R19.reuse, R20.reuse ;  /* 0x00000013150e7223 */ /* 0x180fe2000000c014 */
[C---:B------:R-:W-:Y:S02]  /*0b90*/  ISETP.NE.AND P2, PT, R5.reuse, RZ, PT ;  /* 0x000000ff0500720c */ /* 0x040fe40003f45270 */
[----:B------:R-:W-:Y:S02]  /*0ba0*/  ISETP.NE.AND P1, PT, R5, RZ, PT ;  /* 0x000000ff0500720c */ /* 0x000fe40003f25270 */
[----:B------:R-:W-:Y:S01]  /*0bb0*/  LOP3.LUT R18, R14, 0x7fffff, RZ, 0xc0, !PT ;  /* 0x007fffff0e127812 */ /* 0x000fe200078ec0ff */
[CCC-:B------:R-:W-:Y:S01]  /*0bc0*/  FFMA.RP R14, R21.reuse, R19.reuse, R20.reuse ;  /* 0x00000013150e7223 */ /* 0x1c0fe20000008014 */
[----:B------:R-:W-:Y:S01]  /*0bd0*/  FFMA.RM R19, R21, R19, R20 ;  /* 0x0000001315137223 */ /* 0x000fe20000004014 */
[C---:B------:R-:W-:Y:S01]  /*0be0*/  VIADD R21, R5.reuse, 0x20 ;  /* 0x0000002005157836 */ /* 0x040fe20000000000 */
[----:B------:R-:W-:Y:S02]  /*0bf0*/  LOP3.LUT R18, R18, 0x800000, RZ, 0xfc, !PT ;  /* 0x0080000012127812 */ /* 0x000fe400078efcff */
[----:B------:R-:W-:-:S02]  /*0c00*/  IADD3 R5, PT, PT, -R5, RZ, RZ ;  /* 0x000000ff05057210 */ /* 0x000fc40007ffe1ff */
[----:B------:R-:W-:Y:S02]  /*0c10*/  SHF.L.U32 R21, R18, R21, RZ ;  /* 0x0000001512157219 */ /* 0x000fe400000006ff */
[----:B------:R-:W-:Y:S02]  /*0c20*/  FSETP.NEU.FTZ.AND P0, PT, R14, R19, PT ;  /* 0x000000130e00720b */ /* 0x000fe40003f1d000 */
[----:B------:R-:W-:Y:S02]  /*0c30*/  SEL R5, R5, RZ, P2 ;  /* 0x000000ff05057207 */ /* 0x000fe40001000000 */
[----:B------:R-:W-:Y:S02]  /*0c40*/  ISETP.NE.AND P1, PT, R21, RZ, P1 ;  /* 0x000000ff1500720c */ /* 0x000fe40000f25270 */
[----:B------:R-:W-:Y:S02]  /*0c50*/  SHF.R.U32.HI R5, RZ, R5, R18 ;  /* 0x00000005ff057219 */ /* 0x000fe40000011612 */
[----:B------:R-:W-:-:S02]  /*0c60*/  PLOP3.LUT P0, PT, P0, P1, PT, 0xf8, 0x8f ;  /* 0x00000000008f781c */ /* 0x000fc40000703f70 */
[----:B------:R-:W-:Y:S02]  /*0c70*/  SHF.R.U32.HI R19, RZ, 0x1, R5 ;  /* 0x00000001ff137819 */ /* 0x000fe40000011605 */
[----:B------:R-:W-:-:S04]  /*0c80*/  SEL R14, RZ, 0x1, !P0 ;  /* 0x00000001ff0e7807 */ /* 0x000fc80004000000 */
[----:B------:R-:W-:-:S04]  /*0c90*/  LOP3.LUT R14, R14, 0x1, R19, 0xf8, !PT ;  /* 0x000000010e0e7812 */ /* 0x000fc800078ef813 */
[----:B------:R-:W-:-:S04]  /*0ca0*/  LOP3.LUT R14, R14, R5, RZ, 0xc0, !PT ;  /* 0x000000050e0e7212 */ /* 0x000fc800078ec0ff */
[----:B------:R-:W-:-:S04]  /*0cb0*/  IADD3 R19, PT, PT, R19, R14, RZ ;  /* 0x0000000e13137210 */ /* 0x000fc80007ffe0ff */
[----:B------:R-:W-:Y:S01]  /*0cc0*/  LOP3.LUT R0, R19, R0, RZ, 0xfc, !PT ;  /* 0x0000000013007212 */ /* 0x000fe200078efcff */
[----:B------:R-:W-:Y:S06]  /*0cd0*/  BRA `(.L_x_40) ;  /* 0x0000000000107947 */ /* 0x000fec0003800000 */
.L_x_39:
[----:B------:R-:W-:-:S04]  /*0ce0*/  LOP3.LUT R0, R0, 0x80000000, RZ, 0xc0, !PT ;  /* 0x8000000000007812 */ /* 0x000fc800078ec0ff */
[----:B------:R-:W-:Y:S01]  /*0cf0*/  LOP3.LUT R0, R0, 0x7f800000, RZ, 0xfc, !PT ;  /* 0x7f80000000007812 */ /* 0x000fe200078efcff */
[----:B------:R-:W-:Y:S06]  /*0d00*/  BRA `(.L_x_40) ;  /* 0x0000000000047947 */ /* 0x000fec0003800000 */
.L_x_38:
[----:B------:R-:W-:-:S07]  /*0d10*/  IMAD R0, R23, 0x800000, R0 ;  /* 0x0080000017007824 */ /* 0x000fce00078e0200 */
.L_x_40:
[----:B------:R-:W-:Y:S05]  /*0d20*/  BSYNC.RECONVERGENT B2 ;  /* 0x0000000000027941 */ /* 0x000fea0003800200 */
.L_x_37:
[----:B------:R-:W-:Y:S05]  /*0d30*/  BRA `(.L_x_41) ;  /* 0x0000000000207947 */ /* 0x000fea0003800000 */
.L_x_36:
[----:B------:R-:W-:-:S04]  /*0d40*/  LOP3.LUT R0, R5, 0x80000000, R0, 0x48, !PT ;  /* 0x8000000005007812 */ /* 0x000fc800078e4800 */
[----:B------:R-:W-:Y:S01]  /*0d50*/  LOP3.LUT R0, R0, 0x7f800000, RZ, 0xfc, !PT ;  /* 0x7f80000000007812 */ /* 0x000fe200078efcff */
[----:B------:R-:W-:Y:S06]  /*0d60*/  BRA `(.L_x_41) ;  /* 0x0000000000147947 */ /* 0x000fec0003800000 */
.L_x_35:
[----:B------:R-:W-:Y:S01]  /*0d70*/  LOP3.LUT R0, R5, 0x80000000, R0, 0x48, !PT ;  /* 0x8000000005007812 */ /* 0x000fe200078e4800 */
[----:B------:R-:W-:Y:S06]  /*0d80*/  BRA `(.L_x_41) ;  /* 0x00000000000c7947 */ /* 0x000fec0003800000 */
.L_x_34:
[----:B------:R-:W0:Y:S01]  /*0d90*/  MUFU.RSQ R0, -QNAN ;  /* 0xffc0000000007908 */ /* 0x000e220000001400 */
[----:B------:R-:W-:Y:S05]  /*0da0*/  BRA `(.L_x_41) ;  /* 0x0000000000047947 */ /* 0x000fea0003800000 */
.L_x_33:
[----:B------:R-:W-:-:S07]  /*0db0*/  FADD.FTZ R0, R0, R5 ;  /* 0x0000000500007221 */ /* 0x000fce0000010000 */
.L_x_41:
[----:B------:R-:W-:Y:S05]  /*0dc0*/  BSYNC.RECONVERGENT B1 ;  /* 0x0000000000017941 */ /* 0x000fea0003800200 */
.L_x_31:
[----:B------:R-:W-:Y:S01]  /*0dd0*/  HFMA2 R19, -RZ, RZ, 0, 0 ;  /* 0x00000000ff137431 */ /* 0x000fe200000001ff */
[----:B------:R-:W-:-:S04]  /*0de0*/  MOV R18, R12 ;  /* 0x0000000c00127202 */ /* 0x000fc80000000f00 */
[----:B0-----:R-:W-:Y:S05]  /*0df0*/  RET.REL.NODEC R18 `(_Z9updatepsiP6float2S0_S0_S0_S0_fffiii) ;  /* 0xfffffff012807950 */ /* 0x001fea0003c3ffff */
.L_x_42:
        /* <DEDUP_REMOVED lines=16> */
.L_x_259:


//--------------------- .text._Z4mulaP6float2S0_S0_PfS1_iiiiiii --------------------------
	.section	.text._Z4mulaP6float2S0_S0_PfS1_iiiiiii,"ax",@progbits
	.align	128
        .global         _Z4mulaP6float2S0_S0_PfS1_iiiiiii
        .type           _Z4mulaP6float2S0_S0_PfS1_iiiiiii,@function
        .size           _Z4mulaP6float2S0_S0_PfS1_iiiiiii,(.L_x_261 - _Z4mulaP6float2S0_S0_PfS1_iiiiiii)
        .other          _Z4mulaP6float2S0_S0_PfS1_iiiiiii,@"STO_CUDA_ENTRY STV_DEFAULT"
_Z4mulaP6float2S0_S0_PfS1_iiiiiii:
.text._Z4mulaP6float2S0_S0_PfS1_iiiiiii:
[----:B------:R-:W-:Y:S01]  /*0000*/  LDC R1, c[0x0][0x37c] ;  /* 0x0000df00ff017b82 */ /* 0x000fe20000000800 */
[----:B------:R-:W0:Y:S07]  /*0010*/  S2R R3, SR_CTAID.Y ;  /* 0x0000000000037919 */ /* 0x000e2e0000002600 */
[----:B------:R-:W1:Y:S01]  /*0020*/  LDC R7, c[0x0][0x3b8] ;  /* 0x0000ee00ff077b82 */ /* 0x000e620000000800 */
[----:B------:R-:W2:Y:S01]  /*0030*/  LDCU UR4, c[0x0][0x360] ;  /* 0x00006c00ff0477ac */ /* 0x000ea20008000800 */
[----:B------:R-:W0:Y:S01]  /*0040*/  S2R R0, SR_TID.Y ;  /* 0x0000000000007919 */ /* 0x000e220000002200 */
[----:B------:R-:W0:Y:S01]  /*0050*/  LDCU UR5, c[0x0][0x364] ;  /* 0x00006c80ff0577ac */ /* 0x000e220008000800 */
[----:B------:R-:W2:Y:S01]  /*0060*/  S2R R10, SR_CTAID.X ;  /* 0x00000000000a7919 */ /* 0x000ea20000002500 */
[----:B------:R-:W3:Y:S01]  /*0070*/  LDCU UR8, c[0x0][0x3b4] ;  /* 0x00007680ff0877ac */ /* 0x000ee20008000800 */
[----:B------:R-:W2:Y:S01]  /*0080*/  S2R R5, SR_TID.X ;  /* 0x0000000000057919 */ /* 0x000ea20000002100 */
[----:B------:R-:W4:Y:S01]  /*0090*/  LDCU UR6, c[0x0][0x368] ;  /* 0x00006d00ff0677ac */ /* 0x000f220008000800 */
[----:B------:R-:W4:Y:S01]  /*00a0*/  S2R R2, SR_CTAID.Z ;  /* 0x0000000000027919 */ /* 0x000f220000002700 */
[----:B------:R-:W5:Y:S01]  /*00b0*/  LDCU UR7, c[0x0][0x3a8] ;  /* 0x00007500ff0777ac */ /* 0x000f620008000800 */
[----:B------:R-:W4:Y:S01]  /*00c0*/  S2R R9, SR_TID.Z ;  /* 0x0000000000097919 */ /* 0x000f220000002300 */
[----:B0-----:R-:W-:-:S05]  /*00d0*/  IMAD R3, R3, UR5, R0 ;  /* 0x0000000503037c24 */ /* 0x001fca000f8e0200 */
[----:B---3--:R-:W-:Y:S01]  /*00e0*/  ISETP.GE.AND P0, PT, R3, UR8, PT ;  /* 0x0000000803007c0c */ /* 0x008fe2000bf06270 */
[----:B--2---:R-:W-:Y:S02]  /*00f0*/  IMAD R10, R10, UR4, R5 ;  /* 0x000000040a0a7c24 */ /* 0x004fe4000f8e0205 */
[----:B-1----:R-:W-:-:S05]  /*0100*/  IMAD R5, R7, R7, RZ ;  /* 0x0000000707057224 */ /* 0x002fca00078e02ff */
[----:B------:R-:W-:Y:S01]  /*0110*/  ISETP.GE.OR P0, PT, R10, R5, P0 ;  /* 0x000000050a00720c */ /* 0x000fe20000706670 */
[----:B----4-:R-:W-:-:S05]  /*0120*/  IMAD R2, R2, UR6, R9 ;  /* 0x0000000602027c24 */ /* 0x010fca000f8e0209 */
[----:B-----5:R-:W-:-:S13]  /*0130*/  ISETP.GE.OR P0, PT, R2, UR7, P0 ;  /* 0x0000000702007c0c */ /* 0x020fda0008706670 */
[----:B------:R-:W-:Y:S05]  /*0140*/  @P0 EXIT ;  /* 0x000000000000094d */ /* 0x000fea0003800000 */
[----:B------:R-:W0:Y:S01]  /*0150*/  LDC.64 R8, c[0x0][0x398] ;  /* 0x0000e600ff087b82 */ /* 0x000e220000000a00 */
[----:B------:R-:W1:Y:S01]  /*0160*/  LDCU.64 UR6, c[0x0][0x358] ;  /* 0x00006b00ff0677ac */ /* 0x000e620008000a00 */
[----:B------:R-:W-:-:S06]  /*0170*/  IMAD R0, R2, UR8, R3 ;  /* 0x0000000802007c24 */ /* 0x000fcc000f8e0203 */
[----:B------:R-:W2:Y:S01]  /*0180*/  LDC.64 R12, c[0x0][0x3a0] ;  /* 0x0000e800ff0c7b82 */ /* 0x000ea20000000a00 */
[----:B0-----:R-:W-:-:S06]  /*0190*/  IMAD.WIDE.U32 R8, R0, 0x4, R8 ;  /* 0x0000000400087825 */ /* 0x001fcc00078e0008 */
[----:B-1----:R-:W3:Y:S01]  /*01a0*/  LDG.E R8, desc[UR6][R8.64] ;  /* 0x0000000608087981 */ /* 0x002ee2000c1e1900 */
[----:B--2---:R-:W-:-:S06]  /*01b0*/  IMAD.WIDE.U32 R12, R0, 0x4, R12 ;  /* 0x00000004000c7825 */ /* 0x004fcc00078e000c */
[----:B------:R-:W2:Y:S01]  /*01c0*/  LDG.E R12, desc[UR6][R12.64] ;  /* 0x000000060c0c7981 */ /* 0x000ea2000c1e1900 */
[----:B------:R-:W-:-:S05]  /*01d0*/  IMAD.MOV.U32 R5, RZ, RZ, 0x3f000000 ;  /* 0x3f000000ff057424 */ /* 0x000fca00078e00ff */
[C---:B---3--:R-:W-:Y:S02]  /*01e0*/  LOP3.LUT R3, R5.reuse, 0x80000000, R8, 0xb8, !PT ;  /* 0x8000000005037812 */ /* 0x048fe400078eb808 */
[----:B--2---:R-:W-:-:S03]  /*01f0*/  LOP3.LUT R5, R5, 0x80000000, R12, 0xb8, !PT ;  /* 0x8000000005057812 */ /* 0x004fc600078eb80c */
[----:B------:R-:W-:Y:S02]  /*0200*/  FADD.RZ R3, R8, R3 ;  /* 0x0000000308037221 */ /* 0x000fe4000000c000 */
[----:B------:R-:W-:-:S04]  /*0210*/  FADD.RZ R4, R12, R5 ;  /* 0x000000050c047221 */ /* 0x000fc8000000c000 */
[----:B------:R-:W-:Y:S08]  /*0220*/  F2I.TRUNC.NTZ R3, R3 ;  /* 0x0000000300037305 */ /* 0x000ff0000020f100 */
[----:B------:R-:W0:Y:S02]  /*0230*/  F2I.TRUNC.NTZ R4, R4 ;  /* 0x0000000400047305 */ /* 0x000e24000020f100 */
[----:B0-----:R-:W-:-:S04]  /*0240*/  LOP3.LUT R5, R3, R4, RZ, 0xfc, !PT ;  /* 0x0000000403057212 */ /* 0x001fc800078efcff */
[----:B------:R-:W-:-:S13]  /*0250*/  ISETP.GE.AND P0, PT, R5, RZ, PT ;  /* 0x000000ff0500720c */ /* 0x000fda0003f06270 */
[----:B------:R-:W-:Y:S05]  /*0260*/  @!P0 EXIT ;  /* 0x000000000000894d */ /* 0x000fea0003800000 */
[----:B------:R-:W-:Y:S01]  /*0270*/  IABS R11, R7 ;  /* 0x00000007000b7213 */ /* 0x000fe20000000000 */
[----:B------:R-:W0:Y:S03]  /*0280*/  LDCU UR4, c[0x0][0x3c0] ;  /* 0x00007800ff0477ac */ /* 0x000e260008000800 */
[----:B------:R-:W1:Y:S01]  /*0290*/  I2F.RP R5, R11 ;  /* 0x0000000b00057306 */ /* 0x000e620000209400 */
[----:B------:R-:W2:Y:S07]  /*02a0*/  LDCU UR5, c[0x0][0x3bc] ;  /* 0x00007780ff0577ac */ /* 0x000eae0008000800 */
[----:B-1----:R-:W1:Y:S02]  /*02b0*/  MUFU.RCP R5, R5 ;  /* 0x0000000500057308 */ /* 0x002e640000001000 */
[----:B-1----:R-:W-:-:S06]  /*02c0*/  VIADD R8, R5, 0xffffffe ;  /* 0x0ffffffe05087836 */ /* 0x002fcc0000000000 */
[----:B------:R1:W3:Y:S02]  /*02d0*/  F2I.FTZ.U32.TRUNC.NTZ R9, R8 ;  /* 0x0000000800097305 */ /* 0x0002e4000021f000 */
[----:B-1----:R-:W-:Y:S01]  /*02e0*/  IMAD.MOV.U32 R8, RZ, RZ, RZ ;  /* 0x000000ffff087224 */ /* 0x002fe200078e00ff */
[----:B---3--:R-:W-:-:S05]  /*02f0*/  IADD3 R6, PT, PT, RZ, -R9, RZ ;  /* 0x80000009ff067210 */ /* 0x008fca0007ffe0ff */
[----:B------:R-:W-:Y:S01]  /*0300*/  IMAD R13, R6, R11, RZ ;  /* 0x0000000b060d7224 */ /* 0x000fe200078e02ff */
[----:B------:R-:W-:-:S03]  /*0310*/  IABS R6, R10 ;  /* 0x0000000a00067213 */ /* 0x000fc60000000000 */
[----:B------:R-:W-:Y:S02]  /*0320*/  IMAD.HI.U32 R9, R9, R13, R8 ;  /* 0x0000000d09097227 */ /* 0x000fe400078e0008 */
[----:B------:R-:W1:Y:S04]  /*0330*/  LDC.64 R12, c[0x0][0x390] ;  /* 0x0000e400ff0c7b82 */ /* 0x000e680000000a00 */
[----:B------:R-:W-:-:S05]  /*0340*/  IMAD.HI.U32 R5, R9, R6, RZ ;  /* 0x0000000609057227 */ /* 0x000fca00078e00ff */
[----:B------:R-:W-:-:S05]  /*0350*/  IADD3 R9, PT, PT, -R5, RZ, RZ ;  /* 0x000000ff05097210 */ /* 0x000fca0007ffe1ff */
[C---:B------:R-:W-:Y:S02]  /*0360*/  IMAD R6, R11.reuse, R9, R6 ;  /* 0x000000090b067224 */ /* 0x040fe400078e0206 */
[----:B------:R-:W3:Y:S03]  /*0370*/  LDC.64 R8, c[0x0][0x388] ;  /* 0x0000e200ff087b82 */ /* 0x000ee60000000a00 */
[----:B------:R-:W-:-:S13]  /*0380*/  ISETP.GT.U32.AND P2, PT, R11, R6, PT ;  /* 0x000000060b00720c */ /* 0x000fda0003f44070 */
[----:B------:R-:W-:Y:S01]  /*0390*/  @!P2 IMAD.IADD R6, R6, 0x1, -R11 ;  /* 0x000000010606a824 */ /* 0x000fe200078e0a0b */
[----:B------:R-:W-:Y:S02]  /*03a0*/  @!P2 IADD3 R5, PT, PT, R5, 0x1, RZ ;  /* 0x000000010505a810 */ /* 0x000fe40007ffe0ff */
[C---:B------:R-:W-:Y:S02]  /*03b0*/  ISETP.NE.AND P2, PT, R7.reuse, RZ, PT ;  /* 0x000000ff0700720c */ /* 0x040fe40003f45270 */
[----:B------:R-:W-:Y:S02]  /*03c0*/  ISETP.GE.U32.AND P0, PT, R6, R11, PT ;  /* 0x0000000b0600720c */ /* 0x000fe40003f06070 */
[----:B------:R-:W-:Y:S02]  /*03d0*/  LOP3.LUT R6, R10, R7, RZ, 0x3c, !PT ;  /* 0x000000070a067212 */ /* 0x000fe400078e3cff */
[----:B--2---:R-:W-:Y:S02]  /*03e0*/  IADD3 R11, PT, PT, -R7, UR5, RZ ;  /* 0x00000005070b7c10 */ /* 0x004fe4000fffe1ff */
[----:B------:R-:W-:-:S02]  /*03f0*/  ISETP.GE.AND P1, PT, R6, RZ, PT ;  /* 0x000000ff0600720c */ /* 0x000fc40003f26270 */
[----:B0-----:R-:W-:Y:S02]  /*0400*/  IADD3 R6, PT, PT, -R7, UR4, RZ ;  /* 0x0000000407067c10 */ /* 0x001fe4000fffe1ff */
[----:B------:R-:W-:Y:S02]  /*0410*/  LEA.HI R11, R11, R11, RZ, 0x1 ;  /* 0x0000000b0b0b7211 */ /* 0x000fe400078f08ff */
[----:B------:R-:W-:Y:S01]  /*0420*/  LEA.HI R6, R6, R6, RZ, 0x1 ;  /* 0x0000000606067211 */ /* 0x000fe200078f08ff */
[----:B------:R-:W-:-:S06]  /*0430*/  @P0 VIADD R5, R5, 0x1 ;  /* 0x0000000105050836 */ /* 0x000fcc0000000000 */
[----:B------:R-:W-:Y:S02]  /*0440*/  @!P1 IADD3 R5, PT, PT, -R5, RZ, RZ ;  /* 0x000000ff05059210 */ /* 0x000fe40007ffe1ff */
[----:B------:R-:W-:-:S04]  /*0450*/  @!P2 LOP3.LUT R5, RZ, R7, RZ, 0x33, !PT ;  /* 0x00000007ff05a212 */ /* 0x000fc800078e33ff */
[----:B------:R-:W-:Y:S01]  /*0460*/  LEA.HI.SX32 R15, R6, R5, 0x1f ;  /* 0x00000005060f7211 */ /* 0x000fe200078ffaff */
[----:B------:R-:W-:-:S04]  /*0470*/  IMAD.MOV R14, RZ, RZ, -R5 ;  /* 0x000000ffff0e7224 */ /* 0x000fc800078e0a05 */
[----:B------:R-:W-:Y:S02]  /*0480*/  IMAD R10, R7, R14, R10 ;  /* 0x0000000e070a7224 */ /* 0x000fe400078e020a */
[-C--:B------:R-:W-:Y:S02]  /*0490*/  IMAD R14, R2, R7.reuse, R5 ;  /* 0x00000007020e7224 */ /* 0x080fe400078e0205 */
[----:B------:R-:W-:Y:S01]  /*04a0*/  IMAD R15, R0, UR4, R15 ;  /* 0x00000004000f7c24 */ /* 0x000fe2000f8e020f */
[----:B------:R-:W-:Y:S01]  /*04b0*/  LEA.HI.SX32 R6, R11, R10, 0x1f ;  /* 0x0000000a0b067211 */ /* 0x000fe200078ffaff */
[----:B------:R-:W-:-:S04]  /*04c0*/  IMAD R7, R14, R7, R10 ;  /* 0x000000070e077224 */ /* 0x000fc800078e020a */
[----:B------:R-:W-:Y:S02]  /*04d0*/  IMAD R15, R15, UR5, R6 ;  /* 0x000000050f0f7c24 */ /* 0x000fe4000f8e0206 */
[----:B-1----:R-:W-:-:S04]  /*04e0*/  IMAD.WIDE R6, R7, 0x8, R12 ;  /* 0x0000000807067825 */ /* 0x002fc800078e020c */
[----:B---3--:R-:W-:Y:S02]  /*04f0*/  IMAD.WIDE R8, R15, 0x8, R8 ;  /* 0x000000080f087825 */ /* 0x008fe400078e0208 */
[----:B------:R-:W5:Y:S04]  /*0500*/  LDG.E.64 R6, desc[UR6][R6.64] ;  /* 0x0000000606067981 */ /* 0x000f68000c1e1b00 */
[----:B------:R-:W5:Y:S01]  /*0510*/  LDG.E.64 R8, desc[UR6][R8.64] ;  /* 0x0000000608087981 */ /* 0x000f62000c1e1b00 */
[----:B------:R-:W-:-:S06]  /*0520*/  UIMAD UR4, UR4, UR5, URZ ;  /* 0x00000005040472a4 */ /* 0x000fcc000f8e02ff */
[----:B------:R-:W-:-:S04]  /*0530*/  I2FP.F32.S32 R0, UR4 ;  /* 0x0000000400007c45 */ /* 0x000fc80008201400 */
[----:B------:R-:W-:Y:S01]  /*0540*/  IADD3 R12, PT, PT, R0, -0xd000000, RZ ;  /* 0xf3000000000c7810 */ /* 0x000fe20007ffe0ff */
[----:B------:R0:W1:Y:S03]  /*0550*/  MUFU.RSQ R11, R0 ;  /* 0x00000000000b7308 */ /* 0x0000660000001400 */
[----:B------:R-:W-:-:S13]  /*0560*/  ISETP.GT.U32.AND P0, PT, R12, 0x727fffff, PT ;  /* 0x727fffff0c00780c */ /* 0x000fda0003f04070 */
[----:B0-----:R-:W-:Y:S05]  /*0570*/  @!P0 BRA `(.L_x_43) ;  /* 0x0000000000108947 */ /* 0x001fea0003800000 */
[----:B------:R-:W-:-:S07]  /*0580*/  MOV R14, 0x5a0 ;  /* 0x000005a0000e7802 */ /* 0x000fce0000000f00 */
[----:B-1---5:R-:W-:Y:S05]  /*0590*/  CALL.REL.NOINC `($__internal_2_$__cuda_sm20_sqrt_rn_f32_slowpath) ;  /* 0x0000000400547944 */ /* 0x022fea0003c00000 */
[----:B------:R-:W-:Y:S01]  /*05a0*/  IMAD.MOV.U32 R0, RZ, RZ, R11 ;  /* 0x000000ffff007224 */ /* 0x000fe200078e000b */
[----:B------:R-:W-:Y:S06]  /*05b0*/  BRA `(.L_x_44) ;  /* 0x0000000000107947 */ /* 0x000fec0003800000 */
.L_x_43:
[----:B-1----:R-:W-:Y:S01]  /*05c0*/  FMUL.FTZ R13, R0, R11 ;  /* 0x0000000b000d7220 */ /* 0x002fe20000410000 */
[----:B------:R-:W-:-:S03]  /*05d0*/  FMUL.FTZ R11, R11, 0.5 ;  /* 0x3f0000000b0b7820 */ /* 0x000fc60000410000 */
[----:B------:R-:W-:-:S04]  /*05e0*/  FFMA R0, -R13, R13, R0 ;  /* 0x0000000d0d007223 */ /* 0x000fc80000000100 */
[----:B------:R-:W-:-:S07]  /*05f0*/  FFMA R0, R0, R11, R13 ;  /* 0x0000000b00007223 */ /* 0x000fce000000000d */
.L_x_44:
[----:B------:R-:W-:-:S04]  /*0600*/  IADD3 R11, PT, PT, R0, 0x1800000, RZ ;  /* 0x01800000000b7810 */ /* 0x000fc80007ffe0ff */
[----:B------:R-:W-:-:S04]  /*0610*/  LOP3.LUT R11, R11, 0x7f800000, RZ, 0xc0, !PT ;  /* 0x7f8000000b0b7812 */ /* 0x000fc800078ec0ff */
[----:B------:R-:W-:-:S13]  /*0620*/  ISETP.GT.U32.AND P0, PT, R11, 0x1ffffff, PT ;  /* 0x01ffffff0b00780c */ /* 0x000fda0003f04070 */
[----:B------:R-:W-:Y:S05]  /*0630*/  @P0 BRA `(.L_x_45) ;  /* 0x00000000000c0947 */ /* 0x000fea0003800000 */
[----:B------:R-:W-:-:S07]  /*0640*/  MOV R12, 0x660 ;  /* 0x00000660000c7802 */ /* 0x000fce0000000f00 */
[----:B-----5:R-:W-:Y:S05]  /*0650*/  CALL.REL.NOINC `($__internal_1_$__cuda_sm20_rcp_rn_f32_slowpath) ;  /* 0x0000000000587944 */ /* 0x020fea0003c00000 */
[----:B------:R-:W-:Y:S05]  /*0660*/  BRA `(.L_x_46) ;  /* 0x0000000000107947 */ /* 0x000fea0003800000 */
.L_x_45:
[----:B------:R-:W0:Y:S02]  /*0670*/  MUFU.RCP R11, R0 ;  /* 0x00000000000b7308 */ /* 0x000e240000001000 */
[----:B0-----:R-:W-:-:S04]  /*0680*/  FFMA R12, R11, R0, -1 ;  /* 0xbf8000000b0c7423 */ /* 0x001fc80000000000 */
[----:B------:R-:W-:-:S04]  /*0690*/  FADD.FTZ R12, -R12, -RZ ;  /* 0x800000ff0c0c7221 */ /* 0x000fc80000010100 */
[----:B------:R-:W-:-:S07]  /*06a0*/  FFMA R11, R11, R12, R11 ;  /* 0x0000000c0b0b7223 */ /* 0x000fce000000000b */
.L_x_46:
[----:B------:R-:W0:Y:S01]  /*06b0*/  LDCU UR4, c[0x0][0x3ac] ;  /* 0x00007580ff0477ac */ /* 0x000e220008000800 */
[----:B------:R-:W1:Y:S01]  /*06c0*/  LDC.64 R12, c[0x0][0x380] ;  /* 0x0000e000ff0c7b82 */ /* 0x000e620000000a00 */
[----:B------:R-:W-:Y:S02]  /*06d0*/  IMAD.IADD R10, R3, 0x1, R10 ;  /* 0x00000001030a7824 */ /* 0x000fe400078e020a */
[-C--:B-----5:R-:W-:Y:S01]  /*06e0*/  FMUL R7, R7, R11.reuse ;  /* 0x0000000b07077220 */ /* 0x0a0fe20000400000 */
[----:B------:R-:W2:Y:S01]  /*06f0*/  LDCU UR5, c[0x0][0x3b0] ;  /* 0x00007600ff0577ac */ /* 0x000ea20008000800 */
[----:B------:R-:W-:Y:S02]  /*0700*/  FMUL R6, R6, R11 ;  /* 0x0000000b06067220 */ /* 0x000fe40000400000 */
[-C--:B------:R-:W-:Y:S01]  /*0710*/  FMUL R3, R9, R7.reuse ;  /* 0x0000000709037220 */ /* 0x080fe20000400000 */
[----:B------:R-:W-:-:S03]  /*0720*/  FMUL R0, R8, R7 ;  /* 0x0000000708007220 */ /* 0x000fc60000400000 */
[-C--:B------:R-:W-:Y:S01]  /*0730*/  FFMA R3, R8, R6.reuse, R3 ;  /* 0x0000000608037223 */ /* 0x080fe20000000003 */
[----:B------:R-:W-:Y:S01]  /*0740*/  FFMA R9, R9, R6, -R0 ;  /* 0x0000000609097223 */ /* 0x000fe20000000800 */
[----:B0-----:R-:W-:-:S05]  /*0750*/  IMAD R5, R2, UR4, R5 ;  /* 0x0000000402057c24 */ /* 0x001fca000f8e0205 */
[----:B------:R-:W-:-:S05]  /*0760*/  IADD3 R5, PT, PT, R4, R5, RZ ;  /* 0x0000000504057210 */ /* 0x000fca0007ffe0ff */
[----:B--2---:R-:W-:-:S04]  /*0770*/  IMAD R5, R5, UR5, R10 ;  /* 0x0000000505057c24 */ /* 0x004fc8000f8e020a */
[----:B-1----:R-:W-:-:S05]  /*0780*/  IMAD.WIDE R12, R5, 0x8, R12 ;  /* 0x00000008050c7825 */ /* 0x002fca00078e020c */
[----:B------:R-:W-:Y:S04]  /*0790*/  REDG.E.ADD.F32.FTZ.RN.STRONG.GPU desc[UR6][R12.64], R3 ;  /* 0x000000030c0079a6 */ /* 0x000fe8000c12f306 */
[----:B------:R-:W-:Y:S01]  /*07a0*/  REDG.E.ADD.F32.FTZ.RN.STRONG.GPU desc[UR6][R12.64+0x4], R9 ;  /* 0x000004090c0079a6 */ /* 0x000fe2000c12f306 */
[----:B------:R-:W-:Y:S05]  /*07b0*/  EXIT ;  /* 0x000000000000794d */ /* 0x000fea0003800000 */
        .weak           $__internal_1_$__cuda_sm20_rcp_rn_f32_slowpath
        .type           $__internal_1_$__cuda_sm20_rcp_rn_f32_slowpath,@function
        .size           $__internal_1_$__cuda_sm20_rcp_rn_f32_slowpath,($__internal_2_$__cuda_sm20_sqrt_rn_f32_slowpath - $__internal_1_$__cuda_sm20_rcp_rn_f32_slowpath)
$__internal_1_$__cuda_sm20_rcp_rn_f32_slowpath:
[----:B------:R-:W-:-:S05]  /*07c0*/  IMAD.SHL.U32 R11, R0, 0x2, RZ ;  /* 0x00000002000b7824 */ /* 0x000fca00078e00ff */
[----:B------:R-:W-:-:S04]  /*07d0*/  SHF.R.U32.HI R11, RZ, 0x18, R11 ;  /* 0x00000018ff0b7819 */ /* 0x000fc8000001160b */
[----:B------:R-:W-:-:S13]  /*07e0*/  ISETP.NE.U32.AND P0, PT, R11, RZ, PT ;  /* 0x000000ff0b00720c */ /* 0x000fda0003f05070 */
[----:B------:R-:W-:Y:S05]  /*07f0*/  @P0 BRA `(.L_x_47) ;  /* 0x00000000002c0947 */ /* 0x000fea0003800000 */
[----:B------:R-:W-:-:S04]  /*0800*/  SHF.L.U32 R11, R0, 0x1, RZ ;  /* 0x00000001000b7819 */ /* 0x000fc800000006ff */
[----:B------:R-:W-:-:S13]  /*0810*/  ISETP.NE.AND P0, PT, R11, RZ, PT ;  /* 0x000000ff0b00720c */ /* 0x000fda0003f05270 */
[----:B------:R2:W3:Y:S01]  /*0820*/  @!P0 MUFU.RCP R11, R0 ;  /* 0x00000000000b8308 */ /* 0x0004e20000001000 */
[----:B------:R-:W-:Y:S05]  /*0830*/  @!P0 BRA `(.L_x_48) ;  /* 0x0000000000a48947 */ /* 0x000fea0003800000 */
[----:B------:R-:W-:-:S04]  /*0840*/  FFMA R13, R0, 1.84467440737095516160e+19, RZ ;  /* 0x5f800000000d7823 */ /* 0x000fc800000000ff */
[----:B--2---:R-:W3:Y:S02]  /*0850*/  MUFU.RCP R0, R13 ;  /* 0x0000000d00007308 */ /* 0x004ee40000001000 */
[----:B---3--:R-:W-:-:S04]  /*0860*/  FFMA R11, R13, R0, -1 ;  /* 0xbf8000000d0b7423 */ /* 0x008fc80000000000 */
[----:B------:R-:W-:-:S04]  /*0870*/  FADD.FTZ R11, -R11, -RZ ;  /* 0x800000ff0b0b7221 */ /* 0x000fc80000010100 */
[----:B------:R-:W-:-:S04]  /*0880*/  FFMA R0, R0, R11, R0 ;  /* 0x0000000b00007223 */ /* 0x000fc80000000000 */
[----:B------:R-:W-:Y:S01]  /*0890*/  FFMA R11, R0, 1.84467440737095516160e+19, RZ ;  /* 0x5f800000000b7823 */ /* 0x000fe200000000ff */
[----:B------:R-:W-:Y:S06]  /*08a0*/  BRA `(.L_x_48) ;  /* 0x0000000000887947 */ /* 0x000fec0003800000 */
.L_x_47:
[----:B------:R-:W-:-:S05]  /*08b0*/  VIADD R18, R11, 0xffffff03 ;  /* 0xffffff030b127836 */ /* 0x000fca0000000000 */
[----:B------:R-:W-:-:S13]  /*08c0*/  ISETP.GT.U32.AND P0, PT, R18, 0x1, PT ;  /* 0x000000011200780c */ /* 0x000fda0003f04070 */
[----:B------:R-:W-:Y:S05]  /*08d0*/  @P0 BRA `(.L_x_49) ;  /* 0x0000000000780947 */ /* 0x000fea0003800000 */
[----:B------:R-:W-:Y:S01]  /*08e0*/  LOP3.LUT R13, R0, 0x7fffff, RZ, 0xc0, !PT ;  /* 0x007fffff000d7812 */ /* 0x000fe200078ec0ff */
[----:B------:R-:W-:Y:S02]  /*08f0*/  HFMA2 R17, -RZ, RZ, 0, 1.78813934326171875e-07 ;  /* 0x00000003ff117431 */ /* 0x000fe400000001ff */
[----:B------:R-:W-:Y:S01]  /*0900*/  VIADD R11, R11, 0xffffff04 ;  /* 0xffffff040b0b7836 */ /* 0x000fe20000000000 */
[----:B------:R-:W-:-:S04]  /*0910*/  LOP3.LUT R13, R13, 0x3f800000, RZ, 0xfc, !PT ;  /* 0x3f8000000d0d7812 */ /* 0x000fc800078efcff */
[----:B------:R-:W0:Y:S01]  /*0920*/  MUFU.RCP R14, R13 ;  /* 0x0000000d000e7308 */ /* 0x000e220000001000 */
[----:B------:R-:W-:Y:S01]  /*0930*/  SHF.L.U32 R17, R17, R18, RZ ;  /* 0x0000001211117219 */ /* 0x000fe200000006ff */
[----:B0-----:R-:W-:-:S04]  /*0940*/  FFMA R15, R13, R14, -1 ;  /* 0xbf8000000d0f7423 */ /* 0x001fc8000000000e */
[----:B------:R-:W-:-:S04]  /*0950*/  FADD.FTZ R15, -R15, -RZ ;  /* 0x800000ff0f0f7221 */ /* 0x000fc80000010100 */
[CCC-:B------:R-:W-:Y:S01]  /*0960*/  FFMA.RM R16, R14.reuse, R15.reuse, R14.reuse ;  /* 0x0000000f0e107223 */ /* 0x1c0fe2000000400e */
[----:B------:R-:W-:-:S04]  /*0970*/  FFMA.RP R15, R14, R15, R14 ;  /* 0x0000000f0e0f7223 */ /* 0x000fc8000000800e */
[C---:B------:R-:W-:Y:S02]  /*0980*/  LOP3.LUT R14, R16.reuse, 0x7fffff, RZ, 0xc0, !PT ;  /* 0x007fffff100e7812 */ /* 0x040fe400078ec0ff */
[----:B------:R-:W-:Y:S02]  /*0990*/  FSETP.NEU.FTZ.AND P0, PT, R16, R15, PT ;  /* 0x0000000f1000720b */ /* 0x000fe40003f1d000 */
[----:B------:R-:W-:Y:S02]  /*09a0*/  LOP3.LUT R14, R14, 0x800000, RZ, 0xfc, !PT ;  /* 0x008000000e0e7812 */ /* 0x000fe400078efcff */
[----:B------:R-:W-:Y:S02]  /*09b0*/  SEL R15, RZ, 0xffffffff, !P0 ;  /* 0xffffffffff0f7807 */ /* 0x000fe40004000000 */
[----:B------:R-:W-:Y:S02]  /*09c0*/  LOP3.LUT R17, R17, R14, RZ, 0xc0, !PT ;  /* 0x0000000e11117212 */ /* 0x000fe400078ec0ff */
[----:B------:R-:W-:Y:S01]  /*09d0*/  SHF.R.U32.HI R11, RZ, R11, R14 ;  /* 0x0000000bff0b7219 */ /* 0x000fe2000001160e */
[----:B------:R-:W-:Y:S01]  /*09e0*/  IMAD.MOV R15, RZ, RZ, -R15 ;  /* 0x000000ffff0f7224 */ /* 0x000fe200078e0a0f */
[----:B------:R-:W-:-:S04]  /*09f0*/  SHF.R.U32.HI R17, RZ, R18, R17 ;  /* 0x00000012ff117219 */ /* 0x000fc80000011611 */
[----:B------:R-:W-:Y:S02]  /*0a00*/  LOP3.LUT P1, RZ, R15, R18, R14, 0xf8, !PT ;  /* 0x000000120fff7212 */ /* 0x000fe4000782f80e */
[C---:B------:R-:W-:Y:S02]  /*0a10*/  LOP3.LUT P0, RZ, R17.reuse, 0x1, RZ, 0xc0, !PT ;  /* 0x0000000111ff7812 */ /* 0x040fe4000780c0ff */
[----:B------:R-:W-:-:S04]  /*0a20*/  LOP3.LUT P2, RZ, R17, 0x2, RZ, 0xc0, !PT ;  /* 0x0000000211ff7812 */ /* 0x000fc8000784c0ff */
[----:B------:R-:W-:Y:S02]  /*0a30*/  PLOP3.LUT P0, PT, P0, P1, P2, 0xe0, 0x0 ;  /* 0x000000000000781c */ /* 0x000fe40000703c20 */
[----:B------:R-:W-:Y:S02]  /*0a40*/  LOP3.LUT P1, RZ, R0, 0x7fffff, RZ, 0xc0, !PT ;  /* 0x007fffff00ff7812 */ /* 0x000fe4000782c0ff */
[----:B------:R-:W-:-:S04]  /*0a50*/  SEL R13, RZ, 0x1, !P0 ;  /* 0x00000001ff0d7807 */ /* 0x000fc80004000000 */
[----:B------:R-:W-:-:S04]  /*0a60*/  IADD3 R13, PT, PT, -R13, RZ, RZ ;  /* 0x000000ff0d0d7210 */ /* 0x000fc80007ffe1ff */
[----:B------:R-:W-:-:S13]  /*0a70*/  ISETP.GE.AND P0, PT, R13, RZ, PT ;  /* 0x000000ff0d00720c */ /* 0x000fda0003f06270 */
[----:B------:R-:W-:-:S05]  /*0a80*/  @!P0 IADD3 R11, PT, PT, R11, 0x1, RZ ;  /* 0x000000010b0b8810 */ /* 0x000fca0007ffe0ff */
[----:B------:R-:W-:-:S05]  /*0a90*/  @!P1 IMAD.SHL.U32 R11, R11, 0x2, RZ ;  /* 0x000000020b0b9824 */ /* 0x000fca00078e00ff */
[----:B------:R-:W-:Y:S01]  /*0aa0*/  LOP3.LUT R11, R11, 0x80000000, R0, 0xf8, !PT ;  /* 0x800000000b0b7812 */ /* 0x000fe200078ef800 */
[----:B------:R-:W-:Y:S06]  /*0ab0*/  BRA `(.L_x_48) ;  /* 0x0000000000047947 */ /* 0x000fec0003800000 */
.L_x_49:
[----:B------:R0:W1:Y:S02]  /*0ac0*/  MUFU.RCP R11, R0 ;  /* 0x00000000000b7308 */ /* 0x0000640000001000 */
.L_x_48:
[----:B------:R-:W-:-:S04]  /*0ad0*/  MOV R13, 0x0 ;  /* 0x00000000000d7802 */ /* 0x000fc80000000f00 */
[----:B0123--:R-:W-:Y:S05]  /*0ae0*/  RET.REL.NODEC R12 `(_Z4mulaP6float2S0_S0_PfS1_iiiiiii) ;  /* 0xfffffff40c447950 */ /* 0x00ffea0003c3ffff */
        .weak           $__internal_2_$__cuda_sm20_sqrt_rn_f32_slowpath
        .type           $__internal_2_$__cuda_sm20_sqrt_rn_f32_slowpath,@function
        .size           $__internal_2_$__cuda_sm20_sqrt_rn_f32_slowpath,(.L_x_261 - $__internal_2_$__cuda_sm20_sqrt_rn_f32_slowpath)
$__internal_2_$__cuda_sm20_sqrt_rn_f32_slowpath:
[----:B------:R-:W-:-:S13]  /*0af0*/  LOP3.LUT P0, RZ, R0, 0x7fffffff, RZ, 0xc0, !PT ;  /* 0x7fffffff00ff7812 */ /* 0x000fda000780c0ff */
[----:B------:R-:W-:Y:S01]  /*0b00*/  @!P0 IMAD.MOV.U32 R11, RZ, RZ, R0 ;  /* 0x000000ffff0b8224 */ /* 0x000fe200078e0000 */
[----:B------:R-:W-:Y:S06]  /*0b10*/  @!P0 BRA `(.L_x_50) ;  /* 0x0000000000448947 */ /* 0x000fec0003800000 */
[----:B------:R-:W-:-:S13]  /*0b20*/  FSETP.GEU.FTZ.AND P0, PT, R0, RZ, PT ;  /* 0x000000ff0000720b */ /* 0x000fda0003f1e000 */
[----:B------:R-:W-:Y:S01]  /*0b30*/  @!P0 MOV R11, 0x7fffffff ;  /* 0x7fffffff000b8802 */ /* 0x000fe20000000f00 */
[----:B------:R-:W-:Y:S06]  /*0b40*/  @!P0 BRA `(.L_x_50) ;  /* 0x0000000000388947 */ /* 0x000fec0003800000 */
[----:B------:R-:W-:-:S13]  /*0b50*/  FSETP.GTU.FTZ.AND P0, PT, |R0|, +INF , PT ;  /* 0x7f8000000000780b */ /* 0x000fda0003f1c200 */
[----:B------:R-:W-:Y:S01]  /*0b60*/  @P0 FADD.FTZ R11, R0, 1 ;  /* 0x3f800000000b0421 */ /* 0x000fe20000010000 */
[----:B------:R-:W-:Y:S06]  /*0b70*/  @P0 BRA `(.L_x_50) ;  /* 0x00000000002c0947 */ /* 0x000fec0003800000 */
[----:B------:R-:W-:-:S13]  /*0b80*/  FSETP.NEU.FTZ.AND P0, PT, |R0|, +INF , PT ;  /* 0x7f8000000000780b */ /* 0x000fda0003f1d200 */
[----:B------:R-:W-:Y:S01]  /*0b90*/  @!P0 IMAD.MOV.U32 R11, RZ, RZ, R0 ;  /* 0x000000ffff0b8224 */ /* 0x000fe200078e0000 */
[----:B------:R-:W-:Y:S06]  /*0ba0*/  @!P0 BRA `(.L_x_50) ;  /* 0x0000000000208947 */ /* 0x000fec0003800000 */
[----:B------:R-:W-:-:S04]  /*0bb0*/  FFMA R0, R0, 1.84467440737095516160e+19, RZ ;  /* 0x5f80000000007823 */ /* 0x000fc800000000ff */
[----:B------:R-:W0:Y:S02]  /*0bc0*/  MUFU.RSQ R11, R0 ;  /* 0x00000000000b7308 */ /* 0x000e240000001400 */
[----:B0-----:R-:W-:Y:S01]  /*0bd0*/  FMUL.FTZ R13, R0, R11 ;  /* 0x0000000b000d7220 */ /* 0x001fe20000410000 */
[----:B------:R-:W-:-:S03]  /*0be0*/  FMUL.FTZ R11, R11, 0.5 ;  /* 0x3f0000000b0b7820 */ /* 0x000fc60000410000 */
[----:B------:R-:W-:-:S04]  /*0bf0*/  FADD.FTZ R12, -R13, -RZ ;  /* 0x800000ff0d0c7221 */ /* 0x000fc80000010100 */
[----:B------:R-:W-:-:S04]  /*0c00*/  FFMA R12, R13, R12, R0 ;  /* 0x0000000c0d0c7223 */ /* 0x000fc80000000000 */
[----:B------:R-:W-:-:S04]  /*0c10*/  FFMA R11, R12, R11, R13 ;  /* 0x0000000b0c0b7223 */ /* 0x000fc8000000000d */
[----:B------:R-:W-:-:S07]  /*0c20*/  FMUL.FTZ R11, R11, 2.3283064365386962891e-10 ;  /* 0x2f8000000b0b7820 */ /* 0x000fce0000410000 */
.L_x_50:
[----:B------:R-:W-:Y:S01]  /*0c30*/  HFMA2 R13, -RZ, RZ, 0, 0 ;  /* 0x00000000ff0d7431 */ /* 0x000fe200000001ff */
[----:B------:R-:W-:-:S04]  /*0c40*/  MOV R12, R14 ;  /* 0x0000000e000c7202 */ /* 0x000fc80000000f00 */
[----:B------:R-:W-:Y:S05]  /*0c50*/  RET.REL.NODEC R12 `(_Z4mulaP6float2S0_S0_PfS1_iiiiiii) ;  /* 0xfffffff00ce87950 */ /* 0x000fea0003c3ffff */
.L_x_51:
        /* <DEDUP_REMOVED lines=10> */
.L_x_261:


//--------------------- .text._Z3mulP6float2S0_S0_PfS1_iiiiiii --------------------------
	.section	.text._Z3mulP6float2S0_S0_PfS1_iiiiiii,"ax",@progbits
	.align	128
        .global         _Z3mulP6float2S0_S0_PfS1_iiiiiii
        .type           _Z3mulP6float2S0_S0_PfS1_iiiiiii,@function
        .size           _Z3mulP6float2S0_S0_PfS1_iiiiiii,(.L_x_263 - _Z3mulP6float2S0_S0_PfS1_iiiiiii)
        .other          _Z3mulP6float2S0_S0_PfS1_iiiiiii,@"STO_CUDA_ENTRY STV_DEFAULT"
_Z3mulP6float2S0_S0_PfS1_iiiiiii:
.text._Z3mulP6float2S0_S0_PfS1_iiiiiii:
        /* <DEDUP_REMOVED lines=29> */
[----:B------:R-:W-:-:S05]  /*01d0*/  HFMA2 R13, -RZ, RZ, 1.75, 0 ;  /* 0x3f000000ff0d7431 */ /* 0x000fca00000001ff */
[C---:B---3--:R-:W-:Y:S02]  /*01e0*/  LOP3.LUT R3, R13.reuse, 0x80000000, R8, 0xb8, !PT ;  /* 0x800000000d037812 */ /* 0x048fe400078eb808 */
[----:B--2---:R-:W-:-:S03]  /*01f0*/  LOP3.LUT R13, R13, 0x80000000, R10, 0xb8, !PT ;  /* 0x800000000d0d7812 */ /* 0x004fc600078eb80a */
[----:B------:R-:W-:Y:S02]  /*0200*/  FADD.RZ R3, R8, R3 ;  /* 0x0000000308037221 */ /* 0x000fe4000000c000 */
[----:B------:R-:W-:Y:S02]  /*0210*/  FADD.RZ R12, R10, R13 ;  /* 0x0000000d0a0c7221 */ /* 0x000fe4000000c000 */
        /* <DEDUP_REMOVED lines=16> */
[----:B------:R-:W-:-:S06]  /*0320*/  IMAD.HI.U32 R9, R9, R13, R8 ;  /* 0x0000000d09097227 */ /* 0x000fcc00078e0008 */
[----:B------:R-:W-:-:S05]  /*0330*/  IMAD.HI.U32 R3, R9, R4, RZ ;  /* 0x0000000409037227 */ /* 0x000fca00078e00ff */
[----:B------:R-:W-:-:S05]  /*0340*/  IADD3 R9, PT, PT, -R3, RZ, RZ ;  /* 0x000000ff03097210 */ /* 0x000fca0007ffe1ff */
[C---:B------:R-:W-:Y:S02]  /*0350*/  IMAD R4, R11.reuse, R9, R4 ;  /* 0x000000090b047224 */ /* 0x040fe400078e0204 */
[----:B------:R-:W1:Y:S03]  /*0360*/  LDC.64 R8, c[0x0][0x388] ;  /* 0x0000e200ff087b82 */ /* 0x000e660000000a00 */
[----:B------:R-:W-:-:S13]  /*0370*/  ISETP.GT.U32.AND P2, PT, R11, R4, PT ;  /* 0x000000040b00720c */ /* 0x000fda0003f44070 */
[----:B------:R-:W-:Y:S01]  /*0380*/  @!P2 IMAD.IADD R4, R4, 0x1, -R11 ;  /* 0x000000010404a824 */ /* 0x000fe200078e0a0b */
[----:B------:R-:W-:Y:S02]  /*0390*/  @!P2 IADD3 R3, PT, PT, R3, 0x1, RZ ;  /* 0x000000010303a810 */ /* 0x000fe40007ffe0ff */
[----:B------:R-:W-:Y:S02]  /*03a0*/  ISETP.NE.AND P2, PT, R0, RZ, PT ;  /* 0x000000ff0000720c */ /* 0x000fe40003f45270 */
[----:B------:R-:W-:Y:S02]  /*03b0*/  ISETP.GE.U32.AND P0, PT, R4, R11, PT ;  /* 0x0000000b0400720c */ /* 0x000fe40003f06070 */
[----:B------:R-:W-:Y:S01]  /*03c0*/  LOP3.LUT R4, R5, R0, RZ, 0x3c, !PT ;  /* 0x0000000005047212 */ /* 0x000fe200078e3cff */
[----:B------:R-:W3:Y:S03]  /*03d0*/  LDC.64 R10, c[0x0][0x390] ;  /* 0x0000e400ff0a7b82 */ /* 0x000ee60000000a00 */
[----:B------:R-:W-:-:S07]  /*03e0*/  ISETP.GE.AND P1, PT, R4, RZ, PT ;  /* 0x000000ff0400720c */ /* 0x000fce0003f26270 */
[----:B------:R-:W-:-:S06]  /*03f0*/  @P0 VIADD R3, R3, 0x1 ;  /* 0x0000000103030836 */ /* 0x000fcc0000000000 */
[----:B------:R-:W-:Y:S02]  /*0400*/  @!P1 IADD3 R3, PT, PT, -R3, RZ, RZ ;  /* 0x000000ff03039210 */ /* 0x000fe40007ffe1ff */
[----:B------:R-:W-:-:S05]  /*0410*/  @!P2 LOP3.LUT R3, RZ, R0, RZ, 0x33, !PT ;  /* 0x00000000ff03a212 */ /* 0x000fca00078e33ff */
[--C-:B------:R-:W-:Y:S02]  /*0420*/  IMAD.MOV R4, RZ, RZ, -R3.reuse ;  /* 0x000000ffff047224 */ /* 0x100fe400078e0a03 */
[----:B0-----:R-:W-:Y:S01]  /*0430*/  IMAD R13, R6, UR4, R3 ;  /* 0x00000004060d7c24 */ /* 0x001fe2000f8e0203 */
[----:B------:R-:W0:Y:S01]  /*0440*/  LDCU UR4, c[0x0][0x3c0] ;  /* 0x00007800ff0477ac */ /* 0x000e220008000800 */
[----:B------:R-:W-:Y:S02]  /*0450*/  IMAD R4, R0, R4, R5 ;  /* 0x0000000400047224 */ /* 0x000fe400078e0205 */
[-C--:B------:R-:W-:Y:S01]  /*0460*/  IMAD R5, R6, R0.reuse, R3 ;  /* 0x0000000006057224 */ /* 0x080fe200078e0203 */
[----:B------:R-:W-:Y:S01]  /*0470*/  IADD3 R13, PT, PT, R12, R13, RZ ;  /* 0x0000000d0c0d7210 */ /* 0x000fe20007ffe0ff */
[--C-:B------:R-:W-:Y:S02]  /*0480*/  IMAD.IADD R6, R7, 0x1, R4.reuse ;  /* 0x0000000107067824 */ /* 0x100fe400078e0204 */
[----:B------:R-:W-:-:S02]  /*0490*/  IMAD R5, R5, R0, R4 ;  /* 0x0000000005057224 */ /* 0x000fc400078e0204 */
[----:B--2---:R-:W-:Y:S01]  /*04a0*/  IMAD R13, R13, UR5, R6 ;  /* 0x000000050d0d7c24 */ /* 0x004fe2000f8e0206 */
[----:B------:R-:W0:Y:S01]  /*04b0*/  LDCU UR5, c[0x0][0x3bc] ;  /* 0x00007780ff0577ac */ /* 0x000e220008000800 */
[----:B---3--:R-:W-:-:S04]  /*04c0*/  IMAD.WIDE R6, R5, 0x8, R10 ;  /* 0x0000000805067825 */ /* 0x008fc800078e020a */
[----:B-1----:R-:W-:Y:S02]  /*04d0*/  IMAD.WIDE R8, R13, 0x8, R8 ;  /* 0x000000080d087825 */ /* 0x002fe400078e0208 */
[----:B------:R-:W5:Y:S04]  /*04e0*/  LDG.E.64 R6, desc[UR6][R6.64] ;  /* 0x0000000606067981 */ /* 0x000f68000c1e1b00 */
[----:B------:R-:W5:Y:S01]  /*04f0*/  LDG.E.64 R8, desc[UR6][R8.64] ;  /* 0x0000000608087981 */ /* 0x000f62000c1e1b00 */
[----:B0-----:R-:W-:-:S06]  /*0500*/  UIMAD UR4, UR4, UR5, URZ ;  /* 0x00000005040472a4 */ /* 0x001fcc000f8e02ff */
[----:B------:R-:W-:-:S04]  /*0510*/  I2FP.F32.S32 R0, UR4 ;  /* 0x0000000400007c45 */ /* 0x000fc80008201400 */
[----:B------:R-:W-:Y:S01]  /*0520*/  IADD3 R10, PT, PT, R0, -0xd000000, RZ ;  /* 0xf3000000000a7810 */ /* 0x000fe20007ffe0ff */
[----:B------:R0:W1:Y:S03]  /*0530*/  MUFU.RSQ R5, R0 ;  /* 0x0000000000057308 */ /* 0x0000660000001400 */
[----:B------:R-:W-:-:S13]  /*0540*/  ISETP.GT.U32.AND P0, PT, R10, 0x727fffff, PT ;  /* 0x727fffff0a00780c */ /* 0x000fda0003f04070 */
[----:B0-----:R-:W-:Y:S05]  /*0550*/  @!P0 BRA `(.L_x_52) ;  /* 0x0000000000108947 */ /* 0x001fea0003800000 */
[----:B------:R-:W-:-:S07]  /*0560*/  MOV R12, 0x580 ;  /* 0x00000580000c7802 */ /* 0x000fce0000000f00 */
[----:B-1---5:R-:W-:Y:S05]  /*0570*/  CALL.REL.NOINC `($__internal_4_$__cuda_sm20_sqrt_rn_f32_slowpath) ;  /* 0x00000004006c7944 */ /* 0x022fea0003c00000 */
[----:B------:R-:W-:Y:S01]  /*0580*/  IMAD.MOV.U32 R0, RZ, RZ, R5 ;  /* 0x000000ffff007224 */ /* 0x000fe200078e0005 */
[----:B------:R-:W-:Y:S06]  /*0590*/  BRA `(.L_x_53) ;  /* 0x0000000000107947 */ /* 0x000fec0003800000 */
.L_x_52:
[----:B-1----:R-:W-:Y:S01]  /*05a0*/  FMUL.FTZ R11, R0, R5 ;  /* 0x00000005000b7220 */ /* 0x002fe20000410000 */
[----:B------:R-:W-:-:S03]  /*05b0*/  FMUL.FTZ R5, R5, 0.5 ;  /* 0x3f00000005057820 */ /* 0x000fc60000410000 */
[----:B------:R-:W-:-:S04]  /*05c0*/  FFMA R0, -R11, R11, R0 ;  /* 0x0000000b0b007223 */ /* 0x000fc80000000100 */
[----:B------:R-:W-:-:S07]  /*05d0*/  FFMA R0, R0, R5, R11 ;  /* 0x0000000500007223 */ /* 0x000fce000000000b */
.L_x_53:
[----:B------:R-:W0:Y:S01]  /*05e0*/  LDC.64 R10, c[0x0][0x3b8] ;  /* 0x0000ee00ff0a7b82 */ /* 0x000e220000000a00 */
[----:B------:R-:W-:Y:S01]  /*05f0*/  IADD3 R5, PT, PT, R0, 0x1800000, RZ ;  /* 0x0180000000057810 */ /* 0x000fe20007ffe0ff */
[----:B------:R-:W1:Y:S03]  /*0600*/  LDCU UR4, c[0x0][0x3c0] ;  /* 0x00007800ff0477ac */ /* 0x000e660008000800 */
[----:B------:R-:W-:-:S04]  /*0610*/  LOP3.LUT R5, R5, 0x7f800000, RZ, 0xc0, !PT ;  /* 0x7f80000005057812 */ /* 0x000fc800078ec0ff */
[----:B------:R-:W-:Y:S01]  /*0620*/  ISETP.GT.U32.AND P0, PT, R5, 0x1ffffff, PT ;  /* 0x01ffffff0500780c */ /* 0x000fe20003f04070 */
[----:B0-----:R-:W-:Y:S01]  /*0630*/  IMAD.IADD R5, R11, 0x1, -R10 ;  /* 0x000000010b057824 */ /* 0x001fe200078e0a0a */
[----:B-1----:R-:W-:-:S04]  /*0640*/  IADD3 R12, PT, PT, -R10, UR4, RZ ;  /* 0x000000040a0c7c10 */ /* 0x002fc8000fffe1ff */
[----:B------:R-:W-:Y:S02]  /*0650*/  LEA.HI R12, R12, R12, RZ, 0x1 ;  /* 0x0000000c0c0c7211 */ /* 0x000fe400078f08ff */
[----:B------:R-:W-:-:S05]  /*0660*/  LEA.HI R5, R5, R5, RZ, 0x1 ;  /* 0x0000000505057211 */ /* 0x000fca00078f08ff */
[----:B------:R-:W-:Y:S05]  /*0670*/  @P0 BRA `(.L_x_54) ;  /* 0x00000000000c0947 */ /* 0x000fea0003800000 */
[----:B------:R-:W-:-:S07]  /*0680*/  MOV R10, 0x6a0 ;  /* 0x000006a0000a7802 */ /* 0x000fce0000000f00 */
[----:B-----5:R-:W-:Y:S05]  /*0690*/  CALL.REL.NOINC `($__internal_3_$__cuda_sm20_rcp_rn_f32_slowpath) ;  /* 0x0000000000547944 */ /* 0x020fea0003c00000 */
[----:B------:R-:W-:Y:S05]  /*06a0*/  BRA `(.L_x_55) ;  /* 0x0000000000107947 */ /* 0x000fea0003800000 */
.L_x_54:
[----:B------:R-:W0:Y:S02]  /*06b0*/  MUFU.RCP R13, R0 ;  /* 0x00000000000d7308 */ /* 0x000e240000001000 */
[----:B0-----:R-:W-:-:S04]  /*06c0*/  FFMA R10, R13, R0, -1 ;  /* 0xbf8000000d0a7423 */ /* 0x001fc80000000000 */
[----:B------:R-:W-:-:S04]  /*06d0*/  FADD.FTZ R10, -R10, -RZ ;  /* 0x800000ff0a0a7221 */ /* 0x000fc80000010100 */
[----:B------:R-:W-:-:S07]  /*06e0*/  FFMA R13, R13, R10, R13 ;  /* 0x0000000a0d0d7223 */ /* 0x000fce000000000d */
.L_x_55:
[----:B------:R-:W0:Y:S01]  /*06f0*/  LDCU UR4, c[0x0][0x3c0] ;  /* 0x00007800ff0477ac */ /* 0x000e220008000800 */
[----:B------:R-:W1:Y:S01]  /*0700*/  LDC.64 R10, c[0x0][0x380] ;  /* 0x0000e000ff0a7b82 */ /* 0x000e620000000a00 */
[----:B------:R-:W-:Y:S01]  /*0710*/  LEA.HI.SX32 R3, R12, R3, 0x1f ;  /* 0x000000030c037211 */ /* 0x000fe200078ffaff */
[-C--:B-----5:R-:W-:Y:S01]  /*0720*/  FMUL R7, R7, R13.reuse ;  /* 0x0000000d07077220 */ /* 0x0a0fe20000400000 */
[----:B------:R-:W2:Y:S01]  /*0730*/  LDCU UR5, c[0x0][0x3bc] ;  /* 0x00007780ff0577ac */ /* 0x000ea20008000800 */
[----:B------:R-:W-:Y:S01]  /*0740*/  LEA.HI.SX32 R5, R5, R4, 0x1f ;  /* 0x0000000405057211 */ /* 0x000fe200078ffaff */
[----:B------:R-:W-:Y:S01]  /*0750*/  FMUL R6, R6, R13 ;  /* 0x0000000d06067220 */ /* 0x000fe20000400000 */
[-C--:B------:R-:W-:Y:S01]  /*0760*/  FMUL R0, R8, R7.reuse ;  /* 0x0000000708007220 */ /* 0x080fe20000400000 */
[----:B0-----:R-:W-:Y:S02]  /*0770*/  IMAD R2, R2, UR4, R3 ;  /* 0x0000000402027c24 */ /* 0x001fe4000f8e0203 */
[C---:B------:R-:W-:Y:S01]  /*0780*/  FMUL R3, R9.reuse, R7 ;  /* 0x0000000709037220 */ /* 0x040fe20000400000 */
[----:B------:R-:W-:Y:S01]  /*0790*/  FFMA R9, R9, R6, R0 ;  /* 0x0000000609097223 */ /* 0x000fe20000000000 */
[----:B--2---:R-:W-:-:S02]  /*07a0*/  IMAD R5, R2, UR5, R5 ;  /* 0x0000000502057c24 */ /* 0x004fc4000f8e0205 */
[----:B------:R-:W-:Y:S02]  /*07b0*/  FFMA R8, R8, R6, -R3 ;  /* 0x0000000608087223 */ /* 0x000fe40000000803 */
[----:B-1----:R-:W-:-:S05]  /*07c0*/  IMAD.WIDE R10, R5, 0x8, R10 ;  /* 0x00000008050a7825 */ /* 0x002fca00078e020a */
[----:B------:R-:W-:Y:S01]  /*07d0*/  STG.E.64 desc[UR6][R10.64], R8 ;  /* 0x000000080a007986 */ /* 0x000fe2000c101b06 */
[----:B------:R-:W-:Y:S05]  /*07e0*/  EXIT ;  /* 0x000000000000794d */ /* 0x000fea0003800000 */
        .weak           $__internal_3_$__cuda_sm20_rcp_rn_f32_slowpath
        .type           $__internal_3_$__cuda_sm20_rcp_rn_f32_slowpath,@function
        .size           $__internal_3_$__cuda_sm20_rcp_rn_f32_slowpath,($__internal_4_$__cuda_sm20_sqrt_rn_f32_slowpath - $__internal_3_$__cuda_sm20_rcp_rn_f32_slowpath)
$__internal_3_$__cuda_sm20_rcp_rn_f32_slowpath:
[----:B------:R-:W-:-:S04]  /*07f0*/  SHF.L.U32 R11, R0, 0x1, RZ ;  /* 0x00000001000b7819 */ /* 0x000fc800000006ff */
[----:B------:R-:W-:-:S04]  /*0800*/  SHF.R.U32.HI R11, RZ, 0x18, R11 ;  /* 0x00000018ff0b7819 */ /* 0x000fc8000001160b */
[----:B------:R-:W-:-:S13]  /*0810*/  ISETP.NE.U32.AND P0, PT, R11, RZ, PT ;  /* 0x000000ff0b00720c */ /* 0x000fda0003f05070 */
[----:B------:R-:W-:Y:S05]  /*0820*/  @P0 BRA `(.L_x_56) ;  /* 0x00000000002c0947 */ /* 0x000fea0003800000 */
[----:B------:R-:W-:-:S05]  /*0830*/  IMAD.SHL.U32 R11, R0, 0x2, RZ ;  /* 0x00000002000b7824 */ /* 0x000fca00078e00ff */
        /* <DEDUP_REMOVED lines=10> */
.L_x_56:
[----:B------:R-:W-:-:S04]  /*08e0*/  IADD3 R18, PT, PT, R11, -0xfd, RZ ;  /* 0xffffff030b127810 */ /* 0x000fc80007ffe0ff */
[----:B------:R-:W-:-:S13]  /*08f0*/  ISETP.GT.U32.AND P0, PT, R18, 0x1, PT ;  /* 0x000000011200780c */ /* 0x000fda0003f04070 */
[----:B------:R-:W-:Y:S05]  /*0900*/  @P0 BRA `(.L_x_58) ;  /* 0x0000000000780947 */ /* 0x000fea0003800000 */
[----:B------:R-:W-:Y:S01]  /*0910*/  LOP3.LUT R13, R0, 0x7fffff, RZ, 0xc0, !PT ;  /* 0x007fffff000d7812 */ /* 0x000fe200078ec0ff */
[----:B------:R-:W-:Y:S01]  /*0920*/  IMAD.MOV.U32 R17, RZ, RZ, 0x3 ;  /* 0x00000003ff117424 */ /* 0x000fe200078e00ff */
[----:B------:R-:W-:Y:S02]  /*0930*/  IADD3 R11, PT, PT, R11, -0xfc, RZ ;  /* 0xffffff040b0b7810 */ /* 0x000fe40007ffe0ff */
[----:B------:R-:W-:Y:S02]  /*0940*/  LOP3.LUT R13, R13, 0x3f800000, RZ, 0xfc, !PT ;  /* 0x3f8000000d0d7812 */ /* 0x000fe400078efcff */
[----:B------:R-:W-:Y:S02]  /*0950*/  SHF.L.U32 R17, R17, R18, RZ ;  /* 0x0000001211117219 */ /* 0x000fe400000006ff */
[----:B------:R-:W0:Y:S02]  /*0960*/  MUFU.RCP R14, R13 ;  /* 0x0000000d000e7308 */ /* 0x000e240000001000 */
        /* <DEDUP_REMOVED lines=9> */
[----:B------:R-:W-:-:S02]  /*0a00*/  IADD3 R15, PT, PT, -R15, RZ, RZ ;  /* 0x000000ff0f0f7210 */ /* 0x000fc40007ffe1ff */
[-C--:B------:R-:W-:Y:S02]  /*0a10*/  SHF.R.U32.HI R17, RZ, R18.reuse, R17 ;  /* 0x00000012ff117219 */ /* 0x080fe40000011611 */
[--C-:B------:R-:W-:Y:S02]  /*0a20*/  LOP3.LUT P1, RZ, R15, R18, R14.reuse, 0xf8, !PT ;  /* 0x000000120fff7212 */ /* 0x100fe4000782f80e */
[C---:B------:R-:W-:Y:S02]  /*0a30*/  LOP3.LUT P0, RZ, R17.reuse, 0x1, RZ, 0xc0, !PT ;  /* 0x0000000111ff7812 */ /* 0x040fe4000780c0ff */
[----:B------:R-:W-:Y:S02]  /*0a40*/  LOP3.LUT P2, RZ, R17, 0x2, RZ, 0xc0, !PT ;  /* 0x0000000211ff7812 */ /* 0x000fe4000784c0ff */
[----:B------:R-:W-:Y:S02]  /*0a50*/  SHF.R.U32.HI R11, RZ, R11, R14 ;  /* 0x0000000bff0b7219 */ /* 0x000fe4000001160e */
[----:B------:R-:W-:-:S02]  /*0a60*/  PLOP3.LUT P0, PT, P0, P1, P2, 0xe0, 0x0 ;  /* 0x000000000000781c */ /* 0x000fc40000703c20 */
[----:B------:R-:W-:Y:S02]  /*0a70*/  LOP3.LUT P1, RZ, R0, 0x7fffff, RZ, 0xc0, !PT ;  /* 0x007fffff00ff7812 */ /* 0x000fe4000782c0ff */
[----:B------:R-:W-:-:S05]  /*0a80*/  SEL R13, RZ, 0x1, !P0 ;  /* 0x00000001ff0d7807 */ /* 0x000fca0004000000 */
[----:B------:R-:W-:-:S05]  /*0a90*/  IMAD.MOV R13, RZ, RZ, -R13 ;  /* 0x000000ffff0d7224 */ /* 0x000fca00078e0a0d */
[----:B------:R-:W-:-:S13]  /*0aa0*/  ISETP.GE.AND P0, PT, R13, RZ, PT ;  /* 0x000000ff0d00720c */ /* 0x000fda0003f06270 */
[----:B------:R-:W-:-:S05]  /*0ab0*/  @!P0 VIADD R11, R11, 0x1 ;  /* 0x000000010b0b8836 */ /* 0x000fca0000000000 */
[----:B------:R-:W-:-:S04]  /*0ac0*/  @!P1 SHF.L.U32 R11, R11, 0x1, RZ ;  /* 0x000000010b0b9819 */ /* 0x000fc800000006ff */
[----:B------:R-:W-:Y:S01]  /*0ad0*/  LOP3.LUT R11, R11, 0x80000000, R0, 0xf8, !PT ;  /* 0x800000000b0b7812 */ /* 0x000fe200078ef800 */
[----:B------:R-:W-:Y:S06]  /*0ae0*/  BRA `(.L_x_57) ;  /* 0x0000000000047947 */ /* 0x000fec0003800000 */
.L_x_58:
[----:B------:R0:W1:Y:S02]  /*0af0*/  MUFU.RCP R11, R0 ;  /* 0x00000000000b7308 */ /* 0x0000640000001000 */
.L_x_57:
[----:B-1-3--:R-:W-:Y:S01]  /*0b00*/  IMAD.MOV.U32 R13, RZ, RZ, R11 ;  /* 0x000000ffff0d7224 */ /* 0x00afe200078e000b */
[----:B------:R-:W-:-:S04]  /*0b10*/  MOV R11, 0x0 ;  /* 0x00000000000b7802 */ /* 0x000fc80000000f00 */
[----:B0-2---:R-:W-:Y:S05]  /*0b20*/  RET.REL.NODEC R10 `(_Z3mulP6float2S0_S0_PfS1_iiiiiii) ;  /* 0xfffffff40a347950 */ /* 0x005fea0003c3ffff */
        .weak           $__internal_4_$__cuda_sm20_sqrt_rn_f32_slowpath
        .type           $__internal_4_$__cuda_sm20_sqrt_rn_f32_slowpath,@function
        .size           $__internal_4_$__cuda_sm20_sqrt_rn_f32_slowpath,(.L_x_263 - $__internal_4_$__cuda_sm20_sqrt_rn_f32_slowpath)
$__internal_4_$__cuda_sm20_sqrt_rn_f32_slowpath:
        /* <DEDUP_REMOVED lines=20> */
.L_x_59:
[----:B------:R-:W-:Y:S01]  /*0c70*/  HFMA2 R11, -RZ, RZ, 0, 0 ;  /* 0x00000000ff0b7431 */ /* 0x000fe200000001ff */
[----:B------:R-:W-:-:S04]  /*0c80*/  MOV R10, R12 ;  /* 0x0000000c000a7202 */ /* 0x000fc80000000f00 */
[----:B------:R-:W-:Y:S05]  /*0c90*/  RET.REL.NODEC R10 `(_Z3mulP6float2S0_S0_PfS1_iiiiiii) ;  /* 0xfffffff00ad87950 */ /* 0x000fea0003c3ffff */
.L_x_60:
        /* <DEDUP_REMOVED lines=14> */
.L_x_263:


//--------------------- .text._Z7updatefP6float2S0_fii --------------------------
	.section	.text._Z7updatefP6float2S0_fii,"ax",@progbits
	.align	128
        .global         _Z7updatefP6float2S0_fii
        .type           _Z7updatefP6float2S0_fii,@function
        .size           _Z7updatefP6float2S0_fii,(.L_x_281 - _Z7updatefP6float2S0_fii)
        .other          _Z7updatefP6float2S0_fii,@"STO_CUDA_ENTRY STV_DEFAULT"
_Z7updatefP6float2S0_fii:
.text._Z7updatefP6float2S0_fii:
[----:B------:R-:W-:Y:S01]  /*0000*/  LDC R1, c[0x0][0x37c] ;  /* 0x0000df00ff017b82 */ /* 0x000fe20000000800 */
[----:B------:R-:W0:Y:S01]  /*0010*/  S2R R0, SR_CTAID.X ;  /* 0x0000000000007919 */ /* 0x000e220000002500 */
[----:B------:R-:W0:Y:S01]  /*0020*/  LDCU UR4, c[0x0][0x360] ;  /* 0x00006c00ff0477ac */ /* 0x000e220008000800 */
[----:B------:R-:W0:Y:S01]  /*0030*/  S2R R3, SR_TID.X ;  /* 0x0000000000037919 */ /* 0x000e220000002100 */
[----:B------:R-:W1:Y:S01]  /*0040*/  LDCU UR5, c[0x0][0x364] ;  /* 0x00006c80ff0577ac */ /* 0x000e620008000800 */
[----:B------:R-:W1:Y:S01]  /*0050*/  S2R R7, SR_CTAID.Y ;  /* 0x0000000000077919 */ /* 0x000e620000002600 */
[----:B------:R-:W2:Y:S01]  /*0060*/  LDCU UR6, c[0x0][0x368] ;  /* 0x00006d00ff0677ac */ /* 0x000ea20008000800 */
[----:B------:R-:W1:Y:S01]  /*0070*/  S2R R2, SR_TID.Y ;  /* 0x0000000000027919 */ /* 0x000e620000002200 */
[----:B------:R-:W3:Y:S01]  /*0080*/  LDCU UR7, c[0x0][0x398] ;  /* 0x00007300ff0777ac */ /* 0x000ee20008000800 */
[----:B------:R-:W2:Y:S01]  /*0090*/  S2R R6, SR_CTAID.Z ;  /* 0x0000000000067919 */ /* 0x000ea20000002700 */
[----:B------:R-:W4:Y:S01]  /*00a0*/  LDCU UR8, c[0x0][0x394] ;  /* 0x00007280ff0877ac */ /* 0x000f220008000800 */
[----:B------:R-:W2:Y:S01]  /*00b0*/  S2R R5, SR_TID.Z ;  /* 0x0000000000057919 */ /* 0x000ea20000002300 */
[----:B0-----:R-:W-:-:S02]  /*00c0*/  IMAD R0, R0, UR4, R3 ;  /* 0x0000000400007c24 */ /* 0x001fc4000f8e0203 */
[----:B-1----:R-:W-:-:S05]  /*00d0*/  IMAD R7, R7, UR5, R2 ;  /* 0x0000000507077c24 */ /* 0x002fca000f8e0202 */
[----:B------:R-:W-:Y:S01]  /*00e0*/  VIMNMX R2, PT, PT, R0, R7, !PT ;  /* 0x0000000700027248 */ /* 0x000fe20007fe0100 */
[----:B--2---:R-:W-:-:S05]  /*00f0*/  IMAD R6, R6, UR6, R5 ;  /* 0x0000000606067c24 */ /* 0x004fca000f8e0205 */
[----:B---3--:R-:W-:-:S04]  /*0100*/  ISETP.GE.AND P0, PT, R6, UR7, PT ;  /* 0x0000000706007c0c */ /* 0x008fc8000bf06270 */
[----:B----4-:R-:W-:-:S13]  /*0110*/  ISETP.GE.OR P0, PT, R2, UR8, P0 ;  /* 0x0000000802007c0c */ /* 0x010fda0008706670 */
[----:B------:R-:W-:Y:S05]  /*0120*/  @P0 EXIT ;  /* 0x000000000000094d */ /* 0x000fea0003800000 */
[----:B------:R-:W0:Y:S01]  /*0130*/  LDC.64 R2, c[0x0][0x388] ;  /* 0x0000e200ff027b82 */ /* 0x000e220000000a00 */
[----:B------:R-:W1:Y:S01]  /*0140*/  LDCU.64 UR4, c[0x0][0x358] ;  /* 0x00006b00ff0477ac */ /* 0x000e620008000a00 */
[----:B------:R-:W-:-:S04]  /*0150*/  IMAD R7, R6, UR8, R7 ;  /* 0x0000000806077c24 */ /* 0x000fc8000f8e0207 */
[----:B------:R-:W-:Y:S02]  /*0160*/  IMAD R7, R7, UR8, R0 ;  /* 0x0000000807077c24 */ /* 0x000fe4000f8e0200 */
[----:B------:R-:W2:Y:S02]  /*0170*/  LDC.64 R4, c[0x0][0x380] ;  /* 0x0000e000ff047b82 */ /* 0x000ea40000000a00 */
[----:B0-----:R-:W-:-:S06]  /*0180*/  IMAD.WIDE R2, R7, 0x8, R2 ;  /* 0x0000000807027825 */ /* 0x001fcc00078e0202 */
[----:B-1----:R-:W3:Y:S01]  /*0190*/  LDG.E.64 R2, desc[UR4][R2.64] ;  /* 0x0000000402027981 */ /* 0x002ee2000c1e1b00 */
[----:B--2---:R-:W-:Y:S02]  /*01a0*/  IMAD.WIDE R4, R7, 0x8, R4 ;  /* 0x0000000807047825 */ /* 0x004fe400078e0204 */
[----:B------:R-:W0:Y:S03]  /*01b0*/  LDC R7, c[0x0][0x390] ;  /* 0x0000e400ff077b82 */ /* 0x000e260000000800 */
[----:B------:R-:W3:Y:S01]  /*01c0*/  LDG.E.64 R8, desc[UR4][R4.64] ;  /* 0x0000000404087981 */ /* 0x000ee2000c1e1b00 */
[----:B0-----:R-:W-:-:S04]  /*01d0*/  FADD R7, R7, R7 ;  /* 0x0000000707077221 */ /* 0x001fc80000000000 */
[C---:B---3--:R-:W-:Y:S01]  /*01e0*/  FFMA R8, -R7.reuse, R2, R8 ;  /* 0x0000000207087223 */ /* 0x048fe20000000108 */
[----:B------:R-:W-:-:S05]  /*01f0*/  FFMA R9, -R7, R3, R9 ;  /* 0x0000000307097223 */ /* 0x000fca0000000109 */
[----:B------:R-:W-:Y:S01]  /*0200*/  STG.E.64 desc[UR4][R4.64], R8 ;  /* 0x0000000804007986 */ /* 0x000fe2000c101b04 */
[----:B------:R-:W-:Y:S05]  /*0210*/  EXIT ;  /* 0x000000000000794d */ /* 0x000fea0003800000 */
.L_x_61:
        /* <DEDUP_REMOVED lines=14> */
.L_x_281:


//--------------------- .text._Z7subdataP6float2S0_iii --------------------------
	.section	.text._Z7subdataP6float2S0_iii,"ax",@progbits
	.align	128
        .global         _Z7subdataP6float2S0_iii
        .type           _Z7subdataP6float2S0_iii,@function
        .size           _Z7subdataP6float2S0_iii,(.L_x_282 - _Z7subdataP6float2S0_iii)
        .other          _Z7subdataP6float2S0_iii,@"STO_CUDA_ENTRY STV_DEFAULT"
_Z7subdataP6float2S0_iii:
.text._Z7subdataP6float2S0_iii:
        /* <DEDUP_REMOVED lines=26> */
[----:B--2---:R-:W-:-:S05]  /*01a0*/  IMAD.WIDE R4, R7, 0x8, R4 ;  /* 0x0000000807047825 */ /* 0x004fca00078e0204 */
[----:B------:R-:W3:Y:S02]  /*01b0*/  LDG.E.64 R6, desc[UR4][R4.64] ;  /* 0x0000000404067981 */ /* 0x000ee4000c1e1b00 */
[----:B---3--:R-:W-:Y:S01]  /*01c0*/  FADD R6, -R2, R6 ;  /* 0x0000000602067221 */ /* 0x008fe20000000100 */
[----:B------:R-:W-:-:S05]  /*01d0*/  FADD R7, -R3, R7 ;  /* 0x0000000703077221 */ /* 0x000fca0000000100 */
[----:B------:R-:W-:Y:S01]  /*01e0*/  STG.E.64 desc[UR4][R4.64], R6 ;  /* 0x0000000604007986 */ /* 0x000fe2000c101b04 */
[----:B------:R-:W-:Y:S05]  /*01f0*/  EXIT ;  /* 0x000000000000794d */ /* 0x000fea0003800000 */
.L_x_62:
        /* <DEDUP_REMOVED lines=16> */
.L_x_282:


//--------------------- .text._Z4pad2P6float2ii   --------------------------
	.section	.text._Z4pad2P6float2ii,"ax",@progbits
	.align	128
        .global         _Z4pad2P6float2ii
        .type           _Z4pad2P6float2ii,@function
        .size           _Z4pad2P6float2ii,(.L_x_283 - _Z4pad2P6float2ii)
        .other          _Z4pad2P6float2ii,@"STO_CUDA_ENTRY STV_DEFAULT"
_Z4pad2P6float2ii:
.text._Z4pad2P6float2ii:
        /* <DEDUP_REMOVED lines=8> */
[----:B------:R-:W3:Y:S01]  /*0080*/  LDCU.64 UR10, c[0x0][0x388] ;  /* 0x00007100ff0a77ac */ /* 0x000ee20008000a00 */
[----:B------:R-:W2:Y:S01]  /*0090*/  S2R R4, SR_CTAID.Z ;  /* 0x0000000000047919 */ /* 0x000ea20000002700 */
[----:B------:R-:W2:Y:S01]  /*00a0*/  S2R R5, SR_TID.Z ;  /* 0x0000000000057919 */ /* 0x000ea20000002300 */
[----:B0-----:R-:W-:-:S02]  /*00b0*/  IMAD R0, R0, UR4, R3 ;  /* 0x0000000400007c24 */ /* 0x001fc4000f8e0203 */
[----:B-1----:R-:W-:-:S05]  /*00c0*/  IMAD R7, R7, UR5, R2 ;  /* 0x0000000507077c24 */ /* 0x002fca000f8e0202 */
[----:B------:R-:W-:Y:S01]  /*00d0*/  VIMNMX R2, PT, PT, R0, R7, !PT ;  /* 0x0000000700027248 */ /* 0x000fe20007fe0100 */
[----:B--2---:R-:W-:-:S05]  /*00e0*/  IMAD R4, R4, UR6, R5 ;  /* 0x0000000604047c24 */ /* 0x004fca000f8e0205 */
[----:B---3--:R-:W-:-:S04]  /*00f0*/  ISETP.GE.AND P0, PT, R4, UR11, PT ;  /* 0x0000000b04007c0c */ /* 0x008fc8000bf06270 */
[----:B------:R-:W-:-:S13]  /*0100*/  ISETP.GE.OR P0, PT, R2, UR10, P0 ;  /* 0x0000000a02007c0c */ /* 0x000fda0008706670 */
[----:B------:R-:W-:Y:S05]  /*0110*/  @P0 EXIT ;  /* 0x000000000000094d */ /* 0x000fea0003800000 */
[----:B------:R-:W-:Y:S01]  /*0120*/  UIMAD UR6, UR10, 0x5, URZ ;  /* 0x000000050a0678a4 */ /* 0x000fe2000f8e02ff */
[----:B------:R-:W0:Y:S01]  /*0130*/  LDC.64 R2, c[0x0][0x380] ;  /* 0x0000e000ff027b82 */ /* 0x000e220000000a00 */
[----:B------:R-:W-:Y:S02]  /*0140*/  UIMAD.WIDE.U32 UR4, UR10, -0x55555555, URZ ;  /* 0xaaaaaaab0a0478a5 */ /* 0x000fe4000f8e00ff */
[----:B------:R-:W-:Y:S01]  /*0150*/  IMAD R8, R4, UR10, RZ ;  /* 0x0000000a04087c24 */ /* 0x000fe2000f8e02ff */
[----:B------:R-:W-:Y:S02]  /*0160*/  UIMAD.WIDE.U32 UR6, UR6, -0x55555555, URZ ;  /* 0xaaaaaaab060678a5 */ /* 0x000fe4000f8e00ff */
[----:B------:R-:W-:Y:S02]  /*0170*/  USHF.R.U32.HI UR5, URZ, 0x2, UR5 ;  /* 0x00000002ff057899 */ /* 0x000fe40008011605 */
[----:B------:R-:W-:Y:S01]  /*0180*/  ULEA.HI UR7, UR7, 0xffffffff, URZ, 0x1e ;  /* 0xffffffff07077891 */ /* 0x000fe2000f8ff0ff */
[----:B------:R-:W1:Y:S05]  /*0190*/  LDCU.64 UR8, c[0x0][0x358] ;  /* 0x00006b00ff0877ac */ /* 0x000e6a0008000a00 */
[----:B------:R-:W-:-:S02]  /*01a0*/  VIMNMX R5, PT, PT, R0, UR7, PT ;  /* 0x0000000700057c48 */ /* 0x000fc4000bfe0100 */
[----:B------:R-:W-:Y:S02]  /*01b0*/  VIMNMX R6, PT, PT, R7, UR7, PT ;  /* 0x0000000707067c48 */ /* 0x000fe4000bfe0100 */
[----:B------:R-:W-:Y:S02]  /*01c0*/  VIMNMX R5, PT, PT, R5, UR5, !PT ;  /* 0x0000000505057c48 */ /* 0x000fe4000ffe0100 */
[----:B------:R-:W-:-:S03]  /*01d0*/  VIMNMX R6, PT, PT, R6, UR5, !PT ;  /* 0x0000000506067c48 */ /* 0x000fc6000ffe0100 */
[----:B------:R-:W-:-:S04]  /*01e0*/  IMAD R5, R8, UR10, R5 ;  /* 0x0000000a08057c24 */ /* 0x000fc8000f8e0205 */
[----:B------:R-:W-:-:S04]  /*01f0*/  IMAD R5, R6, UR10, R5 ;  /* 0x0000000a06057c24 */ /* 0x000fc8000f8e0205 */
[----:B0-----:R-:W-:-:S06]  /*0200*/  IMAD.WIDE.U32 R4, R5, 0x8, R2 ;  /* 0x0000000805047825 */ /* 0x001fcc00078e0002 */
[----:B-1----:R-:W2:Y:S01]  /*0210*/  LDG.E.64 R4, desc[UR8][R4.64] ;  /* 0x0000000804047981 */ /* 0x002ea2000c1e1b00 */
[----:B------:R-:W-:-:S04]  /*0220*/  IMAD R7, R7, UR10, R0 ;  /* 0x0000000a07077c24 */ /* 0x000fc8000f8e0200 */
[----:B------:R-:W-:-:S04]  /*0230*/  IMAD R7, R8, UR10, R7 ;  /* 0x0000000a08077c24 */ /* 0x000fc8000f8e0207 */
[----:B------:R-:W-:-:S05]  /*0240*/  IMAD.WIDE R2, R7, 0x8, R2 ;  /* 0x0000000807027825 */ /* 0x000fca00078e0202 */
[----:B--2---:R-:W-:Y:S01]  /*0250*/  STG.E.64 desc[UR8][R2.64], R4 ;  /* 0x0000000402007986 */ /* 0x004fe2000c101b08 */
[----:B------:R-:W-:Y:S05]  /*0260*/  EXIT ;  /* 0x000000000000794d */ /* 0x000fea0003800000 */
.L_x_63:
        /* <DEDUP_REMOVED lines=9> */
.L_x_283:


//--------------------- .text._Z3padP6float2iii   --------------------------
	.section	.text._Z3padP6float2iii,"ax",@progbits
	.align	128
        .global         _Z3padP6float2iii
        .type           _Z3padP6float2iii,@function
        .size           _Z3padP6float2iii,(.L_x_284 - _Z3padP6float2iii)
        .other          _Z3padP6float2iii,@"STO_CUDA_ENTRY STV_DEFAULT"
_Z3padP6float2iii:
.text._Z3padP6float2iii:
[----:B------:R-:W-:Y:S01]  /*0000*/  LDC R1, c[0x0][0x37c] ;  /* 0x0000df00ff017b82 */ /* 0x000fe20000000800 */
[----:B------:R-:W0:Y:S01]  /*0010*/  S2R R11, SR_CTAID.Y ;  /* 0x00000000000b7919 */ /* 0x000e220000002600 */
[----:B------:R-:W1:Y:S06]  /*0020*/  LDCU UR4, c[0x0][0x360] ;  /* 0x00006c00ff0477ac */ /* 0x000e6c0008000800 */
[----:B------:R-:W2:Y:S01]  /*0030*/  LDC.64 R2, c[0x0][0x388] ;  /* 0x0000e200ff027b82 */ /* 0x000ea20000000a00 */
[----:B------:R-:W0:Y:S01]  /*0040*/  S2R R4, SR_TID.Y ;  /* 0x0000000000047919 */ /* 0x000e220000002200 */
[----:B------:R-:W0:Y:S01]  /*0050*/  LDCU UR5, c[0x0][0x364] ;  /* 0x00006c80ff0577ac */ /* 0x000e220008000800 */
[----:B------:R-:W1:Y:S01]  /*0060*/  S2R R7, SR_CTAID.X ;  /* 0x0000000000077919 */ /* 0x000e620000002500 */
[----:B------:R-:W3:Y:S01]  /*0070*/  LDCU UR6, c[0x0][0x368] ;  /* 0x00006d00ff0677ac */ /* 0x000ee20008000800 */
[----:B------:R-:W1:Y:S01]  /*0080*/  S2R R0, SR_TID.X ;  /* 0x0000000000007919 */ /* 0x000e620000002100 */
[----:B------:R-:W4:Y:S01]  /*0090*/  LDCU UR7, c[0x0][0x390] ;  /* 0x00007200ff0777ac */ /* 0x000f220008000800 */
[----:B------:R-:W3:Y:S01]  /*00a0*/  S2R R5, SR_CTAID.Z ;  /* 0x0000000000057919 */ /* 0x000ee20000002700 */
[----:B------:R-:W3:Y:S01]  /*00b0*/  S2R R6, SR_TID.Z ;  /* 0x0000000000067919 */ /* 0x000ee20000002300 */
[----:B0-----:R-:W-:-:S05]  /*00c0*/  IMAD R11, R11, UR5, R4 ;  /* 0x000000050b0b7c24 */ /* 0x001fca000f8e0204 */
[----:B--2---:R-:W-:Y:S01]  /*00d0*/  ISETP.GE.AND P0, PT, R11, R3, PT ;  /* 0x000000030b00720c */ /* 0x004fe20003f06270 */
[----:B-1----:R-:W-:-:S05]  /*00e0*/  IMAD R7, R7, UR4, R0 ;  /* 0x0000000407077c24 */ /* 0x002fca000f8e0200 */
[----:B------:R-:W-:Y:S01]  /*00f0*/  ISETP.GE.OR P0, PT, R7, R2, P0 ;  /* 0x000000020700720c */ /* 0x000fe20000706670 */
[----:B---3--:R-:W-:-:S05]  /*0100*/  IMAD R3, R5, UR6, R6 ;  /* 0x0000000605037c24 */ /* 0x008fca000f8e0206 */
[----:B----4-:R-:W-:-:S13]  /*0110*/  ISETP.GE.OR P0, PT, R3, UR7, P0 ;  /* 0x0000000703007c0c */ /* 0x010fda0008706670 */
[----:B------:R-:W-:Y:S05]  /*0120*/  @P0 EXIT ;  /* 0x000000000000094d */ /* 0x000fea0003800000 */
[----:B------:R-:W-:Y:S01]  /*0130*/  IMAD.HI R0, R2, 0x2aaaaaab, RZ ;  /* 0x2aaaaaab02007827 */ /* 0x000fe200078e02ff */
[----:B------:R-:W0:Y:S04]  /*0140*/  LDCU.64 UR4, c[0x0][0x358] ;  /* 0x00006b00ff0477ac */ /* 0x000e280008000a00 */
[----:B------:R-:W-:-:S04]  /*0150*/  LEA.HI R0, R0, R0, RZ, 0x1 ;  /* 0x0000000000007211 */ /* 0x000fc800078f08ff */
[----:B------:R-:W-:-:S13]  /*0160*/  ISETP.GE.AND P0, PT, R7, R0, PT ;  /* 0x000000000700720c */ /* 0x000fda0003f06270 */
[----:B------:R-:W1:Y:S01]  /*0170*/  @!P0 LDC.64 R4, c[0x0][0x380] ;  /* 0x0000e000ff048b82 */ /* 0x000e620000000a00 */
[-C--:B------:R-:W-:Y:S02]  /*0180*/  @!P0 IMAD R0, R3, R2.reuse, R0 ;  /* 0x0000000203008224 */ /* 0x080fe400078e0200 */
[----:B------:R-:W-:-:S04]  /*0190*/  @!P0 IMAD R13, R11, R2, RZ ;  /* 0x000000020b0d8224 */ /* 0x000fc800078e02ff */
[----:B------:R-:W-:-:S04]  /*01a0*/  @!P0 IMAD R9, R13, UR7, R0 ;  /* 0x000000070d098c24 */ /* 0x000fc8000f8e0200 */
[----:B-1----:R-:W-:-:S06]  /*01b0*/  @!P0 IMAD.WIDE R8, R9, 0x8, R4 ;  /* 0x0000000809088825 */ /* 0x002fcc00078e0204 */
[----:B0-----:R-:W2:Y:S01]  /*01c0*/  @!P0 LDG.E.64 R8, desc[UR4][R8.64] ;  /* 0x0000000408088981 */ /* 0x001ea2000c1e1b00 */
[----:B------:R-:W-:-:S05]  /*01d0*/  LEA R0, R2, R2, 0x2 ;  /* 0x0000000202007211 */ /* 0x000fca00078e10ff */
[----:B------:R-:W-:-:S04]  /*01e0*/  IMAD.HI R6, R0, 0x2aaaaaab, RZ ;  /* 0x2aaaaaab00067827 */ /* 0x000fc800078e02ff */
[----:B------:R-:W-:Y:S01]  /*01f0*/  @!P0 IMAD R0, R3, R2, R7 ;  /* 0x0000000203008224 */ /* 0x000fe200078e0207 */
[----:B------:R-:W-:-:S03]  /*0200*/  LEA.HI R6, R6, R6, RZ, 0x1 ;  /* 0x0000000606067211 */ /* 0x000fc600078f08ff */
[----:B------:R-:W-:Y:S01]  /*0210*/  @!P0 IMAD R13, R13, UR7, R0 ;  /* 0x000000070d0d8c24 */ /* 0x000fe2000f8e0200 */
[----:B------:R-:W-:-:S03]  /*0220*/  ISETP.GE.AND P1, PT, R7, R6, PT ;  /* 0x000000060700720c */ /* 0x000fc60003f26270 */
[----:B------:R-:W-:-:S05]  /*0230*/  @!P0 IMAD.WIDE R4, R13, 0x8, R4 ;  /* 0x000000080d048825 */ /* 0x000fca00078e0204 */
[----:B--2---:R0:W-:Y:S05]  /*0240*/  @!P0 STG.E.64 desc[UR4][R4.64], R8 ;  /* 0x0000000804008986 */ /* 0x0041ea000c101b04 */
[----:B------:R-:W-:Y:S05]  /*0250*/  @!P1 EXIT ;  /* 0x000000000000994d */ /* 0x000fea0003800000 */
[----:B0-----:R-:W0:Y:S01]  /*0260*/  LDC.64 R8, c[0x0][0x380] ;  /* 0x0000e000ff087b82 */ /* 0x001e220000000a00 */
[-C--:B------:R-:W-:Y:S02]  /*0270*/  IMAD R11, R11, R2.reuse, RZ ;  /* 0x000000020b0b7224 */ /* 0x080fe400078e02ff */
[----:B------:R-:W-:-:S04]  /*0280*/  IMAD R6, R3, R2, R6 ;  /* 0x0000000203067224 */ /* 0x000fc800078e0206 */
[----:B------:R-:W-:-:S05]  /*0290*/  IMAD R6, R11, UR7, R6 ;  /* 0x000000070b067c24 */ /* 0x000fca000f8e0206 */
[----:B------:R-:W-:-:S05]  /*02a0*/  IADD3 R5, PT, PT, R6, -0x1, RZ ;  /* 0xffffffff06057810 */ /* 0x000fca0007ffe0ff */
[----:B0-----:R-:W-:-:S06]  /*02b0*/  IMAD.WIDE R4, R5, 0x8, R8 ;  /* 0x0000000805047825 */ /* 0x001fcc00078e0208 */
[----:B------:R-:W2:Y:S01]  /*02c0*/  LDG.E.64 R4, desc[UR4][R4.64] ;  /* 0x0000000404047981 */ /* 0x000ea2000c1e1b00 */
[----:B------:R-:W-:-:S04]  /*02d0*/  IMAD R2, R3, R2, R7 ;  /* 0x0000000203027224 */ /* 0x000fc800078e0207 */
[----:B------:R-:W-:-:S04]  /*02e0*/  IMAD R11, R11, UR7, R2 ;  /* 0x000000070b0b7c24 */ /* 0x000fc8000f8e0202 */
[----:B------:R-:W-:-:S05]  /*02f0*/  IMAD.WIDE R8, R11, 0x8, R8 ;  /* 0x000000080b087825 */ /* 0x000fca00078e0208 */
[----:B--2---:R-:W-:Y:S01]  /*0300*/  STG.E.64 desc[UR4][R8.64], R4 ;  /* 0x0000000408007986 */ /* 0x004fe2000c101b04 */
[----:B------:R-:W-:Y:S05]  /*0310*/  EXIT ;  /* 0x000000000000794d */ /* 0x000fea0003800000 */
.L_x_64:
        /* <DEDUP_REMOVED lines=14> */
.L_x_284:


//--------------------- .text._Z11applyfilterP6float2iii --------------------------
	.section	.text._Z11applyfilterP6float2iii,"ax",@progbits
	.align	128
        .global         _Z11applyfilterP6float2iii
        .type           _Z11applyfilterP6float2iii,@function
        .size           _Z11applyfilterP6float2iii,(.L_x_264 - _Z11applyfilterP6float2iii)
        .other          _Z11applyfilterP6float2iii,@"STO_CUDA_ENTRY STV_DEFAULT"
_Z11applyfilterP6float2iii:
.text._Z11applyfilterP6float2iii:
[----:B------:R-:W0:Y:S01]  /*0000*/  LDC R1, c[0x0][0x37c] ;  /* 0x0000df00ff017b82 */ /* 0x000e220000000800 */
[----:B------:R-:W1:Y:S01]  /*0010*/  S2R R2, SR_CTAID.Y ;  /* 0x0000000000027919 */ /* 0x000e620000002600 */
[----:B------:R-:W2:Y:S01]  /*0020*/  LDCU UR4, c[0x0][0x360] ;  /* 0x00006c00ff0477ac */ /* 0x000ea20008000800 */
[----:B0-----:R-:W-:Y:S01]  /*0030*/  VIADD R1, R1, 0xffffffe0 ;  /* 0xffffffe001017836 */ /* 0x001fe20000000000 */
[----:B------:R-:W1:Y:S01]  /*0040*/  S2R R3, SR_TID.Y ;  /* 0x0000000000037919 */ /* 0x000e620000002200 */
[----:B------:R-:W1:Y:S01]  /*0050*/  LDCU UR5, c[0x0][0x364] ;  /* 0x00006c80ff0577ac */ /* 0x000e620008000800 */
[----:B------:R-:W2:Y:S01]  /*0060*/  S2R R5, SR_CTAID.X ;  /* 0x0000000000057919 */ /* 0x000ea20000002500 */
[----:B------:R-:W0:Y:S01]  /*0070*/  LDCU.64 UR8, c[0x0][0x388] ;  /* 0x00007100ff0877ac */ /* 0x000e220008000a00 */
[----:B------:R-:W2:Y:S01]  /*0080*/  S2R R0, SR_TID.X ;  /* 0x0000000000007919 */ /* 0x000ea20000002100 */
[----:B------:R-:W3:Y:S01]  /*0090*/  LDCU UR6, c[0x0][0x368] ;  /* 0x00006d00ff0677ac */ /* 0x000ee20008000800 */
[----:B------:R-:W3:Y:S01]  /*00a0*/  S2R R4, SR_CTAID.Z ;  /* 0x0000000000047919 */ /* 0x000ee20000002700 */
[----:B------:R-:W4:Y:S01]  /*00b0*/  LDCU UR7, c[0x0][0x390] ;  /* 0x00007200ff0777ac */ /* 0x000f220008000800 */
[----:B------:R-:W3:Y:S01]  /*00c0*/  S2R R7, SR_TID.Z ;  /* 0x0000000000077919 */ /* 0x000ee20000002300 */
[----:B-1----:R-:W-:-:S05]  /*00d0*/  IMAD R2, R2, UR5, R3 ;  /* 0x0000000502027c24 */ /* 0x002fca000f8e0203 */
[----:B0-----:R-:W-:Y:S01]  /*00e0*/  ISETP.GE.AND P0, PT, R2, UR9, PT ;  /* 0x0000000902007c0c */ /* 0x001fe2000bf06270 */
[----:B--2---:R-:W-:-:S05]  /*00f0*/  IMAD R5, R5, UR4, R0 ;  /* 0x0000000405057c24 */ /* 0x004fca000f8e0200 */
[----:B------:R-:W-:Y:S01]  /*0100*/  ISETP.GE.OR P0, PT, R5, UR8, P0 ;  /* 0x0000000805007c0c */ /* 0x000fe20008706670 */
[----:B---3--:R-:W-:-:S05]  /*0110*/  IMAD R3, R4, UR6, R7 ;  /* 0x0000000604037c24 */ /* 0x008fca000f8e0207 */
[----:B----4-:R-:W-:-:S13]  /*0120*/  ISETP.GE.OR P0, PT, R3, UR7, P0 ;  /* 0x0000000703007c0c */ /* 0x010fda0008706670 */
[----:B------:R-:W-:Y:S05]  /*0130*/  @P0 EXIT ;  /* 0x000000000000094d */ /* 0x000fea0003800000 */
[----:B------:R-:W-:Y:S01]  /*0140*/  I2FP.F32.S32 R7, UR8 ;  /* 0x0000000800077c45 */ /* 0x000fe20008201400 */
[----:B------:R-:W-:Y:S01]  /*0150*/  ULEA.HI UR4, UR8, UR8, URZ, 0x1 ;  /* 0x0000000808047291 */ /* 0x000fe2000f8f08ff */
[----:B------:R-:W-:Y:S01]  /*0160*/  IMAD R2, R3, UR9, R2 ;  /* 0x0000000903027c24 */ /* 0x000fe2000f8e0202 */
[----:B------:R-:W-:Y:S01]  /*0170*/  BSSY.RECONVERGENT B0, `(.L_x_65) ;  /* 0x0000011000007945 */ /* 0x000fe20003800200 */
[----:B------:R-:W0:Y:S01]  /*0180*/  MUFU.RCP R4, R7 ;  /* 0x0000000700047308 */ /* 0x000e220000001000 */
[----:B------:R-:W-:-:S06]  /*0190*/  USHF.R.S32.HI UR4, URZ, 0x1, UR4 ;  /* 0x00000001ff047899 */ /* 0x000fcc0008011404 */
[----:B------:R-:W-:Y:S02]  /*01a0*/  VIADD R0, R5, -UR4 ;  /* 0x8000000405007c36 */ /* 0x000fe40008000000 */
[----:B------:R-:W-:-:S03]  /*01b0*/  IMAD R5, R2, UR8, R5 ;  /* 0x0000000802057c24 */ /* 0x000fc6000f8e0205 */
[----:B------:R-:W-:-:S04]  /*01c0*/  I2FP.F32.S32 R0, R0 ;  /* 0x0000000000007245 */ /* 0x000fc80000201400 */
[----:B------:R-:W1:Y:S01]  /*01d0*/  FCHK P0, R0, R7 ;  /* 0x0000000700007302 */ /* 0x000e620000000000 */
[----:B0-----:R-:W-:-:S04]  /*01e0*/  FFMA R9, -R7, R4, 1 ;  /* 0x3f80000007097423 */ /* 0x001fc80000000104 */
[----:B------:R-:W-:-:S04]  /*01f0*/  FFMA R9, R4, R9, R4 ;  /* 0x0000000904097223 */ /* 0x000fc80000000004 */
[----:B------:R-:W-:-:S04]  /*0200*/  FFMA R4, R0, R9, RZ ;  /* 0x0000000900047223 */ /* 0x000fc800000000ff */
[----:B------:R-:W-:-:S04]  /*0210*/  FFMA R11, -R7, R4, R0 ;  /* 0x00000004070b7223 */ /* 0x000fc80000000100 */
[----:B------:R-:W-:Y:S01]  /*0220*/  FFMA R11, R9, R11, R4 ;  /* 0x0000000b090b7223 */ /* 0x000fe20000000004 */
[----:B-1----:R-:W-:Y:S06]  /*0230*/  @!P0 BRA `(.L_x_66) ;  /* 0x0000000000108947 */ /* 0x002fec0003800000 */
[----:B------:R-:W-:Y:S01]  /*0240*/  IMAD.MOV.U32 R3, RZ, RZ, R7 ;  /* 0x000000ffff037224 */ /* 0x000fe200078e0007 */
[----:B------:R-:W-:-:S07]  /*0250*/  MOV R2, 0x270 ;  /* 0x0000027000027802 */ /* 0x000fce0000000f00 */
[----:B------:R-:W-:Y:S05]  /*0260*/  CALL.REL.NOINC `($__internal_5_$__cuda_sm3x_div_rn_noftz_f32_slowpath) ;  /* 0x0000000400c87944 */ /* 0x000fea0003c00000 */
[----:B------:R-:W-:-:S07]  /*0270*/  IMAD.MOV.U32 R11, RZ, RZ, R0 ;  /* 0x000000ffff0b7224 */ /* 0x000fce00078e0000 */
.L_x_66:
[----:B------:R-:W-:Y:S05]  /*0280*/  BSYNC.RECONVERGENT B0 ;  /* 0x0000000000007941 */ /* 0x000fea0003800200 */
.L_x_65:
[----:B------:R-:W-:Y:S01]  /*0290*/  FSETP.NEU.AND P0, PT, R11, RZ, PT ;  /* 0x000000ff0b00720b */ /* 0x000fe20003f0d000 */
[----:B------:R-:W0:Y:S01]  /*02a0*/  LDCU.64 UR6, c[0x0][0x358] ;  /* 0x00006b00ff0677ac */ /* 0x000e220008000a00 */
[----:B------:R-:W-:Y:S01]  /*02b0*/  BSSY.RECONVERGENT B0, `(.L_x_67) ;  /* 0x0000066000007945 */ /* 0x000fe20003800200 */
[----:B------:R-:W-:-:S10]  /*02c0*/  IMAD.MOV.U32 R0, RZ, RZ, RZ ;  /* 0x000000ffff007224 */ /* 0x000fd400078e00ff */
[----:B------:R-:W-:Y:S05]  /*02d0*/  @!P0 BRA `(.L_x_68) ;  /* 0x00000004008c8947 */ /* 0x000fea0003800000 */
[C---:B------:R-:W-:Y:S01]  /*02e0*/  FMUL R0, R11.reuse, 0.63661974668502807617 ;  /* 0x3f22f9830b007820 */ /* 0x040fe20000400000 */
[----:B------:R-:W-:Y:S01]  /*02f0*/  FSETP.GE.AND P0, PT, |R11|, 105615, PT ;  /* 0x47ce47800b00780b */ /* 0x000fe20003f06200 */
[----:B------:R-:W-:Y:S04]  /*0300*/  BSSY.RECONVERGENT B1, `(.L_x_69) ;  /* 0x000003e000017945 */ /* 0x000fe80003800200 */
[----:B------:R-:W1:Y:S02]  /*0310*/  F2I.NTZ R0, R0 ;  /* 0x0000000000007305 */ /* 0x000e640000203100 */
[----:B-1----:R-:W-:-:S05]  /*0320*/  I2FP.F32.S32 R2, R0 ;  /* 0x0000000000027245 */ /* 0x002fca0000201400 */
        /* <DEDUP_REMOVED lines=9> */
[----:B------:R-:W1:Y:S01]  /*03c0*/  LDCU.64 UR8, c[0x4][URZ] ;  /* 0x01000000ff0877ac */ /* 0x000e620008000a00 */
[----:B------:R-:W-:Y:S02]  /*03d0*/  IMAD.MOV.U32 R6, RZ, RZ, RZ ;  /* 0x000000ffff067224 */ /* 0x000fe400078e00ff */
[----:B------:R-:W-:Y:S01]  /*03e0*/  IMAD.MOV.U32 R0, RZ, RZ, R1 ;  /* 0x000000ffff007224 */ /* 0x000fe200078e0001 */
[----:B------:R-:W-:Y:S01]  /*03f0*/  LOP3.LUT R15, R2, 0x80000000, RZ, 0xfc, !PT ;  /* 0x80000000020f7812 */ /* 0x000fe200078efcff */
[----:B------:R-:W-:Y:S01]  /*0400*/  UMOV UR5, URZ ;  /* 0x000000ff00057c82 */ /* 0x000fe20008000000 */
[----:B------:R-:W-:-:S05]  /*0410*/  UMOV UR4, URZ ;  /* 0x000000ff00047c82 */ /* 0x000fca0008000000 */
.L_x_71:
[----:B-1----:R-:W-:Y:S02]  /*0420*/  IMAD.U32 R8, RZ, RZ, UR8 ;  /* 0x00000008ff087e24 */ /* 0x002fe4000f8e00ff */
[----:B------:R-:W-:-:S05]  /*0430*/  IMAD.U32 R9, RZ, RZ, UR9 ;  /* 0x00000009ff097e24 */ /* 0x000fca000f8e00ff */
[----:B0-----:R-:W2:Y:S01]  /*0440*/  LDG.E.CONSTANT R2, desc[UR6][R8.64] ;  /* 0x0000000608027981 */ /* 0x001ea2000c1e9900 */
[----:B------:R-:W-:Y:S02]  /*0450*/  UIADD3 UR8, UP0, UPT, UR8, 0x4, URZ ;  /* 0x0000000408087890 */ /* 0x000fe4000ff1e0ff */
[----:B------:R-:W-:Y:S02]  /*0460*/  UIADD3 UR4, UPT, UPT, UR4, 0x1, URZ ;  /* 0x0000000104047890 */ /* 0x000fe4000fffe0ff */
[----:B------:R-:W-:Y:S02]  /*0470*/  UIADD3.X UR9, UPT, UPT, URZ, UR9, URZ, UP0, !UPT ;  /* 0x00000009ff097290 */ /* 0x000fe400087fe4ff */
[----:B------:R-:W-:Y:S01]  /*0480*/  UISETP.NE.AND UP0, UPT, UR4, 0x6, UPT ;  /* 0x000000060400788c */ /* 0x000fe2000bf05270 */
[----:B--2---:R-:W-:-:S03]  /*0490*/  IMAD.WIDE.U32 R2, R2, R15, RZ ;  /* 0x0000000f02027225 */ /* 0x004fc600078e00ff */
[----:B------:R-:W-:-:S04]  /*04a0*/  IADD3 R13, P0, PT, R2, R6, RZ ;  /* 0x00000006020d7210 */ /* 0x000fc80007f1e0ff */
[----:B------:R-:W-:Y:S01]  /*04b0*/  IADD3.X R6, PT, PT, R3, UR5, RZ, P0, !PT ;  /* 0x0000000503067c10 */ /* 0x000fe200087fe4ff */
[----:B------:R0:W-:Y:S02]  /*04c0*/  STL [R0], R13 ;  /* 0x0000000d00007387 */ /* 0x0001e40000100800 */
[----:B0-----:R-:W-:Y:S01]  /*04d0*/  VIADD R0, R0, 0x4 ;  /* 0x0000000400007836 */ /* 0x001fe20000000000 */
[----:B------:R-:W-:Y:S06]  /*04e0*/  BRA.U UP0, `(.L_x_71) ;  /* 0xfffffffd00cc7547 */ /* 0x000fec000b83ffff */
[----:B------:R-:W-:Y:S01]  /*04f0*/  SHF.R.U32.HI R4, RZ, 0x17, R11 ;  /* 0x00000017ff047819 */ /* 0x000fe2000001160b */
[----:B------:R1:W-:Y:S03]  /*0500*/  STL [R1+0x18], R6 ;  /* 0x0000180601007387 */ /* 0x0003e60000100800 */
[C---:B------:R-:W-:Y:S02]  /*0510*/  LOP3.LUT R0, R4.reuse, 0xe0, RZ, 0xc0, !PT ;  /* 0x000000e004007812 */ /* 0x040fe400078ec0ff */
[----:B------:R-:W-:-:S03]  /*0520*/  LOP3.LUT P0, RZ, R4, 0x1f, RZ, 0xc0, !PT ;  /* 0x0000001f04ff7812 */ /* 0x000fc6000780c0ff */
[----:B------:R-:W-:-:S05]  /*0530*/  VIADD R0, R0, 0xffffff80 ;  /* 0xffffff8000007836 */ /* 0x000fca0000000000 */
[----:B------:R-:W-:-:S05]  /*0540*/  SHF.R.U32.HI R0, RZ, 0x5, R0 ;  /* 0x00000005ff007819 */ /* 0x000fca0000011600 */
[----:B------:R-:W-:-:S05]  /*0550*/  IMAD R10, R0, -0x4, R1 ;  /* 0xfffffffc000a7824 */ /* 0x000fca00078e0201 */
[----:B------:R-:W2:Y:S04]  /*0560*/  LDL R0, [R10+0x18] ;  /* 0x000018000a007983 */ /* 0x000ea80000100800 */
[----:B------:R-:W2:Y:S04]  /*0570*/  LDL R3, [R10+0x14] ;  /* 0x000014000a037983 */ /* 0x000ea80000100800 */
[----:B------:R-:W3:Y:S01]  /*0580*/  @P0 LDL R2, [R10+0x10] ;  /* 0x000010000a020983 */ /* 0x000ee20000100800 */
[----:B------:R-:W-:Y:S01]  /*0590*/  LOP3.LUT R4, R4, 0x1f, RZ, 0xc0, !PT ;  /* 0x0000001f04047812 */ /* 0x000fe200078ec0ff */
[----:B------:R-:W-:Y:S01]  /*05a0*/  UMOV UR4, 0x54442d19 ;  /* 0x54442d1900047882 */ /* 0x000fe20000000000 */
[----:B------:R-:W-:-:S02]  /*05b0*/  UMOV UR5, 0x3bf921fb ;  /* 0x3bf921fb00057882 */ /* 0x000fc40000000000 */
[-C--:B--2---:R-:W-:Y:S02]  /*05c0*/  @P0 SHF.L.W.U32.HI R0, R3, R4.reuse, R0 ;  /* 0x0000000403000219 */ /* 0x084fe40000010e00 */
[----:B---3--:R-:W-:Y:S02]  /*05d0*/  @P0 SHF.L.W.U32.HI R3, R2, R4, R3 ;  /* 0x0000000402030219 */ /* 0x008fe40000010e03 */
[----:B------:R-:W-:Y:S02]  /*05e0*/  ISETP.GE.AND P0, PT, R11, RZ, PT ;  /* 0x000000ff0b00720c */ /* 0x000fe40003f06270 */
[C---:B------:R-:W-:Y:S01]  /*05f0*/  SHF.L.W.U32.HI R2, R3.reuse, 0x2, R0 ;  /* 0x0000000203027819 */ /* 0x040fe20000010e00 */
[----:B------:R-:W-:-:S03]  /*0600*/  IMAD.SHL.U32 R3, R3, 0x4, RZ ;  /* 0x0000000403037824 */ /* 0x000fc600078e00ff */
[----:B------:R-:W-:-:S04]  /*0610*/  SHF.R.S32.HI R4, RZ, 0x1f, R2 ;  /* 0x0000001fff047819 */ /* 0x000fc80000011402 */
[C---:B------:R-:W-:Y:S02]  /*0620*/  LOP3.LUT R8, R4.reuse, R3, RZ, 0x3c, !PT ;  /* 0x0000000304087212 */ /* 0x040fe400078e3cff */
[----:B------:R-:W-:Y:S02]  /*0630*/  LOP3.LUT R9, R4, R2, RZ, 0x3c, !PT ;  /* 0x0000000204097212 */ /* 0x000fe400078e3cff */
[----:B------:R-:W-:Y:S02]  /*0640*/  SHF.R.U32.HI R3, RZ, 0x1e, R0 ;  /* 0x0000001eff037819 */ /* 0x000fe40000011600 */
[C---:B------:R-:W-:Y:S02]  /*0650*/  LOP3.LUT R4, R2.reuse, R11, RZ, 0x3c, !PT ;  /* 0x0000000b02047212 */ /* 0x040fe400078e3cff */
[----:B------:R-:W0:Y:S01]  /*0660*/  I2F.F64.S64 R8, R8 ;  /* 0x0000000800087312 */ /* 0x000e220000301c00 */
[----:B------:R-:W-:Y:S02]  /*0670*/  LEA.HI R0, R2, R3, RZ, 0x1 ;  /* 0x0000000302007211 */ /* 0x000fe400078f08ff */
[----:B------:R-:W-:-:S03]  /*0680*/  ISETP.GE.AND P1, PT, R4, RZ, PT ;  /* 0x000000ff0400720c */ /* 0x000fc60003f26270 */
[----:B------:R-:W-:-:S04]  /*0690*/  IMAD.MOV R2, RZ, RZ, -R0 ;  /* 0x000000ffff027224 */ /* 0x000fc800078e0a00 */
[----:B------:R-:W-:Y:S01]  /*06a0*/  @!P0 IMAD.MOV.U32 R0, RZ, RZ, R2 ;  /* 0x000000ffff008224 */ /* 0x000fe200078e0002 */
[----:B0-----:R-:W-:-:S10]  /*06b0*/  DMUL R12, R8, UR4 ;  /* 0x00000004080c7c28 */ /* 0x001fd40008000000 */
[----:B------:R-:W0:Y:S02]  /*06c0*/  F2F.F32.F64 R12, R12 ;  /* 0x0000000c000c7310 */ /* 0x000e240000301000 */
[----:B01----:R-:W-:-:S07]  /*06d0*/  FSEL R2, -R12, R12, !P1 ;  /* 0x0000000c0c027208 */ /* 0x003fce0004800100 */
.L_x_70:
[----:B0-----:R-:W-:Y:S05]  /*06e0*/  BSYNC.RECONVERGENT B1 ;  /* 0x0000000000017941 */ /* 0x001fea0003800200 */
.L_x_69:
[----:B------:R-:W-:Y:S01]  /*06f0*/  LOP3.LUT R6, R0, 0x1, RZ, 0xc0, !PT ;  /* 0x0000000100067812 */ /* 0x000fe200078ec0ff */
[----:B------:R-:W-:Y:S02]  /*0700*/  IMAD.MOV.U32 R4, RZ, RZ, 0x37cbac00 ;  /* 0x37cbac00ff047424 */ /* 0x000fe400078e00ff */
[----:B------:R-:W-:Y:S01]  /*0710*/  FMUL R3, R2, R2 ;  /* 0x0000000202037220 */ /* 0x000fe20000400000 */
[----:B------:R-:W-:Y:S01]  /*0720*/  IMAD.MOV.U32 R9, RZ, RZ, 0x3effffff ;  /* 0x3effffffff097424 */ /* 0x000fe200078e00ff */
[----:B------:R-:W-:Y:S01]  /*0730*/  ISETP.NE.U32.AND P0, PT, R6, 0x1, PT ;  /* 0x000000010600780c */ /* 0x000fe20003f05070 */
[----:B------:R-:W-:Y:S02]  /*0740*/  IMAD.MOV.U32 R6, RZ, RZ, 0x3d2aaabb ;  /* 0x3d2aaabbff067424 */ /* 0x000fe400078e00ff */
[----:B------:R-:W-:Y:S01]  /*0750*/  FFMA R4, R3, R4, -0.0013887860113754868507 ;  /* 0xbab607ed03047423 */ /* 0x000fe20000000004 */
[----:B------:R-:W-:Y:S01]  /*0760*/  LOP3.LUT P1, RZ, R0, 0x2, RZ, 0xc0, !PT ;  /* 0x0000000200ff7812 */ /* 0x000fe2000782c0ff */
[----:B------:R-:W0:Y:S01]  /*0770*/  MUFU.RCP R8, R11 ;  /* 0x0000000b00087308 */ /* 0x000e220000001000 */
[----:B------:R-:W-:Y:S01]  /*0780*/  FSEL R9, -R9, -0.16666662693023681641, !P0 ;  /* 0xbe2aaaa809097808 */ /* 0x000fe20004000100 */
[----:B------:R-:W-:Y:S01]  /*0790*/  FMUL.M4 R7, R7, |R11| ;  /* 0x4000000b07077220 */ /* 0x000fe20000600000 */
[----:B------:R-:W-:Y:S01]  /*07a0*/  FSEL R4, R4, -0.00019574658654164522886, !P0 ;  /* 0xb94d415304047808 */ /* 0x000fe20004000000 */
[----:B------:R-:W-:Y:S01]  /*07b0*/  BSSY.RECONVERGENT B1, `(.L_x_72) ;  /* 0x0000014000017945 */ /* 0x000fe20003800200 */
[----:B------:R-:W-:-:S02]  /*07c0*/  FSEL R6, R6, 0.0083327032625675201416, !P0 ;  /* 0x3c0885e406067808 */ /* 0x000fc40004000000 */
[----:B------:R-:W-:-:S03]  /*07d0*/  FSEL R0, R2, 1, P0 ;  /* 0x3f80000002007808 */ /* 0x000fc60000000000 */
[----:B------:R-:W-:-:S04]  /*07e0*/  FFMA R4, R3, R4, R6 ;  /* 0x0000000403047223 */ /* 0x000fc80000000006 */
[C---:B------:R-:W-:Y:S01]  /*07f0*/  FFMA R4, R3.reuse, R4, R9 ;  /* 0x0000000403047223 */ /* 0x040fe20000000009 */
[----:B------:R-:W-:-:S04]  /*0800*/  FFMA R3, R3, R0, RZ ;  /* 0x0000000003037223 */ /* 0x000fc800000000ff */
[----:B------:R-:W-:Y:S01]  /*0810*/  FFMA R0, R3, R4, R0 ;  /* 0x0000000403007223 */ /* 0x000fe20000000000 */
[----:B0-----:R-:W-:-:S03]  /*0820*/  FFMA R3, R8, -R11, 1 ;  /* 0x3f80000008037423 */ /* 0x001fc6000000080b */
[----:B------:R-:W-:Y:S01]  /*0830*/  @P1 FADD R0, RZ, -R0 ;  /* 0x80000000ff001221 */ /* 0x000fe20000000000 */
[----:B------:R-:W-:-:S03]  /*0840*/  FFMA R3, R8, R3, R8 ;  /* 0x0000000308037223 */ /* 0x000fc60000000008 */
[----:B------:R-:W-:-:S04]  /*0850*/  FMUL R0, R0, R7 ;  /* 0x0000000700007220 */ /* 0x000fc80000400000 */
[----:B------:R-:W0:Y:S01]  /*0860*/  FCHK P0, R0, R11 ;  /* 0x0000000b00007302 */ /* 0x000e220000000000 */
[----:B------:R-:W-:-:S04]  /*0870*/  FFMA R2, R0, R3, RZ ;  /* 0x0000000300027223 */ /* 0x000fc800000000ff */
[----:B------:R-:W-:-:S04]  /*0880*/  FFMA R4, R2, -R11, R0 ;  /* 0x8000000b02047223 */ /* 0x000fc80000000000 */
[----:B------:R-:W-:Y:S01]  /*0890*/  FFMA R2, R3, R4, R2 ;  /* 0x0000000403027223 */ /* 0x000fe20000000002 */
[----:B0-----:R-:W-:Y:S06]  /*08a0*/  @!P0 BRA `(.L_x_73) ;  /* 0x0000000000108947 */ /* 0x001fec0003800000 */
[----:B------:R-:W-:Y:S02]  /*08b0*/  MOV R3, R11 ;  /* 0x0000000b00037202 */ /* 0x000fe40000000f00 */
[----:B------:R-:W-:-:S07]  /*08c0*/  MOV R2, 0x8e0 ;  /* 0x000008e000027802 */ /* 0x000fce0000000f00 */
[----:B------:R-:W-:Y:S05]  /*08d0*/  CALL.REL.NOINC `($__internal_5_$__cuda_sm3x_div_rn_noftz_f32_slowpath) ;  /* 0x00000000002c7944 */ /* 0x000fea0003c00000 */
[----:B------:R-:W-:-:S07]  /*08e0*/  IMAD.MOV.U32 R2, RZ, RZ, R0 ;  /* 0x000000ffff027224 */ /* 0x000fce00078e0000 */
.L_x_73:
[----:B------:R-:W-:Y:S05]  /*08f0*/  BSYNC.RECONVERGENT B1 ;  /* 0x0000000000017941 */ /* 0x000fea0003800200 */
.L_x_72:
[----:B------:R-:W-:-:S07]  /*0900*/  IMAD.MOV.U32 R0, RZ, RZ, R2 ;  /* 0x000000ffff007224 */ /* 0x000fce00078e0002 */
.L_x_68:
[----:B0-----:R-:W-:Y:S05]  /*0910*/  BSYNC.RECONVERGENT B0 ;  /* 0x0000000000007941 */ /* 0x001fea0003800200 */
.L_x_67:
[----:B------:R-:W0:Y:S02]  /*0920*/  LDC.64 R2, c[0x0][0x380] ;  /* 0x0000e000ff027b82 */ /* 0x000e240000000a00 */
[----:B0-----:R-:W-:-:S05]  /*0930*/  IMAD.WIDE R2, R5, 0x8, R2 ;  /* 0x0000000805027825 */ /* 0x001fca00078e0202 */
[----:B------:R-:W2:Y:S02]  /*0940*/  LDG.E.64 R4, desc[UR6][R2.64] ;  /* 0x0000000602047981 */ /* 0x000ea4000c1e1b00 */
[-C--:B--2---:R-:W-:Y:S01]  /*0950*/  FMUL R4, R4, R0.reuse ;  /* 0x0000000004047220 */ /* 0x084fe20000400000 */
[----:B------:R-:W-:-:S05]  /*0960*/  FMUL R5, R5, R0 ;  /* 0x0000000005057220 */ /* 0x000fca0000400000 */
[----:B------:R-:W-:Y:S01]  /*0970*/  STG.E.64 desc[UR6][R2.64], R4 ;  /* 0x0000000402007986 */ /* 0x000fe2000c101b06 */
[----:B------:R-:W-:Y:S05]  /*0980*/  EXIT ;  /* 0x000000000000794d */ /* 0x000fea0003800000 */
        .weak           $__internal_5_$__cuda_sm3x_div_rn_noftz_f32_slowpath
        .type           $__internal_5_$__cuda_sm3x_div_rn_noftz_f32_slowpath,@function
        .size           $__internal_5_$__cuda_sm3x_div_rn_noftz_f32_slowpath,(.L_x_264 - $__internal_5_$__cuda_sm3x_div_rn_noftz_f32_slowpath)
$__internal_5_$__cuda_sm3x_div_rn_noftz_f32_slowpath:
[----:B------:R-:W-:Y:S01]  /*0990*/  SHF.R.U32.HI R6, RZ, 0x17, R3 ;  /* 0x00000017ff067819 */ /* 0x000fe20000011603 */
[----:B------:R-:W-:Y:S01]  /*09a0*/  BSSY.RECONVERGENT B2, `(.L_x_74) ;  /* 0x0000062000027945 */ /* 0x000fe20003800200 */
[----:B------:R-:W-:Y:S02]  /*09b0*/  SHF.R.U32.HI R4, RZ, 0x17, R0 ;  /* 0x00000017ff047819 */ /* 0x000fe40000011600 */
[----:B------:R-:W-:Y:S02]  /*09c0*/  LOP3.LUT R12, R6, 0xff, RZ, 0xc0, !PT ;  /* 0x000000ff060c7812 */ /* 0x000fe400078ec0ff */
[----:B------:R-:W-:-:S03]  /*09d0*/  LOP3.LUT R10, R4, 0xff, RZ, 0xc0, !PT ;  /* 0x000000ff040a7812 */ /* 0x000fc600078ec0ff */
[----:B------:R-:W-:Y:S02]  /*09e0*/  VIADD R8, R12, 0xffffffff ;  /* 0xffffffff0c087836 */ /* 0x000fe40000000000 */
[----:B------:R-:W-:-:S03]  /*09f0*/  VIADD R6, R10, 0xffffffff ;  /* 0xffffffff0a067836 */ /* 0x000fc60000000000 */
[----:B------:R-:W-:-:S04]  /*0a00*/  ISETP.GT.U32.AND P0, PT, R8, 0xfd, PT ;  /* 0x000000fd0800780c */ /* 0x000fc80003f04070 */
[----:B------:R-:W-:-:S13]  /*0a10*/  ISETP.GT.U32.OR P0, PT, R6, 0xfd, P0 ;  /* 0x000000fd0600780c */ /* 0x000fda0000704470 */
[----:B------:R-:W-:Y:S01]  /*0a20*/  @!P0 IMAD.MOV.U32 R4, RZ, RZ, RZ ;  /* 0x000000ffff048224 */ /* 0x000fe200078e00ff */
        /* <DEDUP_REMOVED lines=19> */
[----:B------:R-:W-:Y:S02]  /*0b60*/  @P0 IMAD.MOV.U32 R4, RZ, RZ, RZ ;  /* 0x000000ffff040224 */ /* 0x000fe400078e00ff */
[----:B------:R-:W-:Y:S01]  /*0b70*/  @!P0 FFMA R0, R0, 1.84467440737095516160e+19, RZ ;  /* 0x5f80000000008823 */ /* 0x000fe200000000ff */
[----:B------:R-:W-:Y:S02]  /*0b80*/  @!P0 IMAD.MOV.U32 R4, RZ, RZ, -0x40 ;  /* 0xffffffc0ff048424 */ /* 0x000fe400078e00ff */
[----:B------:R-:W-:Y:S02]  /*0b90*/  @!P1 FFMA R3, R3, 1.84467440737095516160e+19, RZ ;  /* 0x5f80000003039823 */ /* 0x000fe400000000ff */
[----:B------:R-:W-:-:S07]  /*0ba0*/  @!P1 VIADD R4, R4, 0x40 ;  /* 0x0000004004049836 */ /* 0x000fce0000000000 */
.L_x_75:
[----:B------:R-:W-:Y:S01]  /*0bb0*/  LEA R6, R12, 0xc0800000, 0x17 ;  /* 0xc08000000c067811 */ /* 0x000fe200078eb8ff */
[----:B------:R-:W-:Y:S04]  /*0bc0*/  BSSY.RECONVERGENT B3, `(.L_x_80) ;  /* 0x0000036000037945 */ /* 0x000fe80003800200 */
[----:B------:R-:W-:Y:S01]  /*0bd0*/  IMAD.IADD R6, R3, 0x1, -R6 ;  /* 0x0000000103067824 */ /* 0x000fe200078e0a06 */
[----:B------:R-:W-:-:S03]  /*0be0*/  IADD3 R3, PT, PT, R10, -0x7f, RZ ;  /* 0xffffff810a037810 */ /* 0x000fc60007ffe0ff */
[----:B------:R-:W0:Y:S01]  /*0bf0*/  MUFU.RCP R8, R6 ;  /* 0x0000000600087308 */ /* 0x000e220000001000 */
[----:B------:R-:W-:Y:S01]  /*0c00*/  FADD.FTZ R9, -R6, -RZ ;  /* 0x800000ff06097221 */ /* 0x000fe20000010100 */
[----:B------:R-:W-:-:S03]  /*0c10*/  IMAD R0, R3, -0x800000, R0 ;  /* 0xff80000003007824 */ /* 0x000fc600078e0200 */
[----:B0-----:R-:W-:-:S04]  /*0c20*/  FFMA R11, R8, R9, 1 ;  /* 0x3f800000080b7423 */ /* 0x001fc80000000009 */
[----:B------:R-:W-:-:S04]  /*0c30*/  FFMA R13, R8, R11, R8 ;  /* 0x0000000b080d7223 */ /* 0x000fc80000000008 */
[----:B------:R-:W-:-:S04]  /*0c40*/  FFMA R8, R0, R13, RZ ;  /* 0x0000000d00087223 */ /* 0x000fc800000000ff */
[----:B------:R-:W-:-:S04]  /*0c50*/  FFMA R11, R9, R8, R0 ;  /* 0x00000008090b7223 */ /* 0x000fc80000000000 */
[----:B------:R-:W-:-:S04]  /*0c60*/  FFMA R8, R13, R11, R8 ;  /* 0x0000000b0d087223 */ /* 0x000fc80000000008 */
[----:B------:R-:W-:Y:S01]  /*0c70*/  FFMA R11, R9, R8, R0 ;  /* 0x00000008090b7223 */ /* 0x000fe20000000000 */
[----:B------:R-:W-:-:S03]  /*0c80*/  IADD3 R9, PT, PT, R3, 0x7f, -R12 ;  /* 0x0000007f03097810 */ /* 0x000fc60007ffe80c */
[----:B------:R-:W-:Y:S02]  /*0c90*/  FFMA R0, R13, R11, R8 ;  /* 0x0000000b0d007223 */ /* 0x000fe40000000008 */
[----:B------:R-:W-:-:S03]  /*0ca0*/  IMAD.IADD R9, R9, 0x1, R4 ;  /* 0x0000000109097824 */ /* 0x000fc600078e0204 */
[----:B------:R-:W-:-:S04]  /*0cb0*/  SHF.R.U32.HI R3, RZ, 0x17, R0 ;  /* 0x00000017ff037819 */ /* 0x000fc80000011600 */
[----:B------:R-:W-:-:S05]  /*0cc0*/  LOP3.LUT R3, R3, 0xff, RZ, 0xc0, !PT ;  /* 0x000000ff03037812 */ /* 0x000fca00078ec0ff */
[----:B------:R-:W-:-:S04]  /*0cd0*/  IMAD.IADD R10, R3, 0x1, R9 ;  /* 0x00000001030a7824 */ /* 0x000fc800078e0209 */
[----:B------:R-:W-:-:S05]  /*0ce0*/  VIADD R3, R10, 0xffffffff ;  /* 0xffffffff0a037836 */ /* 0x000fca0000000000 */
        /* <DEDUP_REMOVED lines=9> */
[CCC-:B------:R-:W-:Y:S01]  /*0d80*/  FFMA.RZ R3, R13.reuse, R11.reuse, R8.reuse ;  /* 0x0000000b0d037223 */ /* 0x1c0fe2000000c008 */
[C---:B------:R-:W-:Y:S02]  /*0d90*/  VIADD R9, R10.reuse, 0x20 ;  /* 0x000000200a097836 */ /* 0x040fe40000000000 */
[-CC-:B------:R-:W-:Y:S01]  /*0da0*/  FFMA.RM R4, R13, R11.reuse, R8.reuse ;  /* 0x0000000b0d047223 */ /* 0x180fe20000004008 */
[C---:B------:R-:W-:Y:S02]  /*0db0*/  ISETP.NE.AND P2, PT, R10.reuse, RZ, PT ;  /* 0x000000ff0a00720c */ /* 0x040fe40003f45270 */
[----:B------:R-:W-:Y:S01]  /*0dc0*/  LOP3.LUT R6, R3, 0x7fffff, RZ, 0xc0, !PT ;  /* 0x007fffff03067812 */ /* 0x000fe200078ec0ff */
[----:B------:R-:W-:Y:S01]  /*0dd0*/  FFMA.RP R3, R13, R11, R8 ;  /* 0x0000000b0d037223 */ /* 0x000fe20000008008 */
[----:B------:R-:W-:Y:S01]  /*0de0*/  IMAD.MOV R8, RZ, RZ, -R10 ;  /* 0x000000ffff087224 */ /* 0x000fe200078e0a0a */
[----:B------:R-:W-:Y:S02]  /*0df0*/  ISETP.NE.AND P1, PT, R10, RZ, PT ;  /* 0x000000ff0a00720c */ /* 0x000fe40003f25270 */
[----:B------:R-:W-:-:S02]  /*0e00*/  LOP3.LUT R6, R6, 0x800000, RZ, 0xfc, !PT ;  /* 0x0080000006067812 */ /* 0x000fc400078efcff */
[----:B------:R-:W-:Y:S02]  /*0e10*/  FSETP.NEU.FTZ.AND P0, PT, R3, R4, PT ;  /* 0x000000040300720b */ /* 0x000fe40003f1d000 */
[----:B------:R-:W-:Y:S02]  /*0e20*/  SHF.L.U32 R9, R6, R9, RZ ;  /* 0x0000000906097219 */ /* 0x000fe400000006ff */
[----:B------:R-:W-:Y:S02]  /*0e30*/  SEL R3, R8, RZ, P2 ;  /* 0x000000ff08037207 */ /* 0x000fe40001000000 */
[----:B------:R-:W-:Y:S02]  /*0e40*/  ISETP.NE.AND P1, PT, R9, RZ, P1 ;  /* 0x000000ff0900720c */ /* 0x000fe40000f25270 */
[----:B------:R-:W-:Y:S02]  /*0e50*/  SHF.R.U32.HI R3, RZ, R3, R6 ;  /* 0x00000003ff037219 */ /* 0x000fe40000011606 */
[----:B------:R-:W-:-:S02]  /*0e60*/  PLOP3.LUT P0, PT, P0, P1, PT, 0xf8, 0x8f ;  /* 0x00000000008f781c */ /* 0x000fc40000703f70 */
[----:B------:R-:W-:Y:S02]  /*0e70*/  SHF.R.U32.HI R9, RZ, 0x1, R3 ;  /* 0x00000001ff097819 */ /* 0x000fe40000011603 */
[----:B------:R-:W-:-:S04]  /*0e80*/  SEL R4, RZ, 0x1, !P0 ;  /* 0x00000001ff047807 */ /* 0x000fc80004000000 */
[----:B------:R-:W-:-:S04]  /*0e90*/  LOP3.LUT R4, R4, 0x1, R9, 0xf8, !PT ;  /* 0x0000000104047812 */ /* 0x000fc800078ef809 */
[----:B------:R-:W-:-:S05]  /*0ea0*/  LOP3.LUT R4, R4, R3, RZ, 0xc0, !PT ;  /* 0x0000000304047212 */ /* 0x000fca00078ec0ff */
[----:B------:R-:W-:-:S05]  /*0eb0*/  IMAD.IADD R9, R9, 0x1, R4 ;  /* 0x0000000109097824 */ /* 0x000fca00078e0204 */
[----:B------:R-:W-:Y:S01]  /*0ec0*/  LOP3.LUT R0, R9, R0, RZ, 0xfc, !PT ;  /* 0x0000000009007212 */ /* 0x000fe200078efcff */
[----:B------:R-:W-:Y:S06]  /*0ed0*/  BRA `(.L_x_83) ;  /* 0x0000000000107947 */ /* 0x000fec0003800000 */
.L_x_82:
[----:B------:R-:W-:-:S04]  /*0ee0*/  LOP3.LUT R0, R0, 0x80000000, RZ, 0xc0, !PT ;  /* 0x8000000000007812 */ /* 0x000fc800078ec0ff */
[----:B------:R-:W-:Y:S01]  /*0ef0*/  LOP3.LUT R0, R0, 0x7f800000, RZ, 0xfc, !PT ;  /* 0x7f80000000007812 */ /* 0x000fe200078efcff */
[----:B------:R-:W-:Y:S06]  /*0f00*/  BRA `(.L_x_83) ;  /* 0x0000000000047947 */ /* 0x000fec0003800000 */
.L_x_81:
[----:B------:R-:W-:-:S07]  /*0f10*/  IMAD R0, R9, 0x800000, R0 ;  /* 0x0080000009007824 */ /* 0x000fce00078e0200 */
.L_x_83:
[----:B------:R-:W-:Y:S05]  /*0f20*/  BSYNC.RECONVERGENT B3 ;  /* 0x0000000000037941 */ /* 0x000fea0003800200 */
.L_x_80:
[----:B------:R-:W-:Y:S05]  /*0f30*/  BRA `(.L_x_84) ;  /* 0x0000000000207947 */ /* 0x000fea0003800000 */
.L_x_79:
[----:B------:R-:W-:-:S04]  /*0f40*/  LOP3.LUT R0, R3, 0x80000000, R0, 0x48, !PT ;  /* 0x8000000003007812 */ /* 0x000fc800078e4800 */
[----:B------:R-:W-:Y:S01]  /*0f50*/  LOP3.LUT R0, R0, 0x7f800000, RZ, 0xfc, !PT ;  /* 0x7f80000000007812 */ /* 0x000fe200078efcff */
[----:B------:R-:W-:Y:S06]  /*0f60*/  BRA `(.L_x_84) ;  /* 0x0000000000147947 */ /* 0x000fec0003800000 */
.L_x_78:
[----:B------:R-:W-:Y:S01]  /*0f70*/  LOP3.LUT R0, R3, 0x80000000, R0, 0x48, !PT ;  /* 0x8000000003007812 */ /* 0x000fe200078e4800 */
[----:B------:R-:W-:Y:S06]  /*0f80*/  BRA `(.L_x_84) ;  /* 0x00000000000c7947 */ /* 0x000fec0003800000 */
.L_x_77:
[----:B------:R-:W0:Y:S01]  /*0f90*/  MUFU.RSQ R0, -QNAN ;  /* 0xffc0000000007908 */ /* 0x000e220000001400 */
[----:B------:R-:W-:Y:S05]  /*0fa0*/  BRA `(.L_x_84) ;  /* 0x0000000000047947 */ /* 0x000fea0003800000 */
.L_x_76:
[----:B------:R-:W-:-:S07]  /*0fb0*/  FADD.FTZ R0, R0, R3 ;  /* 0x0000000300007221 */ /* 0x000fce0000010000 */
.L_x_84:
[----:B------:R-:W-:Y:S05]  /*0fc0*/  BSYNC.RECONVERGENT B2 ;  /* 0x0000000000027941 */ /* 0x000fea0003800200 */
.L_x_74:
[----:B------:R-:W-:-:S04]  /*0fd0*/  IMAD.MOV.U32 R3, RZ, RZ, 0x0 ;  /* 0x00000000ff037424 */ /* 0x000fc800078e00ff */
[----:B0-----:R-:W-:Y:S05]  /*0fe0*/  RET.REL.NODEC R2 `(_Z11applyfilterP6float2iii) ;  /* 0xfffffff002047950 */ /* 0x001fea0003c3ffff */
.L_x_85:
        /* <DEDUP_REMOVED lines=9> */
.L_x_264:


//--------------------- .text._Z4circP6float2fii  --------------------------
	.section	.text._Z4circP6float2fii,"ax",@progbits
	.align	128
        .global         _Z4circP6float2fii
        .type           _Z4circP6float2fii,@function
        .size           _Z4circP6float2fii,(.L_x_265 - _Z4circP6float2fii)
        .other          _Z4circP6float2fii,@"STO_CUDA_ENTRY STV_DEFAULT"
_Z4circP6float2fii:
.text._Z4circP6float2fii:
        /* <DEDUP_REMOVED lines=19> */
[----:B------:R-:W-:Y:S01]  /*0130*/  I2FP.F32.U32 R3, UR8 ;  /* 0x0000000800037c45 */ /* 0x000fe20008201000 */
[----:B------:R-:W-:Y:S01]  /*0140*/  USHF.R.U32.HI UR4, URZ, 0x1, UR8 ;  /* 0x00000001ff047899 */ /* 0x000fe20008011608 */
[----:B------:R-:W-:Y:S02]  /*0150*/  BSSY.RECONVERGENT B0, `(.L_x_86) ;  /* 0x0000010000007945 */ /* 0x000fe40003800200 */
[----:B------:R-:W0:Y:S03]  /*0160*/  MUFU.RCP R6, R3 ;  /* 0x0000000300067308 */ /* 0x000e260000001000 */
[----:B------:R-:W-:-:S05]  /*0170*/  VIADD R0, R4, -UR4 ;  /* 0x8000000404007c36 */ /* 0x000fca0008000000 */
[----:B------:R-:W-:-:S04]  /*0180*/  I2FP.F32.S32 R0, R0 ;  /* 0x0000000000007245 */ /* 0x000fc80000201400 */
[----:B------:R-:W1:Y:S01]  /*0190*/  FCHK P0, R0, R3 ;  /* 0x0000000300007302 */ /* 0x000e620000000000 */
[----:B0-----:R-:W-:-:S04]  /*01a0*/  FFMA R7, -R3, R6, 1 ;  /* 0x3f80000003077423 */ /* 0x001fc80000000106 */
[----:B------:R-:W-:Y:S01]  /*01b0*/  FFMA R9, R6, R7, R6 ;  /* 0x0000000706097223 */ /* 0x000fe20000000006 */
[----:B------:R-:W-:-:S03]  /*01c0*/  IMAD R7, R2, UR8, R5 ;  /* 0x0000000802077c24 */ /* 0x000fc6000f8e0205 */
[----:B------:R-:W-:Y:S01]  /*01d0*/  FFMA R6, R0, R9, RZ ;  /* 0x0000000900067223 */ /* 0x000fe200000000ff */
[----:B------:R-:W-:-:S03]  /*01e0*/  IMAD R4, R7, UR8, R4 ;  /* 0x0000000807047c24 */ /* 0x000fc6000f8e0204 */
[----:B------:R-:W-:-:S04]  /*01f0*/  FFMA R2, -R3, R6, R0 ;  /* 0x0000000603027223 */ /* 0x000fc80000000100 */
[----:B------:R-:W-:Y:S01]  /*0200*/  FFMA R2, R9, R2, R6 ;  /* 0x0000000209027223 */ /* 0x000fe20000000006 */
[----:B-1----:R-:W-:Y:S06]  /*0210*/  @!P0 BRA `(.L_x_87) ;  /* 0x00000000000c8947 */ /* 0x002fec0003800000 */
[----:B------:R-:W-:-:S07]  /*0220*/  MOV R6, 0x240 ;  /* 0x0000024000067802 */ /* 0x000fce0000000f00 */
[----:B------:R-:W-:Y:S05]  /*0230*/  CALL.REL.NOINC `($__internal_6_$__cuda_sm3x_div_rn_noftz_f32_slowpath) ;  /* 0x0000000000807944 */ /* 0x000fea0003c00000 */
[----:B------:R-:W-:-:S07]  /*0240*/  IMAD.MOV.U32 R2, RZ, RZ, R0 ;  /* 0x000000ffff027224 */ /* 0x000fce00078e0000 */
.L_x_87:
[----:B------:R-:W-:Y:S05]  /*0250*/  BSYNC.RECONVERGENT B0 ;  /* 0x0000000000007941 */ /* 0x000fea0003800200 */
.L_x_86:
[----:B------:R-:W0:Y:S01]  /*0260*/  MUFU.RCP R0, R3 ;  /* 0x0000000300007308 */ /* 0x000e220000001000 */
[----:B------:R-:W-:Y:S01]  /*0270*/  VIADD R5, R5, -UR4 ;  /* 0x8000000405057c36 */ /* 0x000fe20008000000 */
[----:B------:R-:W1:Y:S01]  /*0280*/  LDCU.64 UR4, c[0x0][0x358] ;  /* 0x00006b00ff0477ac */ /* 0x000e620008000a00 */
[----:B------:R-:W-:Y:S03]  /*0290*/  BSSY.RECONVERGENT B0, `(.L_x_88) ;  /* 0x000000c000007945 */ /* 0x000fe60003800200 */
[----:B------:R-:W-:-:S04]  /*02a0*/  I2FP.F32.S32 R6, R5 ;  /* 0x0000000500067245 */ /* 0x000fc80000201400 */
[----:B------:R-:W2:Y:S01]  /*02b0*/  FCHK P0, R6, R3 ;  /* 0x0000000306007302 */ /* 0x000ea20000000000 */
[----:B0-----:R-:W-:-:S04]  /*02c0*/  FFMA R7, -R3, R0, 1 ;  /* 0x3f80000003077423 */ /* 0x001fc80000000100 */
[----:B------:R-:W-:-:S04]  /*02d0*/  FFMA R0, R0, R7, R0 ;  /* 0x0000000700007223 */ /* 0x000fc80000000000 */
[----:B------:R-:W-:-:S04]  /*02e0*/  FFMA R5, R0, R6, RZ ;  /* 0x0000000600057223 */ /* 0x000fc800000000ff */
[----:B------:R-:W-:-:S04]  /*02f0*/  FFMA R8, -R3, R5, R6 ;  /* 0x0000000503087223 */ /* 0x000fc80000000106 */
[----:B------:R-:W-:Y:S01]  /*0300*/  FFMA R0, R0, R8, R5 ;  /* 0x0000000800007223 */ /* 0x000fe20000000005 */
[----:B-12---:R-:W-:Y:S06]  /*0310*/  @!P0 BRA `(.L_x_89) ;  /* 0x00000000000c8947 */ /* 0x006fec0003800000 */
[----:B------:R-:W-:Y:S01]  /*0320*/  IMAD.MOV.U32 R0, RZ, RZ, R6 ;  /* 0x000000ffff007224 */ /* 0x000fe200078e0006 */
[----:B------:R-:W-:-:S07]  /*0330*/  MOV R6, 0x350 ;  /* 0x0000035000067802 */ /* 0x000fce0000000f00 */
[----:B------:R-:W-:Y:S05]  /*0340*/  CALL.REL.NOINC `($__internal_6_$__cuda_sm3x_div_rn_noftz_f32_slowpath) ;  /* 0x00000000003c7944 */ /* 0x000fea0003c00000 */
.L_x_89:
[----:B------:R-:W-:Y:S05]  /*0350*/  BSYNC.RECONVERGENT B0 ;  /* 0x0000000000007941 */ /* 0x000fea0003800200 */
.L_x_88:
[----:B------:R-:W0:Y:S02]  /*0360*/  LDC.64 R6, c[0x0][0x380] ;  /* 0x0000e000ff067b82 */ /* 0x000e240000000a00 */
[----:B0-----:R-:W-:-:S06]  /*0370*/  IMAD.WIDE R4, R4, 0x8, R6 ;  /* 0x0000000804047825 */ /* 0x001fcc00078e0206 */
[----:B------:R-:W0:Y:S01]  /*0380*/  LDC R7, c[0x0][0x388] ;  /* 0x0000e200ff077b82 */ /* 0x000e220000000800 */
[----:B------:R-:W2:Y:S01]  /*0390*/  LDG.E.64 R8, desc[UR4][R4.64] ;  /* 0x0000000404087981 */ /* 0x000ea2000c1e1b00 */
[----:B------:R-:W-:-:S04]  /*03a0*/  FMUL R3, R0, 4 ;  /* 0x4080000000037820 */ /* 0x000fc80000400000 */
[----:B------:R-:W-:Y:S01]  /*03b0*/  FMUL R0, R3, R0 ;  /* 0x0000000003007220 */ /* 0x000fe20000400000 */
[----:B------:R-:W-:-:S04]  /*03c0*/  FMUL R3, R2, 4 ;  /* 0x4080000002037820 */ /* 0x000fc80000400000 */
[----:B------:R-:W-:Y:S01]  /*03d0*/  FFMA R0, R3, R2, R0 ;  /* 0x0000000203007223 */ /* 0x000fe20000000000 */
[----:B0-----:R-:W-:-:S05]  /*03e0*/  FADD R7, -R7, 1 ;  /* 0x3f80000007077421 */ /* 0x001fca0000000100 */
[----:B------:R-:W-:-:S05]  /*03f0*/  FSET.BF.LT.AND R0, R0, R7, PT ;  /* 0x000000070000720a */ /* 0x000fca0003801000 */
[C---:B--2---:R-:W-:Y:S01]  /*0400*/  FMUL R8, R0.reuse, R8 ;  /* 0x0000000800087220 */ /* 0x044fe20000400000 */
[----:B------:R-:W-:-:S05]  /*0410*/  FMUL R9, R0, R9 ;  /* 0x0000000900097220 */ /* 0x000fca0000400000 */
[----:B------:R-:W-:Y:S01]  /*0420*/  STG.E.64 desc[UR4][R4.64], R8 ;  /* 0x0000000804007986 */ /* 0x000fe2000c101b04 */
[----:B------:R-:W-:Y:S05]  /*0430*/  EXIT ;  /* 0x000000000000794d */ /* 0x000fea0003800000 */
        .weak           $__internal_6_$__cuda_sm3x_div_rn_noftz_f32_slowpath
        .type           $__internal_6_$__cuda_sm3x_div_rn_noftz_f32_slowpath,@function
        .size           $__internal_6_$__cuda_sm3x_div_rn_noftz_f32_slowpath,(.L_x_265 - $__internal_6_$__cuda_sm3x_div_rn_noftz_f32_slowpath)
$__internal_6_$__cuda_sm3x_div_rn_noftz_f32_slowpath:
[--C-:B------:R-:W-:Y:S01]  /*0440*/  SHF.R.U32.HI R8, RZ, 0x17, R3.reuse ;  /* 0x00000017ff087819 */ /* 0x100fe20000011603 */
[----:B------:R-:W-:Y:S01]  /*0450*/  BSSY.RECONVERGENT B1, `(.L_x_90) ;  /* 0x0000063000017945 */ /* 0x000fe20003800200 */
[----:B------:R-:W-:Y:S02]  /*0460*/  SHF.R.U32.HI R7, RZ, 0x17, R0 ;  /* 0x00000017ff077819 */ /* 0x000fe40000011600 */
[----:B------:R-:W-:Y:S02]  /*0470*/  LOP3.LUT R14, R8, 0xff, RZ, 0xc0, !PT ;  /* 0x000000ff080e7812 */ /* 0x000fe400078ec0ff */
[----:B------:R-:W-:Y:S01]  /*0480*/  LOP3.LUT R12, R7, 0xff, RZ, 0xc0, !PT ;  /* 0x000000ff070c7812 */ /* 0x000fe200078ec0ff */
[----:B------:R-:W-:Y:S02]  /*0490*/  IMAD.MOV.U32 R7, RZ, RZ, R3 ;  /* 0x000000ffff077224 */ /* 0x000fe400078e0003 */
        /* <DEDUP_REMOVED lines=27> */
[----:B------:R-:W-:-:S03]  /*0650*/  @!P1 FFMA R7, R3, 1.84467440737095516160e+19, RZ ;  /* 0x5f80000003079823 */ /* 0x000fc600000000ff */
[----:B------:R-:W-:-:S07]  /*0660*/  @!P1 IADD3 R8, PT, PT, R8, 0x40, RZ ;  /* 0x0000004008089810 */ /* 0x000fce0007ffe0ff */
.L_x_91:
[----:B------:R-:W-:Y:S01]  /*0670*/  LEA R10, R14, 0xc0800000, 0x17 ;  /* 0xc08000000e0a7811 */ /* 0x000fe200078eb8ff */
[----:B------:R-:W-:Y:S04]  /*0680*/  BSSY.RECONVERGENT B2, `(.L_x_96) ;  /* 0x0000036000027945 */ /* 0x000fe80003800200 */
[----:B------:R-:W-:Y:S02]  /*0690*/  IMAD.IADD R10, R7, 0x1, -R10 ;  /* 0x00000001070a7824 */ /* 0x000fe400078e0a0a */
[----:B------:R-:W-:Y:S02]  /*06a0*/  VIADD R7, R12, 0xffffff81 ;  /* 0xffffff810c077836 */ /* 0x000fe40000000000 */
[----:B------:R-:W0:Y:S01]  /*06b0*/  MUFU.RCP R9, R10 ;  /* 0x0000000a00097308 */ /* 0x000e220000001000 */
[----:B------:R-:W-:Y:S01]  /*06c0*/  FADD.FTZ R11, -R10, -RZ ;  /* 0x800000ff0a0b7221 */ /* 0x000fe20000010100 */
[----:B------:R-:W-:-:S03]  /*06d0*/  IMAD R0, R7, -0x800000, R0 ;  /* 0xff80000007007824 */ /* 0x000fc600078e0200 */
        /* <DEDUP_REMOVED lines=23> */
[C---:B------:R-:W-:Y:S01]  /*0850*/  IADD3 R10, PT, PT, R11.reuse, 0x20, RZ ;  /* 0x000000200b0a7810 */ /* 0x040fe20007ffe0ff */
[CCC-:B------:R-:W-:Y:S01]  /*0860*/  FFMA.RM R8, R16.reuse, R12.reuse, R13.reuse ;  /* 0x0000000c10087223 */ /* 0x1c0fe2000000400d */
[----:B------:R-:W-:Y:S02]  /*0870*/  ISETP.NE.AND P2, PT, R11, RZ, PT ;  /* 0x000000ff0b00720c */ /* 0x000fe40003f45270 */
[----:B------:R-:W-:Y:S01]  /*0880*/  LOP3.LUT R9, R7, 0x7fffff, RZ, 0xc0, !PT ;  /* 0x007fffff07097812 */ /* 0x000fe200078ec0ff */
[----:B------:R-:W-:Y:S01]  /*0890*/  FFMA.RP R7, R16, R12, R13 ;  /* 0x0000000c10077223 */ /* 0x000fe2000000800d */
[----:B------:R-:W-:Y:S01]  /*08a0*/  ISETP.NE.AND P1, PT, R11, RZ, PT ;  /* 0x000000ff0b00720c */ /* 0x000fe20003f25270 */
[----:B------:R-:W-:Y:S01]  /*08b0*/  IMAD.MOV R11, RZ, RZ, -R11 ;  /* 0x000000ffff0b7224 */ /* 0x000fe200078e0a0b */
[----:B------:R-:W-:Y:S02]  /*08c0*/  LOP3.LUT R9, R9, 0x800000, RZ, 0xfc, !PT ;  /* 0x0080000009097812 */ /* 0x000fe400078efcff */
[----:B------:R-:W-:-:S02]  /*08d0*/  FSETP.NEU.FTZ.AND P0, PT, R7, R8, PT ;  /* 0x000000080700720b */ /* 0x000fc40003f1d000 */
[----:B------:R-:W-:Y:S02]  /*08e0*/  SHF.L.U32 R10, R9, R10, RZ ;  /* 0x0000000a090a7219 */ /* 0x000fe400000006ff */
[----:B------:R-:W-:Y:S02]  /*08f0*/  SEL R8, R11, RZ, P2 ;  /* 0x000000ff0b087207 */ /* 0x000fe40001000000 */
[----:B------:R-:W-:Y:S02]  /*0900*/  ISETP.NE.AND P1, PT, R10, RZ, P1 ;  /* 0x000000ff0a00720c */ /* 0x000fe40000f25270 */
[----:B------:R-:W-:Y:S02]  /*0910*/  SHF.R.U32.HI R8, RZ, R8, R9 ;  /* 0x00000008ff087219 */ /* 0x000fe40000011609 */
[----:B------:R-:W-:Y:S02]  /*0920*/  PLOP3.LUT P0, PT, P0, P1, PT, 0xf8, 0x8f ;  /* 0x00000000008f781c */ /* 0x000fe40000703f70 */
[----:B------:R-:W-:-:S02]  /*0930*/  SHF.R.U32.HI R10, RZ, 0x1, R8 ;  /* 0x00000001ff0a7819 */ /* 0x000fc40000011608 */
[----:B------:R-:W-:-:S04]  /*0940*/  SEL R7, RZ, 0x1, !P0 ;  /* 0x00000001ff077807 */ /* 0x000fc80004000000 */
[----:B------:R-:W-:-:S04]  /*0950*/  LOP3.LUT R7, R7, 0x1, R10, 0xf8, !PT ;  /* 0x0000000107077812 */ /* 0x000fc800078ef80a */
[----:B------:R-:W-:-:S05]  /*0960*/  LOP3.LUT R7, R7, R8, RZ, 0xc0, !PT ;  /* 0x0000000807077212 */ /* 0x000fca00078ec0ff */
[----:B------:R-:W-:-:S05]  /*0970*/  IMAD.IADD R7, R10, 0x1, R7 ;  /* 0x000000010a077824 */ /* 0x000fca00078e0207 */
[----:B------:R-:W-:Y:S01]  /*0980*/  LOP3.LUT R0, R7, R0, RZ, 0xfc, !PT ;  /* 0x0000000007007212 */ /* 0x000fe200078efcff */
[----:B------:R-:W-:Y:S06]  /*0990*/  BRA `(.L_x_99) ;  /* 0x0000000000107947 */ /* 0x000fec0003800000 */
.L_x_98:
[----:B------:R-:W-:-:S04]  /*09a0*/  LOP3.LUT R0, R0, 0x80000000, RZ, 0xc0, !PT ;  /* 0x8000000000007812 */ /* 0x000fc800078ec0ff */
[----:B------:R-:W-:Y:S01]  /*09b0*/  LOP3.LUT R0, R0, 0x7f800000, RZ, 0xfc, !PT ;  /* 0x7f80000000007812 */ /* 0x000fe200078efcff */
[----:B------:R-:W-:Y:S06]  /*09c0*/  BRA `(.L_x_99) ;  /* 0x0000000000047947 */ /* 0x000fec0003800000 */
.L_x_97:
[----:B------:R-:W-:-:S07]  /*09d0*/  IMAD R0, R9, 0x800000, R0 ;  /* 0x0080000009007824 */ /* 0x000fce00078e0200 */
.L_x_99:
[----:B------:R-:W-:Y:S05]  /*09e0*/  BSYNC.RECONVERGENT B2 ;  /* 0x0000000000027941 */ /* 0x000fea0003800200 */
.L_x_96:
[----:B------:R-:W-:Y:S05]  /*09f0*/  BRA `(.L_x_100) ;  /* 0x0000000000207947 */ /* 0x000fea0003800000 */
.L_x_95:
[----:B------:R-:W-:-:S04]  /*0a00*/  LOP3.LUT R0, R7, 0x80000000, R0, 0x48, !PT ;  /* 0x8000000007007812 */ /* 0x000fc800078e4800 */
[----:B------:R-:W-:Y:S01]  /*0a10*/  LOP3.LUT R0, R0, 0x7f800000, RZ, 0xfc, !PT ;  /* 0x7f80000000007812 */ /* 0x000fe200078efcff */
[----:B------:R-:W-:Y:S06]  /*0a20*/  BRA `(.L_x_100) ;  /* 0x0000000000147947 */ /* 0x000fec0003800000 */
.L_x_94:
[----:B------:R-:W-:Y:S01]  /*0a30*/  LOP3.LUT R0, R7, 0x80000000, R0, 0x48, !PT ;  /* 0x8000000007007812 */ /* 0x000fe200078e4800 */
[----:B------:R-:W-:Y:S06]  /*0a40*/  BRA `(.L_x_100) ;  /* 0x00000000000c7947 */ /* 0x000fec0003800000 */
.L_x_93:
[----:B------:R-:W0:Y:S01]  /*0a50*/  MUFU.RSQ R0, -QNAN ;  /* 0xffc0000000007908 */ /* 0x000e220000001400 */
[----:B------:R-:W-:Y:S05]  /*0a60*/  BRA `(.L_x_100) ;  /* 0x0000000000047947 */ /* 0x000fea0003800000 */
.L_x_92:
[----:B------:R-:W-:-:S07]  /*0a70*/  FADD.FTZ R0, R0, R3 ;  /* 0x0000000300007221 */ /* 0x000fce0000010000 */
.L_x_100:
[----:B------:R-:W-:Y:S05]  /*0a80*/  BSYNC.RECONVERGENT B1 ;  /* 0x0000000000017941 */ /* 0x000fea0003800200 */
.L_x_90:
[----:B------:R-:W-:-:S04]  /*0a90*/  IMAD.MOV.U32 R7, RZ, RZ, 0x0 ;  /* 0x00000000ff077424 */ /* 0x000fc800078e00ff */
[----:B0-----:R-:W-:Y:S05]  /*0aa0*/  RET.REL.NODEC R6 `(_Z4circP6float2fii) ;  /* 0xfffffff406547950 */ /* 0x001fea0003c3ffff */
.L_x_101:
        /* <DEDUP_REMOVED lines=13> */
.L_x_265:


//--------------------- .text._Z7scatterP6float2S0_PfS1_ifiii --------------------------
	.section	.text._Z7scatterP6float2S0_PfS1_ifiii,"ax",@progbits
	.align	128
        .global         _Z7scatterP6float2S0_PfS1_ifiii
        .type           _Z7scatterP6float2S0_PfS1_ifiii,@function
        .size           _Z7scatterP6float2S0_PfS1_ifiii,(.L_x_268 - _Z7scatterP6float2S0_PfS1_ifiii)
        .other          _Z7scatterP6float2S0_PfS1_ifiii,@"STO_CUDA_ENTRY STV_DEFAULT"
_Z7scatterP6float2S0_PfS1_ifiii:
.text._Z7scatterP6float2S0_PfS1_ifiii:
        /* <DEDUP_REMOVED lines=21> */
[----:B------:R-:W-:Y:S02]  /*0150*/  IMAD R9, R4, UR6, RZ ;  /* 0x0000000604097c24 */ /* 0x000fe4000f8e02ff */
[----:B------:R-:W-:-:S04]  /*0160*/  IMAD R8, R5, UR6, R0 ;  /* 0x0000000605087c24 */ /* 0x000fc8000f8e0200 */
[----:B------:R-:W-:Y:S01]  /*0170*/  IMAD R11, R9, UR8, R8 ;  /* 0x00000008090b7c24 */ /* 0x000fe2000f8e0208 */
[----:B------:R-:W2:Y:S08]  /*0180*/  LDC.64 R4, c[0x0][0x390] ;  /* 0x0000e400ff047b82 */ /* 0x000eb00000000a00 */
[----:B------:R-:W3:Y:S01]  /*0190*/  LDC.64 R6, c[0x0][0x398] ;  /* 0x0000e600ff067b82 */ /* 0x000ee20000000a00 */
[----:B0-----:R-:W-:-:S06]  /*01a0*/  IMAD.WIDE R2, R11, 0x8, R2 ;  /* 0x000000080b027825 */ /* 0x001fcc00078e0202 */
[----:B-1----:R-:W4:Y:S01]  /*01b0*/  LDG.E.64 R2, desc[UR10][R2.64] ;  /* 0x0000000a02027981 */ /* 0x002f22000c1e1b00 */
[----:B------:R-:W-:-:S05]  /*01c0*/  IADD3 R9, PT, PT, R0, R9, RZ ;  /* 0x0000000900097210 */ /* 0x000fca0007ffe0ff */
[----:B--2---:R-:W-:-:S04]  /*01d0*/  IMAD.WIDE R4, R9, 0x4, R4 ;  /* 0x0000000409047825 */ /* 0x004fc800078e0204 */
[----:B---3--:R-:W-:Y:S01]  /*01e0*/  IMAD.WIDE R6, R9, 0x4, R6 ;  /* 0x0000000409067825 */ /* 0x008fe200078e0206 */
[----:B------:R0:W5:Y:S04]  /*01f0*/  LDG.E R15, desc[UR10][R4.64] ;  /* 0x0000000a040f7981 */ /* 0x000168000c1e1900 */
[----:B------:R0:W5:Y:S01]  /*0200*/  LDG.E R14, desc[UR10][R6.64] ;  /* 0x0000000a060e7981 */ /* 0x000162000c1e1900 */
[----:B------:R-:W-:Y:S01]  /*0210*/  I2FP.F32.S32 R9, UR6 ;  /* 0x0000000600097c45 */ /* 0x000fe20008201400 */
[----:B------:R-:W-:Y:S03]  /*0220*/  BSSY.RECONVERGENT B0, `(.L_x_102) ;  /* 0x000000d000007945 */ /* 0x000fe60003800200 */
[----:B------:R-:W1:Y:S02]  /*0230*/  MUFU.RCP R0, R9 ;  /* 0x0000000900007308 */ /* 0x000e640000001000 */
[----:B-1----:R-:W-:-:S04]  /*0240*/  FFMA R11, -R9, R0, 1 ;  /* 0x3f800000090b7423 */ /* 0x002fc80000000100 */
[----:B------:R-:W-:Y:S02]  /*0250*/  FFMA R11, R0, R11, R0 ;  /* 0x0000000b000b7223 */ /* 0x000fe40000000000 */
[----:B----4-:R-:W1:Y:S02]  /*0260*/  FCHK P0, R2, R9 ;  /* 0x0000000902007302 */ /* 0x010e640000000000 */
[----:B------:R-:W-:-:S04]  /*0270*/  FFMA R8, R2, R11, RZ ;  /* 0x0000000b02087223 */ /* 0x000fc800000000ff */
[----:B------:R-:W-:-:S04]  /*0280*/  FFMA R0, -R9, R8, R2 ;  /* 0x0000000809007223 */ /* 0x000fc80000000102 */
[----:B------:R-:W-:Y:S01]  /*0290*/  FFMA R8, R11, R0, R8 ;  /* 0x000000000b087223 */ /* 0x000fe20000000008 */
[----:B01----:R-:W-:Y:S06]  /*02a0*/  @!P0 BRA `(.L_x_103) ;  /* 0x0000000000108947 */ /* 0x003fec0003800000 */
[----:B------:R-:W-:Y:S01]  /*02b0*/  IMAD.MOV.U32 R0, RZ, RZ, R2 ;  /* 0x000000ffff007224 */ /* 0x000fe200078e0002 */
[----:B------:R-:W-:-:S07]  /*02c0*/  MOV R20, 0x2e0 ;  /* 0x000002e000147802 */ /* 0x000fce0000000f00 */
[----:B-----5:R-:W-:Y:S05]  /*02d0*/  CALL.REL.NOINC `($__internal_9_$__cuda_sm3x_div_rn_noftz_f32_slowpath) ;  /* 0x0000002000887944 */ /* 0x020fea0003c00000 */
[----:B------:R-:W-:-:S07]  /*02e0*/  MOV R8, R0 ;  /* 0x0000000000087202 */ /* 0x000fce0000000f00 */
.L_x_103:
[----:B------:R-:W-:Y:S05]  /*02f0*/  BSYNC.RECONVERGENT B0 ;  /* 0x0000000000007941 */ /* 0x000fea0003800200 */
.L_x_102:
[----:B------:R-:W0:Y:S01]  /*0300*/  MUFU.RCP R0, R9 ;  /* 0x0000000900007308 */ /* 0x000e220000001000 */
[----:B------:R-:W-:Y:S07]  /*0310*/  BSSY.RECONVERGENT B0, `(.L_x_104) ;  /* 0x000000c000007945 */ /* 0x000fee0003800200 */
        /* <DEDUP_REMOVED lines=9> */
[----:B-----5:R-:W-:Y:S05]  /*03b0*/  CALL.REL.NOINC `($__internal_9_$__cuda_sm3x_div_rn_noftz_f32_slowpath) ;  /* 0x0000002000507944 */ /* 0x020fea0003c00000 */
[----:B------:R-:W-:-:S07]  /*03c0*/  MOV R16, R0 ;  /* 0x0000000000107202 */ /* 0x000fce0000000f00 */
.L_x_105:
[----:B------:R-:W-:Y:S05]  /*03d0*/  BSYNC.RECONVERGENT B0 ;  /* 0x0000000000007941 */ /* 0x000fea0003800200 */
.L_x_104:
[----:B------:R-:W0:Y:S02]  /*03e0*/  LDCU UR4, c[0x0][0x3a0] ;  /* 0x00007400ff0477ac */ /* 0x000e240008000800 */
[----:B0-----:R-:W-:-:S13]  /*03f0*/  ISETP.LE.AND P0, PT, RZ, UR4, PT ;  /* 0x00000004ff007c0c */ /* 0x001fda000bf03270 */
[----:B------:R-:W-:Y:S05]  /*0400*/  @!P0 EXIT ;  /* 0x000000000000894d */ /* 0x000fea0003800000 */
[----:B------:R-:W0:Y:S01]  /*0410*/  LDC R0, c[0x0][0x3a4] ;  /* 0x0000e900ff007b82 */ /* 0x000e220000000800 */
[----:B------:R-:W1:Y:S01]  /*0420*/  LDCU UR6, c[0x0][0x3a8] ;  /* 0x00007500ff0677ac */ /* 0x000e620008000800 */
[----:B0-----:R-:W-:-:S04]  /*0430*/  FMUL R0, R0, R0 ;  /* 0x0000000000007220 */ /* 0x001fc80000400000 */
[----:B------:R-:W-:Y:S01]  /*0440*/  VIADD R2, R0, 0xf3000000 ;  /* 0xf300000000027836 */ /* 0x000fe20000000000 */
[----:B------:R0:W2:Y:S04]  /*0450*/  MUFU.RSQ R3, R0 ;  /* 0x0000000000037308 */ /* 0x0000a80000001400 */
[----:B------:R-:W-:-:S13]  /*0460*/  ISETP.GT.U32.AND P0, PT, R2, 0x727fffff, PT ;  /* 0x727fffff0200780c */ /* 0x000fda0003f04070 */
[----:B012---:R-:W-:Y:S05]  /*0470*/  @!P0 BRA `(.L_x_106) ;  /* 0x00000000000c8947 */ /* 0x007fea0003800000 */
[----:B------:R-:W-:-:S07]  /*0480*/  MOV R4, 0x4a0 ;  /* 0x000004a000047802 */ /* 0x000fce0000000f00 */
[----:B-----5:R-:W-:Y:S05]  /*0490*/  CALL.REL.NOINC `($__internal_8_$__cuda_sm20_sqrt_rn_f32_slowpath) ;  /* 0x0000001c00b87944 */ /* 0x020fea0003c00000 */
[----:B------:R-:W-:Y:S05]  /*04a0*/  BRA `(.L_x_107) ;  /* 0x0000000000107947 */ /* 0x000fea0003800000 */
.L_x_106:
[----:B------:R-:W-:Y:S01]  /*04b0*/  FMUL.FTZ R5, R0, R3 ;  /* 0x0000000300057220 */ /* 0x000fe20000410000 */
[----:B------:R-:W-:-:S03]  /*04c0*/  FMUL.FTZ R3, R3, 0.5 ;  /* 0x3f00000003037820 */ /* 0x000fc60000410000 */
[----:B------:R-:W-:-:S04]  /*04d0*/  FFMA R0, -R5, R5, R0 ;  /* 0x0000000505007223 */ /* 0x000fc80000000100 */
[----:B------:R-:W-:-:S07]  /*04e0*/  FFMA R10, R0, R3, R5 ;  /* 0x00000003000a7223 */ /* 0x000fce0000000005 */
.L_x_107:
[----:B------:R-:W0:Y:S01]  /*04f0*/  F2F.F64.F32 R10, R10 ;  /* 0x0000000a000a7310 */ /* 0x000e220000201800 */
[----:B------:R-:W-:Y:S01]  /*0500*/  HFMA2 R2, -RZ, RZ, 0, 5.9604644775390625e-08 ;  /* 0x00000001ff027431 */ /* 0x000fe200000001ff */
[----:B------:R-:W-:Y:S01]  /*0510*/  UMOV UR4, 0x54411744 ;  /* 0x5441174400047882 */ /* 0x000fe20000000000 */
[----:B------:R-:W-:-:S05]  /*0520*/  UMOV UR5, 0x400921fb ;  /* 0x400921fb00057882 */ /* 0x000fca0000000000 */
[----:B0-----:R-:W0:Y:S02]  /*0530*/  MUFU.RCP64H R3, R11 ;  /* 0x0000000b00037308 */ /* 0x001e240000001800 */
[----:B0-----:R-:W-:-:S08]  /*0540*/  DFMA R4, -R10, R2, 1 ;  /* 0x3ff000000a04742b */ /* 0x001fd00000000102 */
[----:B------:R-:W-:-:S08]  /*0550*/  DFMA R4, R4, R4, R4 ;  /* 0x000000040404722b */ /* 0x000fd00000000004 */
[----:B------:R-:W-:-:S08]  /*0560*/  DFMA R4, R2, R4, R2 ;  /* 0x000000040204722b */ /* 0x000fd00000000002 */
[----:B------:R-:W-:-:S08]  /*0570*/  DFMA R2, -R10, R4, 1 ;  /* 0x3ff000000a02742b */ /* 0x000fd00000000104 */
[----:B------:R-:W-:-:S08]  /*0580*/  DFMA R2, R4, R2, R4 ;  /* 0x000000020402722b */ /* 0x000fd00000000004 */
[----:B------:R-:W-:-:S08]  /*0590*/  DMUL R4, R2, UR4 ;  /* 0x0000000402047c28 */ /* 0x000fd00008000000 */
[----:B------:R-:W-:-:S08]  /*05a0*/  DFMA R6, -R10, R4, UR4 ;  /* 0x000000040a067e2b */ /* 0x000fd00008000104 */
[----:B------:R-:W-:-:S10]  /*05b0*/  DFMA R2, R2, R6, R4 ;  /* 0x000000060202722b */ /* 0x000fd40000000004 */
[----:B------:R-:W-:-:S05]  /*05c0*/  FFMA R0, RZ, R11, R3 ;  /* 0x0000000bff007223 */ /* 0x000fca0000000003 */
[----:B------:R-:W-:-:S13]  /*05d0*/  FSETP.GT.AND P0, PT, |R0|, 1.469367938527859385e-39, PT ;  /* 0x001000000000780b */ /* 0x000fda0003f04200 */
[----:B------:R-:W-:Y:S05]  /*05e0*/  @P0 BRA `(.L_x_108) ;  /* 0x0000000000200947 */ /* 0x000fea0003800000 */
[----:B------:R-:W-:Y:S01]  /*05f0*/  IMAD.MOV.U32 R12, RZ, RZ, R10 ;  /* 0x000000ffff0c7224 */ /* 0x000fe200078e000a */
[----:B------:R-:W-:Y:S01]  /*0600*/  MOV R13, R11 ;  /* 0x0000000b000d7202 */ /* 0x000fe20000000f00 */
[----:B------:R-:W-:Y:S01]  /*0610*/  IMAD.MOV.U32 R9, RZ, RZ, 0x54411744 ;  /* 0x54411744ff097424 */ /* 0x000fe200078e00ff */
[----:B------:R-:W-:Y:S02]  /*0620*/  MOV R20, 0x400921fb ;  /* 0x400921fb00147802 */ /* 0x000fe40000000f00 */
[----:B------:R-:W-:-:S07]  /*0630*/  MOV R0, 0x650 ;  /* 0x0000065000007802 */ /* 0x000fce0000000f00 */
[----:B-----5:R-:W-:Y:S05]  /*0640*/  CALL.REL.NOINC `($__internal_7_$__cuda_sm20_div_rn_f64_full) ;  /* 0x0000001400d87944 */ /* 0x020fea0003c00000 */
[----:B------:R-:W-:Y:S01]  /*0650*/  IMAD.MOV.U32 R2, RZ, RZ, R24 ;  /* 0x000000ffff027224 */ /* 0x000fe200078e0018 */
[----:B------:R-:W-:-:S07]  /*0660*/  MOV R3, R25 ;  /* 0x0000001900037202 */ /* 0x000fce0000000f00 */
.L_x_108:
[----:B------:R-:W0:Y:S01]  /*0670*/  LDCU UR4, c[0x0][0x3a4] ;  /* 0x00007480ff0477ac */ /* 0x000e220008000800 */
[----:B------:R-:W-:Y:S01]  /*0680*/  IMAD.MOV.U32 R4, RZ, RZ, 0x1 ;  /* 0x00000001ff047424 */ /* 0x000fe200078e00ff */
[----:B------:R-:W-:Y:S01]  /*0690*/  UMOV UR5, 0x4023bd3c ;  /* 0x4023bd3c00057882 */ /* 0x000fe20000000000 */
[----:B0-----:R-:W0:Y:S01]  /*06a0*/  F2F.F64.F32 R10, UR4 ;  /* 0x00000004000a7d10 */ /* 0x001e220008201800 */
[----:B------:R-:W-:-:S07]  /*06b0*/  UMOV UR4, 0xc9b96d35 ;  /* 0xc9b96d3500047882 */ /* 0x000fce0000000000 */
[----:B0-----:R-:W0:Y:S02]  /*06c0*/  MUFU.RCP64H R5, R11 ;  /* 0x0000000b00057308 */ /* 0x001e240000001800 */
[----:B0-----:R-:W-:-:S08]  /*06d0*/  DFMA R6, -R10, R4, 1 ;  /* 0x3ff000000a06742b */ /* 0x001fd00000000104 */
[----:B------:R-:W-:-:S08]  /*06e0*/  DFMA R6, R6, R6, R6 ;  /* 0x000000060606722b */ /* 0x000fd00000000006 */
[----:B------:R-:W-:-:S08]  /*06f0*/  DFMA R6, R4, R6, R4 ;  /* 0x000000060406722b */ /* 0x000fd00000000004 */
[----:B------:R-:W-:-:S08]  /*0700*/  DFMA R4, -R10, R6, 1 ;  /* 0x3ff000000a04742b */ /* 0x000fd00000000106 */
[----:B------:R-:W-:-:S08]  /*0710*/  DFMA R4, R6, R4, R6 ;  /* 0x000000040604722b */ /* 0x000fd00000000006 */
[----:B------:R-:W-:-:S08]  /*0720*/  DMUL R6, R4, -UR4 ;  /* 0x8000000404067c28 */ /* 0x000fd00008000000 */
[----:B------:R-:W-:-:S08]  /*0730*/  DFMA R12, -R10, R6, -UR4 ;  /* 0x800000040a0c7e2b */ /* 0x000fd00008000106 */
[----:B------:R-:W-:-:S10]  /*0740*/  DFMA R4, R4, R12, R6 ;  /* 0x0000000c0404722b */ /* 0x000fd40000000006 */
[----:B------:R-:W-:-:S05]  /*0750*/  FFMA R0, RZ, R11, R5 ;  /* 0x0000000bff007223 */ /* 0x000fca0000000005 */
[----:B------:R-:W-:-:S13]  /*0760*/  FSETP.GT.AND P0, PT, |R0|, 1.469367938527859385e-39, PT ;  /* 0x001000000000780b */ /* 0x000fda0003f04200 */
[----:B------:R-:W-:Y:S05]  /*0770*/  @P0 BRA `(.L_x_109) ;  /* 0x0000000000200947 */ /* 0x000fea0003800000 */
[----:B------:R-:W-:Y:S01]  /*0780*/  MOV R9, 0xc9b96d35 ;  /* 0xc9b96d3500097802 */ /* 0x000fe20000000f00 */
[----:B------:R-:W-:Y:S01]  /*0790*/  IMAD.MOV.U32 R20, RZ, RZ, -0x3fdc42c4 ;  /* 0xc023bd3cff147424 */ /* 0x000fe200078e00ff */
[----:B------:R-:W-:Y:S01]  /*07a0*/  MOV R12, R10 ;  /* 0x0000000a000c7202 */ /* 0x000fe20000000f00 */
[----:B------:R-:W-:Y:S01]  /*07b0*/  IMAD.MOV.U32 R13, RZ, RZ, R11 ;  /* 0x000000ffff0d7224 */ /* 0x000fe200078e000b */
[----:B------:R-:W-:-:S07]  /*07c0*/  MOV R0, 0x7e0 ;  /* 0x000007e000007802 */ /* 0x000fce0000000f00 */
[----:B-----5:R-:W-:Y:S05]  /*07d0*/  CALL.REL.NOINC `($__internal_7_$__cuda_sm20_div_rn_f64_full) ;  /* 0x0000001400747944 */ /* 0x020fea0003c00000 */
[----:B------:R-:W-:Y:S01]  /*07e0*/  MOV R4, R24 ;  /* 0x0000001800047202 */ /* 0x000fe20000000f00 */
[----:B------:R-:W-:-:S07]  /*07f0*/  IMAD.MOV.U32 R5, RZ, RZ, R25 ;  /* 0x000000ffff057224 */ /* 0x000fce00078e0019 */
.L_x_109:
[----:B------:R-:W0:Y:S01]  /*0800*/  MUFU.RCP64H R7, R11 ;  /* 0x0000000b00077308 */ /* 0x000e220000001800 */
[----:B------:R-:W-:Y:S01]  /*0810*/  MOV R6, 0x1 ;  /* 0x0000000100067802 */ /* 0x000fe20000000f00 */
[----:B------:R-:W-:Y:S01]  /*0820*/  UMOV UR4, 0xc9b96d35 ;  /* 0xc9b96d3500047882 */ /* 0x000fe20000000000 */
[----:B------:R-:W-:Y:S01]  /*0830*/  UMOV UR5, 0x4023bd3c ;  /* 0x4023bd3c00057882 */ /* 0x000fe20000000000 */
[----:B------:R-:W1:Y:S03]  /*0840*/  LDCU UR8, c[0x0][0x3a0] ;  /* 0x00007400ff0877ac */ /* 0x000e660008000800 */
[----:B0-----:R-:W-:Y:S01]  /*0850*/  DFMA R12, -R10, R6, 1 ;  /* 0x3ff000000a0c742b */ /* 0x001fe20000000106 */
[----:B-1----:R-:W-:-:S07]  /*0860*/  USHF.L.U32 UR8, UR8, 0x1, URZ ;  /* 0x0000000108087899 */ /* 0x002fce00080006ff */
        /* <DEDUP_REMOVED lines=16> */
[----:B------:R-:W-:Y:S02]  /*0970*/  MOV R6, R24 ;  /* 0x0000001800067202 */ /* 0x000fe40000000f00 */
[----:B------:R-:W-:-:S07]  /*0980*/  MOV R7, R25 ;  /* 0x0000001900077202 */ /* 0x000fce0000000f00 */
.L_x_110:
[----:B------:R-:W0:Y:S01]  /*0990*/  LDCU UR4, c[0x0][0x3a8] ;  /* 0x00007500ff0477ac */ /* 0x000e220008000800 */
[----:B------:R-:W1:Y:S01]  /*09a0*/  LDC R17, c[0x0][0x3a0] ;  /* 0x0000e800ff117b82 */ /* 0x000e620000000800 */
[----:B------:R-:W-:Y:S02]  /*09b0*/  UISETP.LT.AND UP0, UPT, URZ, UR8, UPT ;  /* 0x00000008ff00728c */ /* 0x000fe4000bf01270 */
[----:B------:R-:W-:Y:S02]  /*09c0*/  ULEA UR6, UR6, UR8, 0x1 ;  /* 0x0000000806067291 */ /* 0x000fe4000f8e08ff */
[----:B------:R-:W-:Y:S02]  /*09d0*/  USEL UR9, URZ, UR8, !UP0 ;  /* 0x00000008ff097287 */ /* 0x000fe4000c000000 */
[----:B0-----:R-:W-:-:S06]  /*09e0*/  USHF.L.U32 UR5, UR4, 0x1, URZ ;  /* 0x0000000104057899 */ /* 0x001fcc00080006ff */
[----:B------:R-:W-:Y:S02]  /*09f0*/  I2FP.F32.S32 R9, UR5 ;  /* 0x0000000500097c45 */ /* 0x000fe40008201400 */
[----:B-1----:R-:W-:Y:S01]  /*0a00*/  I2FP.F32.U32 R11, R17 ;  /* 0x00000011000b7245 */ /* 0x002fe20000201000 */
[----:B------:R-:W-:Y:S01]  /*0a10*/  VIADD R17, R17, UR4 ;  /* 0x0000000411117c36 */ /* 0x000fe20008000000 */
[----:B------:R-:W-:Y:S01]  /*0a20*/  UMOV UR4, URZ ;  /* 0x000000ff00047c82 */ /* 0x000fe20008000000 */
[-C--:B-----5:R-:W-:Y:S01]  /*0a30*/  FMUL R0, R14, R9.reuse ;  /* 0x000000090e007220 */ /* 0x0a0fe20000400000 */
[----:B------:R-:W-:-:S05]  /*0a40*/  FMUL R10, R15, R9 ;  /* 0x000000090f0a7220 */ /* 0x000fca0000400000 */
[----:B------:R-:W0:Y:S08]  /*0a50*/  FRND.FLOOR R0, R0 ;  /* 0x0000000000007307 */ /* 0x000e300000205000 */
[----:B------:R-:W1:Y:S01]  /*0a60*/  FRND.FLOOR R10, R10 ;  /* 0x0000000a000a7307 */ /* 0x000e620000205000 */
[----:B0-----:R-:W-:Y:S01]  /*0a70*/  FADD R19, R0, -R11 ;  /* 0x8000000b00137221 */ /* 0x001fe20000000000 */
[----:B-1----:R-:W-:-:S07]  /*0a80*/  FADD R18, -R11, R10 ;  /* 0x0000000a0b127221 */ /* 0x002fce0000000100 */
.L_x_130:
[----:B------:R-:W-:Y:S01]  /*0a90*/  I2FP.F32.U32 R0, UR4 ;  /* 0x0000000400007c45 */ /* 0x000fe20008201000 */
[----:B01----:R-:W0:Y:S01]  /*0aa0*/  MUFU.RCP R12, R9 ;  /* 0x00000009000c7308 */ /* 0x003e220000001000 */
[----:B------:R-:W-:Y:S01]  /*0ab0*/  UISETP.NE.AND UP0, UPT, UR4, UR9, UPT ;  /* 0x000000090400728c */ /* 0x000fe2000bf05270 */
[----:B------:R-:W-:Y:S01]  /*0ac0*/  BSSY.RECONVERGENT B0, `(.L_x_111) ;  /* 0x000000f000007945 */ /* 0x000fe20003800200 */
[----:B------:R-:W-:Y:S01]  /*0ad0*/  UIADD3 UR4, UPT, UPT, UR4, 0x1, URZ ;  /* 0x0000000104047890 */ /* 0x000fe2000fffe0ff */
[----:B------:R-:W-:-:S06]  /*0ae0*/  FADD R10, R0, R19 ;  /* 0x00000013000a7221 */ /* 0x000fcc0000000000 */
[----:B------:R-:W1:Y:S01]  /*0af0*/  F2I.TRUNC.NTZ R10, R10 ;  /* 0x0000000a000a7305 */ /* 0x000e62000020f100 */
[----:B0-----:R-:W-:-:S04]  /*0b00*/  FFMA R11, -R9, R12, 1 ;  /* 0x3f800000090b7423 */ /* 0x001fc8000000010c */
[----:B------:R-:W-:Y:S01]  /*0b10*/  FFMA R11, R12, R11, R12 ;  /* 0x0000000b0c0b7223 */ /* 0x000fe2000000000c */
[----:B-1----:R-:W-:-:S04]  /*0b20*/  I2FP.F32.S32 R0, R10 ;  /* 0x0000000a00007245 */ /* 0x002fc80000201400 */
[----:B------:R-:W0:Y:S01]  /*0b30*/  FCHK P0, R0, R9 ;  /* 0x0000000900007302 */ /* 0x000e220000000000 */
[----:B------:R-:W-:-:S04]  /*0b40*/  FFMA R12, R0, R11, RZ ;  /* 0x0000000b000c7223 */ /* 0x000fc800000000ff */
[----:B------:R-:W-:-:S04]  /*0b50*/  FFMA R13, -R9, R12, R0 ;  /* 0x0000000c090d7223 */ /* 0x000fc80000000100 */
[----:B------:R-:W-:Y:S01]  /*0b60*/  FFMA R11, R11, R13, R12 ;  /* 0x0000000d0b0b7223 */ /* 0x000fe2000000000c */
[----:B0-----:R-:W-:Y:S06]  /*0b70*/  @!P0 BRA `(.L_x_112) ;  /* 0x00000000000c8947 */ /* 0x001fec0003800000 */
[----:B------:R-:W-:-:S07]  /*0b80*/  MOV R20, 0xba0 ;  /* 0x00000ba000147802 */ /* 0x000fce0000000f00 */
[----:B------:R-:W-:Y:S05]  /*0b90*/  CALL.REL.NOINC `($__internal_9_$__cuda_sm3x_div_rn_noftz_f32_slowpath) ;  /* 0x0000001800587944 */ /* 0x000fea0003c00000 */
[----:B------:R-:W-:-:S07]  /*0ba0*/  MOV R11, R0 ;  /* 0x00000000000b7202 */ /* 0x000fce0000000f00 */
.L_x_112:
[----:B------:R-:W-:Y:S05]  /*0bb0*/  BSYNC.RECONVERGENT B0 ;  /* 0x0000000000007941 */ /* 0x000fea0003800200 */
.L_x_111:
[----:B------:R-:W0:Y:S01]  /*0bc0*/  S2R R0, SR_CTAID.Z ;  /* 0x0000000000007919 */ /* 0x000e220000002700 */
[----:B------:R-:W-:Y:S01]  /*0bd0*/  FADD R11, -R14, R11 ;  /* 0x0000000b0e0b7221 */ /* 0x000fe20000000100 */
[----:B------:R-:W-:Y:S01]  /*0be0*/  UISETP.GE.AND UP1, UPT, UR8, 0x3, UPT ;  /* 0x000000030800788c */ /* 0x000fe2000bf26270 */
[----:B------:R-:W0:Y:S02]  /*0bf0*/  S2R R21, SR_TID.Z ;  /* 0x0000000000157919 */ /* 0x000e240000002300 */
[----:B------:R-:W-:Y:S01]  /*0c00*/  FMUL R12, R11, R11 ;  /* 0x0000000b0b0c7220 */ /* 0x000fe20000400000 */
[----:B------:R-:W-:-:S05]  /*0c10*/  UMOV UR5, URZ ;  /* 0x000000ff00057c82 */ /* 0x000fca0008000000 */
[----:B------:R-:W1:Y:S01]  /*0c20*/  F2F.F64.F32 R12, R12 ;  /* 0x0000000c000c7310 */ /* 0x000e620000201800 */
[----:B0-----:R-:W-:-:S04]  /*0c30*/  IMAD R0, R0, UR12, R21 ;  /* 0x0000000c00007c24 */ /* 0x001fc8000f8e0215 */
[----:B------:R-:W-:-:S05]  /*0c40*/  IMAD R11, R0, UR6, R17 ;  /* 0x00000006000b7c24 */ /* 0x000fca000f8e0211 */
[----:B------:R-:W-:Y:S01]  /*0c50*/  IADD3 R22, PT, PT, R10, R11, RZ ;  /* 0x0000000b0a167210 */ /* 0x000fe20007ffe0ff */
[----:B-1----:R-:W-:-:S04]  /*0c60*/  DMUL R10, R12, R6 ;  /* 0x000000060c0a7228 */ /* 0x002fc80000000000 */
[----:B------:R-:W-:Y:S01]  /*0c70*/  IMAD R22, R22, UR6, R17 ;  /* 0x0000000616167c24 */ /* 0x000fe2000f8e0211 */
[----:B------:R-:W-:Y:S06]  /*0c80*/  BRA.U !UP1, `(.L_x_113) ;  /* 0x00000009096c7547 */ /* 0x000fec000b800000 */
[----:B------:R-:W0:Y:S01]  /*0c90*/  LDC.64 R12, c[0x0][0x380] ;  /* 0x0000e000ff0c7b82 */ /* 0x000e220000000a00 */
[----:B------:R-:W-:-:S05]  /*0ca0*/  UMOV UR5, URZ ;  /* 0x000000ff00057c82 */ /* 0x000fca0008000000 */
.L_x_122:
[----:B------:R-:W-:Y:S01]  /*0cb0*/  I2FP.F32.U32 R21, UR5 ;  /* 0x0000000500157c45 */ /* 0x000fe20008201000 */
[----:B------:R-:W1:Y:S01]  /*0cc0*/  MUFU.RCP R0, R9 ;  /* 0x0000000900007308 */ /* 0x000e620000001000 */
[----:B------:R-:W-:Y:S03]  /*0cd0*/  BSSY.RECONVERGENT B0, `(.L_x_114) ;  /* 0x000000e000007945 */ /* 0x000fe60003800200 */
[----:B------:R-:W-:-:S04]  /*0ce0*/  FADD R21, R21, R18 ;  /* 0x0000001215157221 */ /* 0x000fc80000000000 */
[----:B------:R-:W2:Y:S01]  /*0cf0*/  F2I.TRUNC.NTZ R25, R21 ;  /* 0x0000001500197305 */ /* 0x000ea2000020f100 */
[----:B-1----:R-:W-:-:S04]  /*0d00*/  FFMA R23, -R9, R0, 1 ;  /* 0x3f80000009177423 */ /* 0x002fc80000000100 */
[----:B------:R-:W-:Y:S01]  /*0d10*/  FFMA R0, R0, R23, R0 ;  /* 0x0000001700007223 */ /* 0x000fe20000000000 */
[----:B--2---:R-:W-:-:S04]  /*0d20*/  I2FP.F32.S32 R24, R25 ;  /* 0x0000001900187245 */ /* 0x004fc80000201400 */
[----:B------:R-:W1:Y:S01]  /*0d30*/  FCHK P0, R24, R9 ;  /* 0x0000000918007302 */ /* 0x000e620000000000 */
[----:B------:R-:W-:-:S04]  /*0d40*/  FFMA R20, R0, R24, RZ ;  /* 0x0000001800147223 */ /* 0x000fc800000000ff */
[----:B------:R-:W-:-:S04]  /*0d50*/  FFMA R23, -R9, R20, R24 ;  /* 0x0000001409177223 */ /* 0x000fc80000000118 */
[----:B------:R-:W-:Y:S01]  /*0d60*/  FFMA R0, R0, R23, R20 ;  /* 0x0000001700007223 */ /* 0x000fe20000000014 */
[----:B-1----:R-:W-:Y:S06]  /*0d70*/  @!P0 BRA `(.L_x_115) ;  /* 0x00000000000c8947 */ /* 0x002fec0003800000 */
[----:B------:R-:W-:Y:S01]  /*0d80*/  IMAD.MOV.U32 R0, RZ, RZ, R24 ;  /* 0x000000ffff007224 */ /* 0x000fe200078e0018 */
[----:B------:R-:W-:-:S07]  /*0d90*/  MOV R20, 0xdb0 ;  /* 0x00000db000147802 */ /* 0x000fce0000000f00 */
[----:B0-----:R-:W-:Y:S05]  /*0da0*/  CALL.REL.NOINC `($__internal_9_$__cuda_sm3x_div_rn_noftz_f32_slowpath) ;  /* 0x0000001400d47944 */ /* 0x001fea0003c00000 */
.L_x_115:
[----:B------:R-:W-:Y:S05]  /*0db0*/  BSYNC.RECONVERGENT B0 ;  /* 0x0000000000007941 */ /* 0x000fea0003800200 */
.L_x_114:
[----:B------:R-:W-:Y:S01]  /*0dc0*/  FADD R0, -R15, R0 ;  /* 0x000000000f007221 */ /* 0x000fe20000000100 */
[----:B------:R-:W-:-:S03]  /*0dd0*/  IADD3 R29, PT, PT, R22, R25, RZ ;  /* 0x00000019161d7210 */ /* 0x000fc60007ffe0ff */
[----:B------:R-:W-:Y:S01]  /*0de0*/  FMUL R0, R0, R0 ;  /* 0x0000000000007220 */ /* 0x000fe20000400000 */
[----:B------:R-:W-:Y:S01]  /*0df0*/  UIADD3 UR7, UPT, UPT, UR5, 0x1, URZ ;  /* 0x0000000105077890 */ /* 0x000fe2000fffe0ff */
[----:B0-----:R-:W-:Y:S02]  /*0e00*/  IMAD.WIDE R28, R29, 0x8, R12 ;  /* 0x000000081d1c7825 */ /* 0x001fe400078e020c */
[----:B------:R-:W0:Y:S02]  /*0e10*/  F2F.F64.F32 R20, R0 ;  /* 0x0000000000147310 */ /* 0x000e240000201800 */
[----:B0-----:R-:W-:-:S10]  /*0e20*/  DFMA R20, R20, R4, -R10 ;  /* 0x000000041414722b */ /* 0x001fd4000000080a */
[----:B------:R-:W0:Y:S02]  /*0e30*/  F2F.F32.F64 R20, R20 ;  /* 0x0000001400147310 */ /* 0x000e240000301000 */
[----:B0-----:R-:W-:-:S05]  /*0e40*/  FMUL R23, R20, 1.4426950216293334961 ;  /* 0x3fb8aa3b14177820 */ /* 0x001fca0000400000 */
[----:B------:R-:W-:-:S13]  /*0e50*/  FSETP.GEU.AND P0, PT, R23, -126, PT ;  /* 0xc2fc00001700780b */ /* 0x000fda0003f0e000 */
[----:B------:R-:W-:-:S04]  /*0e60*/  @!P0 FMUL R23, R23, 0.5 ;  /* 0x3f00000017178820 */ /* 0x000fc80000400000 */
[----:B------:R-:W0:Y:S02]  /*0e70*/  MUFU.EX2 R24, R23 ;  /* 0x0000001700187308 */ /* 0x000e240000000800 */
[----:B0-----:R-:W-:-:S06]  /*0e80*/  @!P0 FMUL R24, R24, R24 ;  /* 0x0000001818188220 */ /* 0x001fcc0000400000 */
[----:B------:R-:W0:Y:S01]  /*0e90*/  F2F.F64.F32 R26, R24 ;  /* 0x00000018001a7310 */ /* 0x000e220000201800 */
[----:B------:R-:W-:-:S05]  /*0ea0*/  I2FP.F32.U32 R23, UR7 ;  /* 0x0000000700177c45 */ /* 0x000fca0008201000 */
[----:B------:R-:W-:Y:S01]  /*0eb0*/  FADD R23, R23, R18 ;  /* 0x0000001217177221 */ /* 0x000fe20000000000 */
[----:B0-----:R-:W-:-:S03]  /*0ec0*/  DMUL R26, R26, R2 ;  /* 0x000000021a1a7228 */ /* 0x001fc60000000000 */
[----:B------:R-:W0:Y:S08]  /*0ed0*/  F2I.TRUNC.NTZ R25, R23 ;  /* 0x0000001700197305 */ /* 0x000e30000020f100 */
[----:B------:R-:W1:Y:S08]  /*0ee0*/  MUFU.RCP R0, R9 ;  /* 0x0000000900007308 */ /* 0x000e700000001000 */
[----:B------:R-:W2:Y:S01]  /*0ef0*/  F2F.F32.F64 R27, R26 ;  /* 0x0000001a001b7310 */ /* 0x000ea20000301000 */
[----:B0-----:R-:W-:-:S07]  /*0f00*/  I2FP.F32.S32 R24, R25 ;  /* 0x0000001900187245 */ /* 0x001fce0000201400 */
[----:B------:R-:W0:Y:S01]  /*0f10*/  FCHK P0, R24, R9 ;  /* 0x0000000918007302 */ /* 0x000e220000000000 */
[C---:B--2---:R-:W-:Y:S01]  /*0f20*/  FMUL R21, R27.reuse, R8 ;  /* 0x000000081b157220 */ /* 0x044fe20000400000 */
[----:B------:R-:W-:Y:S01]  /*0f30*/  FMUL R31, R27, R16 ;  /* 0x000000101b1f7220 */ /* 0x000fe20000400000 */
[----:B-1----:R-:W-:Y:S01]  /*0f40*/  FFMA R27, -R9, R0, 1 ;  /* 0x3f800000091b7423 */ /* 0x002fe20000000100 */
[----:B------:R-:W-:Y:S02]  /*0f50*/  BSSY.RECONVERGENT B0, `(.L_x_116) ;  /* 0x000000b000007945 */ /* 0x000fe40003800200 */
[----:B------:R1:W-:Y:S01]  /*0f60*/  REDG.E.ADD.F32.FTZ.RN.STRONG.GPU desc[UR10][R28.64], R21 ;  /* 0x000000151c0079a6 */ /* 0x0003e2000c12f30a */
[----:B------:R-:W-:-:S03]  /*0f70*/  FFMA R0, R0, R27, R0 ;  /* 0x0000001b00007223 */ /* 0x000fc60000000000 */
[----:B------:R2:W-:Y:S01]  /*0f80*/  REDG.E.ADD.F32.FTZ.RN.STRONG.GPU desc[UR10][R28.64+0x4], R31 ;  /* 0x0000041f1c0079a6 */ /* 0x0005e2000c12f30a */
[----:B------:R-:W-:-:S04]  /*0f90*/  FFMA R20, R0, R24, RZ ;  /* 0x0000001800147223 */ /* 0x000fc800000000ff */
[----:B-1----:R-:W-:-:S04]  /*0fa0*/  FFMA R21, -R9, R20, R24 ;  /* 0x0000001409157223 */ /* 0x002fc80000000118 */
[----:B------:R-:W-:Y:S01]  /*0fb0*/  FFMA R0, R0, R21, R20 ;  /* 0x0000001500007223 */ /* 0x000fe20000000014 */
[----:B0-2---:R-:W-:Y:S06]  /*0fc0*/  @!P0 BRA `(.L_x_117) ;  /* 0x00000000000c8947 */ /* 0x005fec0003800000 */
[----:B------:R-:W-:Y:S02]  /*0fd0*/  MOV R0, R24 ;  /* 0x0000001800007202 */ /* 0x000fe40000000f00 */
[----:B------:R-:W-:-:S07]  /*0fe0*/  MOV R20, 0x1000 ;  /* 0x0000100000147802 */ /* 0x000fce0000000f00 */
[----:B------:R-:W-:Y:S05]  /*0ff0*/  CALL.REL.NOINC `($__internal_9_$__cuda_sm3x_div_rn_noftz_f32_slowpath) ;  /* 0x0000001400407944 */ /* 0x000fea0003c00000 */
.L_x_117:
[----:B------:R-:W-:Y:S05]  /*1000*/  BSYNC.RECONVERGENT B0 ;  /* 0x0000000000007941 */ /* 0x000fea0003800200 */
.L_x_116:
[----:B------:R-:W-:Y:S01]  /*1010*/  FADD R0, -R15, R0 ;  /* 0x000000000f007221 */ /* 0x000fe20000000100 */
[----:B------:R-:W-:-:S03]  /*1020*/  IMAD.IADD R29, R22, 0x1, R25 ;  /* 0x00000001161d7824 */ /* 0x000fc600078e0219 */
[----:B------:R-:W-:Y:S01]  /*1030*/  FMUL R0, R0, R0 ;  /* 0x0000000000007220 */ /* 0x000fe20000400000 */
[----:B------:R-:W-:Y:S01]  /*1040*/  UIADD3 UR7, UPT, UPT, UR5, 0x2, URZ ;  /* 0x0000000205077890 */ /* 0x000fe2000fffe0ff */
[----:B------:R-:W-:Y:S02]  /*1050*/  IMAD.WIDE R28, R29, 0x8, R12 ;  /* 0x000000081d1c7825 */ /* 0x000fe400078e020c */
        /* <DEDUP_REMOVED lines=31> */
.L_x_119:
[----:B------:R-:W-:Y:S05]  /*1250*/  BSYNC.RECONVERGENT B0 ;  /* 0x0000000000007941 */ /* 0x000fea0003800200 */
.L_x_118:
[----:B------:R-:W-:Y:S01]  /*1260*/  FADD R0, -R15, R0 ;  /* 0x000000000f007221 */ /* 0x000fe20000000100 */
[----:B------:R-:W-:-:S03]  /*1270*/  IADD3 R29, PT, PT, R22, R25, RZ ;  /* 0x00000019161d7210 */ /* 0x000fc60007ffe0ff */
        /* <DEDUP_REMOVED lines=31> */
[----:B------:R-:W-:Y:S01]  /*1470*/  IMAD.MOV.U32 R0, RZ, RZ, R24 ;  /* 0x000000ffff007224 */ /* 0x000fe200078e0018 */
[----:B------:R-:W-:-:S07]  /*1480*/  MOV R20, 0x14a0 ;  /* 0x000014a000147802 */ /* 0x000fce0000000f00 */
[----:B------:R-:W-:Y:S05]  /*1490*/  CALL.REL.NOINC `($__internal_9_$__cuda_sm3x_div_rn_noftz_f32_slowpath) ;  /* 0x0000001000187944 */ /* 0x000fea0003c00000 */
.L_x_121:
[----:B------:R-:W-:Y:S05]  /*14a0*/  BSYNC.RECONVERGENT B0 ;  /* 0x0000000000007941 */ /* 0x000fea0003800200 */
.L_x_120:
[----:B------:R-:W-:Y:S01]  /*14b0*/  FADD R0, -R15, R0 ;  /* 0x000000000f007221 */ /* 0x000fe20000000100 */
[----:B------:R-:W-:-:S03]  /*14c0*/  IADD3 R25, PT, PT, R22, R25, RZ ;  /* 0x0000001916197210 */ /* 0x000fc60007ffe0ff */
[----:B------:R-:W-:Y:S02]  /*14d0*/  FMUL R0, R0, R0 ;  /* 0x0000000000007220 */ /* 0x000fe40000400000 */
        /* <DEDUP_REMOVED lines=9> */
[----:B------:R-:W0:Y:S02]  /*1570*/  F2F.F64.F32 R26, R28 ;  /* 0x0000001c001a7310 */ /* 0x000e240000201800 */
[----:B0-----:R-:W-:-:S10]  /*1580*/  DMUL R26, R26, R2 ;  /* 0x000000021a1a7228 */ /* 0x001fd40000000000 */
[----:B------:R-:W0:Y:S02]  /*1590*/  F2F.F32.F64 R27, R26 ;  /* 0x0000001a001b7310 */ /* 0x000e240000301000 */
[C---:B0-----:R-:W-:Y:S01]  /*15a0*/  FMUL R21, R27.reuse, R8 ;  /* 0x000000081b157220 */ /* 0x041fe20000400000 */
[----:B------:R-:W-:-:S04]  /*15b0*/  FMUL R29, R27, R16 ;  /* 0x000000101b1d7220 */ /* 0x000fc80000400000 */
[----:B------:R1:W-:Y:S04]  /*15c0*/  REDG.E.ADD.F32.FTZ.RN.STRONG.GPU desc[UR10][R24.64], R21 ;  /* 0x00000015180079a6 */ /* 0x0003e8000c12f30a */
[----:B------:R1:W-:Y:S01]  /*15d0*/  REDG.E.ADD.F32.FTZ.RN.STRONG.GPU desc[UR10][R24.64+0x4], R29 ;  /* 0x0000041d180079a6 */ /* 0x0003e2000c12f30a */
[----:B------:R-:W-:Y:S02]  /*15e0*/  UIADD3 UR7, UPT, UPT, UR9, 0x1, URZ ;  /* 0x0000000109077890 */ /* 0x000fe4000fffe0ff */
[----:B------:R-:W-:Y:S02]  /*15f0*/  UIADD3 UR5, UPT, UPT, UR5, 0x4, URZ ;  /* 0x0000000405057890 */ /* 0x000fe4000fffe0ff */
[----:B------:R-:W-:-:S04]  /*1600*/  ULOP3.LUT UR7, UR7, 0x7ffffffc, URZ, 0xc0, !UPT ;  /* 0x7ffffffc07077892 */ /* 0x000fc8000f8ec0ff */
[----:B------:R-:W-:-:S09]  /*1610*/  UISETP.NE.AND UP1, UPT, UR5, UR7, UPT ;  /* 0x000000070500728c */ /* 0x000fd2000bf25270 */
[----:B-1----:R-:W-:Y:S05]  /*1620*/  BRA.U UP1, `(.L_x_122) ;  /* 0xfffffff501a07547 */ /* 0x002fea000b83ffff */
[----:B------:R-:W-:-:S05]  /*1630*/  UMOV UR5, UR7 ;  /* 0x0000000700057c82 */ /* 0x000fca0008000000 */
.L_x_113:
[----:B------:R-:W-:Y:S01]  /*1640*/  I2FP.F32.U32 R13, UR5 ;  /* 0x00000005000d7c45 */ /* 0x000fe20008201000 */
[----:B------:R-:W0:Y:S01]  /*1650*/  MUFU.RCP R0, R9 ;  /* 0x0000000900007308 */ /* 0x000e220000001000 */
[----:B------:R-:W-:Y:S01]  /*1660*/  UIADD3 UR7, UPT, UPT, UR9, 0x1, URZ ;  /* 0x0000000109077890 */ /* 0x000fe2000fffe0ff */
[----:B------:R-:W-:Y:S02]  /*1670*/  BSSY.RECONVERGENT B0, `(.L_x_123) ;  /* 0x0000010000007945 */ /* 0x000fe40003800200 */
[----:B------:R-:W-:Y:S01]  /*1680*/  FADD R13, R13, R18 ;  /* 0x000000120d0d7221 */ /* 0x000fe20000000000 */
[----:B------:R-:W-:-:S04]  /*1690*/  ULOP3.LUT UR7, UR7, 0x3, URZ, 0xc0, !UPT ;  /* 0x0000000307077892 */ /* 0x000fc8000f8ec0ff */
[----:B------:R-:W-:Y:S01]  /*16a0*/  UISETP.NE.AND UP1, UPT, UR7, 0x1, UPT ;  /* 0x000000010700788c */ /* 0x000fe2000bf25270 */
        /* <DEDUP_REMOVED lines=9> */
[----:B------:R-:W-:Y:S02]  /*1740*/  MOV R0, R20 ;  /* 0x0000001400007202 */ /* 0x000fe40000000f00 */
[----:B------:R-:W-:-:S07]  /*1750*/  MOV R20, 0x1770 ;  /* 0x0000177000147802 */ /* 0x000fce0000000f00 */
[----:B------:R-:W-:Y:S05]  /*1760*/  CALL.REL.NOINC `($__internal_9_$__cuda_sm3x_div_rn_noftz_f32_slowpath) ;  /* 0x0000000c00647944 */ /* 0x000fea0003c00000 */
.L_x_124:
[----:B------:R-:W-:Y:S05]  /*1770*/  BSYNC.RECONVERGENT B0 ;  /* 0x0000000000007941 */ /* 0x000fea0003800200 */
.L_x_123:
[----:B------:R-:W-:Y:S01]  /*1780*/  FADD R0, -R15, R0 ;  /* 0x000000000f007221 */ /* 0x000fe20000000100 */
[----:B------:R-:W-:-:S03]  /*1790*/  IMAD.IADD R13, R22, 0x1, R13 ;  /* 0x00000001160d7824 */ /* 0x000fc600078e020d */
[----:B------:R-:W-:-:S04]  /*17a0*/  FMUL R0, R0, R0 ;  /* 0x0000000000007220 */ /* 0x000fc80000400000 */
[----:B------:R-:W0:Y:S02]  /*17b0*/  F2F.F64.F32 R20, R0 ;  /* 0x0000000000147310 */ /* 0x000e240000201800 */
[----:B0-----:R-:W-:Y:S01]  /*17c0*/  DFMA R24, R20, R4, -R10 ;  /* 0x000000041418722b */ /* 0x001fe2000000080a */
[----:B------:R-:W0:Y:S09]  /*17d0*/  LDC.64 R20, c[0x0][0x380] ;  /* 0x0000e000ff147b82 */ /* 0x000e320000000a00 */
[----:B------:R-:W1:Y:S02]  /*17e0*/  F2F.F32.F64 R24, R24 ;  /* 0x0000001800187310 */ /* 0x000e640000301000 */
[----:B-1----:R-:W-:Y:S01]  /*17f0*/  FMUL R12, R24, 1.4426950216293334961 ;  /* 0x3fb8aa3b180c7820 */ /* 0x002fe20000400000 */
[----:B0-----:R-:W-:-:S04]  /*1800*/  IMAD.WIDE R20, R13, 0x8, R20 ;  /* 0x000000080d147825 */ /* 0x001fc800078e0214 */
        /* <DEDUP_REMOVED lines=11> */
[----:B------:R-:W-:Y:S05]  /*18c0*/  BRA.U !UP1, `(.L_x_125) ;  /* 0x0000000509307547 */ /* 0x000fea000b800000 */
[----:B------:R-:W-:Y:S01]  /*18d0*/  UIADD3 UR7, UPT, UPT, UR5, 0x1, URZ ;  /* 0x0000000105077890 */ /* 0x000fe2000fffe0ff */
[----:B------:R-:W1:Y:S01]  /*18e0*/  MUFU.RCP R0, R9 ;  /* 0x0000000900007308 */ /* 0x000e620000001000 */
[----:B------:R-:W-:Y:S04]  /*18f0*/  BSSY.RECONVERGENT B0, `(.L_x_126) ;  /* 0x000000f000007945 */ /* 0x000fe80003800200 */
[----:B0-----:R-:W-:-:S05]  /*1900*/  I2FP.F32.U32 R13, UR7 ;  /* 0x00000007000d7c45 */ /* 0x001fca0008201000 */
[----:B------:R-:W-:-:S06]  /*1910*/  FADD R13, R13, R18 ;  /* 0x000000120d0d7221 */ /* 0x000fcc0000000000 */
[----:B------:R-:W0:Y:S01]  /*1920*/  F2I.TRUNC.NTZ R13, R13 ;  /* 0x0000000d000d7305 */ /* 0x000e22000020f100 */
[----:B-1----:R-:W-:-:S04]  /*1930*/  FFMA R21, -R9, R0, 1 ;  /* 0x3f80000009157423 */ /* 0x002fc80000000100 */
[----:B------:R-:W-:Y:S01]  /*1940*/  FFMA R0, R0, R21, R0 ;  /* 0x0000001500007223 */ /* 0x000fe20000000000 */
[----:B0-----:R-:W-:-:S04]  /*1950*/  I2FP.F32.S32 R20, R13 ;  /* 0x0000000d00147245 */ /* 0x001fc80000201400 */
        /* <DEDUP_REMOVED lines=8> */
.L_x_127:
[----:B------:R-:W-:Y:S05]  /*19e0*/  BSYNC.RECONVERGENT B0 ;  /* 0x0000000000007941 */ /* 0x000fea0003800200 */
.L_x_126:
[----:B------:R-:W-:Y:S01]  /*19f0*/  FADD R0, -R15, R0 ;  /* 0x000000000f007221 */ /* 0x000fe20000000100 */
[----:B------:R-:W-:-:S03]  /*1a00*/  IADD3 R13, PT, PT, R22, R13, RZ ;  /* 0x0000000d160d7210 */ /* 0x000fc60007ffe0ff */
[----:B------:R-:W-:-:S04]  /*1a10*/  FMUL R0, R0, R0 ;  /* 0x0000000000007220 */ /* 0x000fc80000400000 */
[----:B------:R-:W0:Y:S02]  /*1a20*/  F2F.F64.F32 R20, R0 ;  /* 0x0000000000147310 */ /* 0x000e240000201800 */
[----:B0-----:R-:W-:Y:S01]  /*1a30*/  DFMA R24, R20, R4, -R10 ;  /* 0x000000041418722b */ /* 0x001fe2000000080a */
[----:B------:R-:W0:Y:S09]  /*1a40*/  LDC.64 R20, c[0x0][0x380] ;  /* 0x0000e000ff147b82 */ /* 0x000e320000000a00 */
[----:B------:R-:W1:Y:S02]  /*1a50*/  F2F.F32.F64 R24, R24 ;  /* 0x0000001800187310 */ /* 0x000e640000301000 */
[----:B-1----:R-:W-:Y:S01]  /*1a60*/  FMUL R12, R24, 1.4426950216293334961 ;  /* 0x3fb8aa3b180c7820 */ /* 0x002fe20000400000 */
[----:B------:R-:W-:Y:S01]  /*1a70*/  UIADD3 UR5, UPT, UPT, UR5, 0x2, URZ ;  /* 0x0000000205057890 */ /* 0x000fe2000fffe0ff */
[----:B0-----:R-:W-:-:S03]  /*1a80*/  IMAD.WIDE R20, R13, 0x8, R20 ;  /* 0x000000080d147825 */ /* 0x001fc600078e0214 */
[----:B------:R-:W-:-:S13]  /*1a90*/  FSETP.GEU.AND P0, PT, R12, -126, PT ;  /* 0xc2fc00000c00780b */ /* 0x000fda0003f0e000 */
[----:B------:R-:W-:-:S04]  /*1aa0*/  @!P0 FMUL R12, R12, 0.5 ;  /* 0x3f0000000c0c8820 */ /* 0x000fc80000400000 */
[----:B------:R-:W0:Y:S01]  /*1ab0*/  MUFU.EX2 R23, R12 ;  /* 0x0000000c00177308 */ /* 0x000e220000000800 */
[----:B------:R-:W-:Y:S01]  /*1ac0*/  I2FP.F32.U32 R13, UR5 ;  /* 0x00000005000d7c45 */ /* 0x000fe20008201000 */
[----:B0-----:R-:W-:-:S06]  /*1ad0*/  @!P0 FMUL R23, R23, R23 ;  /* 0x0000001717178220 */ /* 0x001fcc0000400000 */
[----:B------:R-:W0:Y:S01]  /*1ae0*/  F2F.F64.F32 R26, R23 ;  /* 0x00000017001a7310 */ /* 0x000e220000201800 */
[----:B------:R-:W-:-:S07]  /*1af0*/  FADD R13, R13, R18 ;  /* 0x000000120d0d7221 */ /* 0x000fce0000000000 */
[----:B------:R-:W1:Y:S01]  /*1b00*/  F2I.TRUNC.NTZ R13, R13 ;  /* 0x0000000d000d7305 */ /* 0x000e62000020f100 */
[----:B0-----:R-:W-:-:S07]  /*1b10*/  DMUL R26, R26, R2 ;  /* 0x000000021a1a7228 */ /* 0x001fce0000000000 */
[----:B------:R-:W0:Y:S08]  /*1b20*/  MUFU.RCP R0, R9 ;  /* 0x0000000900007308 */ /* 0x000e300000001000 */
[----:B------:R-:W2:Y:S01]  /*1b30*/  F2F.F32.F64 R27, R26 ;  /* 0x0000001a001b7310 */ /* 0x000ea20000301000 */
[----:B-1----:R-:W-:-:S07]  /*1b40*/  I2FP.F32.S32 R24, R13 ;  /* 0x0000000d00187245 */ /* 0x002fce0000201400 */
[----:B------:R-:W1:Y:S01]  /*1b50*/  FCHK P0, R24, R9 ;  /* 0x0000000918007302 */ /* 0x000e620000000000 */
[----:B0-----:R-:W-:-:S04]  /*1b60*/  FFMA R23, -R9, R0, 1 ;  /* 0x3f80000009177423 */ /* 0x001fc80000000100 */
[----:B------:R-:W-:Y:S01]  /*1b70*/  FFMA R0, R0, R23, R0 ;  /* 0x0000001700007223 */ /* 0x000fe20000000000 */
[C---:B--2---:R-:W-:Y:S01]  /*1b80*/  FMUL R25, R27.reuse, R8 ;  /* 0x000000081b197220 */ /* 0x044fe20000400000 */
[----:B------:R-:W-:Y:S02]  /*1b90*/  FMUL R29, R27, R16 ;  /* 0x000000101b1d7220 */ /* 0x000fe40000400000 */
[----:B------:R-:W-:Y:S02]  /*1ba0*/  FFMA R12, R0, R24, RZ ;  /* 0x00000018000c7223 */ /* 0x000fe400000000ff */
[----:B------:R-:W-:Y:S01]  /*1bb0*/  REDG.E.ADD.F32.FTZ.RN.STRONG.GPU desc[UR10][R20.64], R25 ;  /* 0x00000019140079a6 */ /* 0x000fe2000c12f30a */
[----:B------:R-:W-:Y:S03]  /*1bc0*/  BSSY.RECONVERGENT B0, `(.L_x_128) ;  /* 0x0000008000007945 */ /* 0x000fe60003800200 */
[----:B------:R0:W-:Y:S02]  /*1bd0*/  REDG.E.ADD.F32.FTZ.RN.STRONG.GPU desc[UR10][R20.64+0x4], R29 ;  /* 0x0000041d140079a6 */ /* 0x0001e4000c12f30a */
[----:B0-----:R-:W-:-:S04]  /*1be0*/  FFMA R21, -R9, R12, R24 ;  /* 0x0000000c09157223 */ /* 0x001fc80000000118 */
[----:B------:R-:W-:Y:S01]  /*1bf0*/  FFMA R0, R0, R21, R12 ;  /* 0x0000001500007223 */ /* 0x000fe2000000000c */
[----:B-1----:R-:W-:Y:S06]  /*1c00*/  @!P0 BRA `(.L_x_129) ;  /* 0x00000000000c8947 */ /* 0x002fec0003800000 */
[----:B------:R-:W-:Y:S01]  /*1c10*/  IMAD.MOV.U32 R0, RZ, RZ, R24 ;  /* 0x000000ffff007224 */ /* 0x000fe200078e0018 */
[----:B------:R-:W-:-:S07]  /*1c20*/  MOV R20, 0x1c40 ;  /* 0x00001c4000147802 */ /* 0x000fce0000000f00 */
[----:B------:R-:W-:Y:S05]  /*1c30*/  CALL.REL.NOINC `($__internal_9_$__cuda_sm3x_div_rn_noftz_f32_slowpath) ;  /* 0x0000000800307944 */ /* 0x000fea0003c00000 */
.L_x_129:
[----:B------:R-:W-:Y:S05]  /*1c40*/  BSYNC.RECONVERGENT B0 ;  /* 0x0000000000007941 */ /* 0x000fea0003800200 */
.L_x_128:
[----:B------:R-:W-:Y:S01]  /*1c50*/  FADD R0, -R15, R0 ;  /* 0x000000000f007221 */ /* 0x000fe20000000100 */
[----:B------:R-:W0:Y:S01]  /*1c60*/  LDC.64 R24, c[0x0][0x380] ;  /* 0x0000e000ff187b82 */ /* 0x000e220000000a00 */
[----:B------:R-:W-:Y:S02]  /*1c70*/  IADD3 R13, PT, PT, R22, R13, RZ ;  /* 0x0000000d160d7210 */ /* 0x000fe40007ffe0ff */
[----:B------:R-:W-:-:S04]  /*1c80*/  FMUL R0, R0, R0 ;  /* 0x0000000000007220 */ /* 0x000fc80000400000 */
[----:B------:R-:W1:Y:S02]  /*1c90*/  F2F.F64.F32 R20, R0 ;  /* 0x0000000000147310 */ /* 0x000e640000201800 */
[----:B-1----:R-:W-:Y:S01]  /*1ca0*/  DFMA R20, R20, R4, -R10 ;  /* 0x000000041414722b */ /* 0x002fe2000000080a */
[----:B0-----:R-:W-:-:S09]  /*1cb0*/  IMAD.WIDE R12, R13, 0x8, R24 ;  /* 0x000000080d0c7825 */ /* 0x001fd200078e0218 */
        /* <DEDUP_REMOVED lines=12> */
[----:B------:R1:W-:Y:S02]  /*1d80*/  REDG.E.ADD.F32.FTZ.RN.STRONG.GPU desc[UR10][R12.64+0x4], R25 ;  /* 0x000004190c0079a6 */ /* 0x0003e4000c12f30a */
.L_x_125:
[----:B------:R-:W-:Y:S05]  /*1d90*/  BRA.U UP0, `(.L_x_130) ;  /* 0xffffffed003c7547 */ /* 0x000fea000b83ffff */
[----:B------:R-:W-:Y:S05]  /*1da0*/  EXIT ;  /* 0x000000000000794d */ /* 0x000fea0003800000 */
        .weak           $__internal_7_$__cuda_sm20_div_rn_f64_full
        .type           $__internal_7_$__cuda_sm20_div_rn_f64_full,@function
        .size           $__internal_7_$__cuda_sm20_div_rn_f64_full,($__internal_8_$__cuda_sm20_sqrt_rn_f32_slowpath - $__internal_7_$__cuda_sm20_div_rn_f64_full)
$__internal_7_$__cuda_sm20_div_rn_f64_full:
[C---:B------:R-:W-:Y:S01]  /*1db0*/  FSETP.GEU.AND P0, PT, |R13|.reuse, 1.469367938527859385e-39, PT ;  /* 0x001000000d00780b */ /* 0x040fe20003f0e200 */
[----:B------:R-:W-:Y:S01]  /*1dc0*/  IMAD.MOV.U32 R22, RZ, RZ, 0x1 ;  /* 0x00000001ff167424 */ /* 0x000fe200078e00ff */
[C---:B------:R-:W-:Y:S01]  /*1dd0*/  LOP3.LUT R6, R13.reuse, 0x800fffff, RZ, 0xc0, !PT ;  /* 0x800fffff0d067812 */ /* 0x040fe200078ec0ff */
[----:B------:R-:W-:Y:S01]  /*1de0*/  IMAD.MOV.U32 R17, RZ, RZ, 0x1ca00000 ;  /* 0x1ca00000ff117424 */ /* 0x000fe200078e00ff */
[----:B------:R-:W-:Y:S02]  /*1df0*/  LOP3.LUT R24, R13, 0x7ff00000, RZ, 0xc0, !PT ;  /* 0x7ff000000d187812 */ /* 0x000fe400078ec0ff */
[----:B------:R-:W-:Y:S02]  /*1e00*/  LOP3.LUT R7, R6, 0x3ff00000, RZ, 0xfc, !PT ;  /* 0x3ff0000006077812 */ /* 0x000fe400078efcff */
[----:B------:R-:W-:-:S05]  /*1e10*/  MOV R6, R12 ;  /* 0x0000000c00067202 */ /* 0x000fca0000000f00 */
[----:B------:R-:W-:-:S06]  /*1e20*/  @!P0 DMUL R6, R12, 8.98846567431157953865e+307 ;  /* 0x7fe000000c068828 */ /* 0x000fcc0000000000 */
[----:B------:R-:W0:Y:S02]  /*1e30*/  MUFU.RCP64H R23, R7 ;  /* 0x0000000700177308 */ /* 0x000e240000001800 */
[----:B0-----:R-:W-:-:S08]  /*1e40*/  DFMA R18, R22, -R6, 1 ;  /* 0x3ff000001612742b */ /* 0x001fd00000000806 */
[----:B------:R-:W-:-:S08]  /*1e50*/  DFMA R18, R18, R18, R18 ;  /* 0x000000121212722b */ /* 0x000fd00000000012 */
[----:B------:R-:W-:Y:S01]  /*1e60*/  DFMA R22, R22, R18, R22 ;  /* 0x000000121616722b */ /* 0x000fe20000000016 */
[----:B------:R-:W-:Y:S02]  /*1e70*/  MOV R19, R20 ;  /* 0x0000001400137202 */ /* 0x000fe40000000f00 */
[----:B------:R-:W-:Y:S02]  /*1e80*/  MOV R18, R9 ;  /* 0x0000000900127202 */ /* 0x000fe40000000f00 */
[----:B------:R-:W-:-:S03]  /*1e90*/  LOP3.LUT R9, R19, 0x7ff00000, RZ, 0xc0, !PT ;  /* 0x7ff0000013097812 */ /* 0x000fc600078ec0ff */
[C---:B------:R-:W-:Y:S01]  /*1ea0*/  DFMA R26, R22.reuse, -R6, 1 ;  /* 0x3ff00000161a742b */ /* 0x040fe20000000806 */
[----:B------:R-:W-:Y:S02]  /*1eb0*/  MOV R20, R18 ;  /* 0x0000001200147202 */ /* 0x000fe40000000f00 */
[----:B------:R-:W-:Y:S02]  /*1ec0*/  ISETP.GE.U32.AND P1, PT, R9, R24, PT ;  /* 0x000000180900720c */ /* 0x000fe40003f26070 */
[----:B------:R-:W-:Y:S02]  /*1ed0*/  MOV R31, R9 ;  /* 0x00000009001f7202 */ /* 0x000fe40000000f00 */
[----:B------:R-:W-:Y:S01]  /*1ee0*/  SEL R21, R17, 0x63400000, !P1 ;  /* 0x6340000011157807 */ /* 0x000fe20004800000 */
[----:B------:R-:W-:Y:S01]  /*1ef0*/  DFMA R22, R22, R26, R22 ;  /* 0x0000001a1616722b */ /* 0x000fe20000000016 */
[----:B------:R-:W-:Y:S02]  /*1f00*/  FSETP.GEU.AND P1, PT, |R19|, 1.469367938527859385e-39, PT ;  /* 0x001000001300780b */ /* 0x000fe40003f2e200 */
[----:B------:R-:W-:-:S11]  /*1f10*/  LOP3.LUT R21, R21, 0x800fffff, R19, 0xf8, !PT ;  /* 0x800fffff15157812 */ /* 0x000fd600078ef813 */
[----:B------:R-:W-:Y:S05]  /*1f20*/  @P1 BRA `(.L_x_131) ;  /* 0x0000000000201947 */ /* 0x000fea0003800000 */
[----:B------:R-:W-:-:S04]  /*1f30*/  LOP3.LUT R26, R13, 0x7ff00000, RZ, 0xc0, !PT ;  /* 0x7ff000000d1a7812 */ /* 0x000fc800078ec0ff */
[----:B------:R-:W-:Y:S01]  /*1f40*/  ISETP.GE.U32.AND P1, PT, R9, R26, PT ;  /* 0x0000001a0900720c */ /* 0x000fe20003f26070 */
[----:B------:R-:W-:-:S03]  /*1f50*/  IMAD.MOV.U32 R26, RZ, RZ, RZ ;  /* 0x000000ffff1a7224 */ /* 0x000fc600078e00ff */
[----:B------:R-:W-:-:S04]  /*1f60*/  SEL R25, R17, 0x63400000, !P1 ;  /* 0x6340000011197807 */ /* 0x000fc80004800000 */
[----:B------:R-:W-:-:S04]  /*1f70*/  LOP3.LUT R25, R25, 0x80000000, R19, 0xf8, !PT ;  /* 0x8000000019197812 */ /* 0x000fc800078ef813 */
[----:B------:R-:W-:-:S06]  /*1f80*/  LOP3.LUT R27, R25, 0x100000, RZ, 0xfc, !PT ;  /* 0x00100000191b7812 */ /* 0x000fcc00078efcff */
[----:B------:R-:W-:-:S10]  /*1f90*/  DFMA R20, R20, 2, -R26 ;  /* 0x400000001414782b */ /* 0x000fd4000000081a */
[----:B------:R-:W-:-:S07]  /*1fa0*/  LOP3.LUT R31, R21, 0x7ff00000, RZ, 0xc0, !PT ;  /* 0x7ff00000151f7812 */ /* 0x000fce00078ec0ff */
.L_x_131:
[----:B------:R-:W-:-:S08]  /*1fb0*/  DMUL R26, R22, R20 ;  /* 0x00000014161a7228 */ /* 0x000fd00000000000 */
[----:B------:R-:W-:-:S08]  /*1fc0*/  DFMA R28, R26, -R6, R20 ;  /* 0x800000061a1c722b */ /* 0x000fd00000000014 */
[----:B------:R-:W-:Y:S01]  /*1fd0*/  DFMA R22, R22, R28, R26 ;  /* 0x0000001c1616722b */ /* 0x000fe2000000001a */
[----:B------:R-:W-:Y:S02]  /*1fe0*/  MOV R26, R24 ;  /* 0x00000018001a7202 */ /* 0x000fe40000000f00 */
[----:B------:R-:W-:Y:S02]  /*1ff0*/  @!P0 LOP3.LUT R26, R7, 0x7ff00000, RZ, 0xc0, !PT ;  /* 0x7ff00000071a8812 */ /* 0x000fe400078ec0ff */
[----:B------:R-:W-:-:S03]  /*2000*/  IADD3 R24, PT, PT, R31, -0x1, RZ ;  /* 0xffffffff1f187810 */ /* 0x000fc60007ffe0ff */
[----:B------:R-:W-:Y:S01]  /*2010*/  VIADD R25, R26, 0xffffffff ;  /* 0xffffffff1a197836 */ /* 0x000fe20000000000 */
[----:B------:R-:W-:-:S04]  /*2020*/  ISETP.GT.U32.AND P0, PT, R24, 0x7feffffe, PT ;  /* 0x7feffffe1800780c */ /* 0x000fc80003f04070 */
[----:B------:R-:W-:-:S13]  /*2030*/  ISETP.GT.U32.OR P0, PT, R25, 0x7feffffe, P0 ;  /* 0x7feffffe1900780c */ /* 0x000fda0000704470 */
[----:B------:R-:W-:Y:S05]  /*2040*/  @P0 BRA `(.L_x_132) ;  /* 0x00000000006c0947 */ /* 0x000fea0003800000 */
[----:B------:R-:W-:-:S04]  /*2050*/  LOP3.LUT R24, R13, 0x7ff00000, RZ, 0xc0, !PT ;  /* 0x7ff000000d187812 */ /* 0x000fc800078ec0ff */
[CC--:B------:R-:W-:Y:S02]  /*2060*/  VIADDMNMX R18, R9.reuse, -R24.reuse, 0xb9600000, !PT ;  /* 0xb960000009127446 */ /* 0x0c0fe40007800918 */
[----:B------:R-:W-:Y:S02]  /*2070*/  ISETP.GE.U32.AND P0, PT, R9, R24, PT ;  /* 0x000000180900720c */ /* 0x000fe40003f06070 */
[----:B------:R-:W-:Y:S02]  /*2080*/  VIMNMX R18, PT, PT, R18, 0x46a00000, PT ;  /* 0x46a0000012127848 */ /* 0x000fe40003fe0100 */
[----:B------:R-:W-:-:S04]  /*2090*/  SEL R9, R17, 0x63400000, !P0 ;  /* 0x6340000011097807 */ /* 0x000fc80004000000 */
[----:B------:R-:W-:Y:S01]  /*20a0*/  IADD3 R9, PT, PT, -R9, R18, RZ ;  /* 0x0000001209097210 */ /* 0x000fe20007ffe1ff */
[----:B------:R-:W-:-:S03]  /*20b0*/  IMAD.MOV.U32 R18, RZ, RZ, RZ ;  /* 0x000000ffff127224 */ /* 0x000fc600078e00ff */
[----:B------:R-:W-:-:S06]  /*20c0*/  IADD3 R19, PT, PT, R9, 0x7fe00000, RZ ;  /* 0x7fe0000009137810 */ /* 0x000fcc0007ffe0ff */
[----:B------:R-:W-:-:S10]  /*20d0*/  DMUL R24, R22, R18 ;  /* 0x0000001216187228 */ /* 0x000fd40000000000 */
[----:B------:R-:W-:-:S13]  /*20e0*/  FSETP.GTU.AND P0, PT, |R25|, 1.469367938527859385e-39, PT ;  /* 0x001000001900780b */ /* 0x000fda0003f0c200 */
[----:B------:R-:W-:Y:S05]  /*20f0*/  @P0 BRA `(.L_x_133) ;  /* 0x0000000000940947 */ /* 0x000fea0003800000 */
[----:B------:R-:W-:Y:S01]  /*2100*/  DFMA R6, R22, -R6, R20 ;  /* 0x800000061606722b */ /* 0x000fe20000000014 */
[----:B------:R-:W-:-:S09]  /*2110*/  MOV R18, RZ ;  /* 0x000000ff00127202 */ /* 0x000fd20000000f00 */
[C---:B------:R-:W-:Y:S02]  /*2120*/  FSETP.NEU.AND P0, PT, R7.reuse, RZ, PT ;  /* 0x000000ff0700720b */ /* 0x040fe40003f0d000 */
[----:B------:R-:W-:-:S04]  /*2130*/  LOP3.LUT R13, R7, 0x80000000, R13, 0x48, !PT ;  /* 0x80000000070d7812 */ /* 0x000fc800078e480d */
[----:B------:R-:W-:-:S07]  /*2140*/  LOP3.LUT R19, R13, R19, RZ, 0xfc, !PT ;  /* 0x000000130d137212 */ /* 0x000fce00078efcff */
[----:B------:R-:W-:Y:S05]  /*2150*/  @!P0 BRA `(.L_x_133) ;  /* 0x00000000007c8947 */ /* 0x000fea0003800000 */
[----:B------:R-:W-:Y:S01]  /*2160*/  IADD3 R7, PT, PT, -R9, RZ, RZ ;  /* 0x000000ff09077210 */ /* 0x000fe20007ffe1ff */
[----:B------:R-:W-:Y:S01]  /*2170*/  IMAD.MOV.U32 R6, RZ, RZ, RZ ;  /* 0x000000ffff067224 */ /* 0x000fe200078e00ff */
[----:B------:R-:W-:-:S05]  /*2180*/  DMUL.RP R18, R22, R18 ;  /* 0x0000001216127228 */ /* 0x000fca0000008000 */
[----:B------:R-:W-:-:S05]  /*2190*/  DFMA R6, R24, -R6, R22 ;  /* 0x800000061806722b */ /* 0x000fca0000000016 */
[----:B------:R-:W-:Y:S02]  /*21a0*/  LOP3.LUT R13, R19, R13, RZ, 0x3c, !PT ;  /* 0x0000000d130d7212 */ /* 0x000fe400078e3cff */
[----:B------:R-:W-:-:S04]  /*21b0*/  IADD3 R6, PT, PT, -R9, -0x43300000, RZ ;  /* 0xbcd0000009067810 */ /* 0x000fc80007ffe1ff */
[----:B------:R-:W-:-:S04]  /*21c0*/  FSETP.NEU.AND P0, PT, |R7|, R6, PT ;  /* 0x000000060700720b */ /* 0x000fc80003f0d200 */
[----:B------:R-:W-:Y:S02]  /*21d0*/  FSEL R24, R18, R24, !P0 ;  /* 0x0000001812187208 */ /* 0x000fe40004000000 */
[----:B------:R-:W-:Y:S01]  /*21e0*/  FSEL R25, R13, R25, !P0 ;  /* 0x000000190d197208 */ /* 0x000fe20004000000 */
[----:B------:R-:W-:Y:S06]  /*21f0*/  BRA `(.L_x_133) ;  /* 0x0000000000547947 */ /* 0x000fec0003800000 */
.L_x_132:
[----:B------:R-:W-:-:S14]  /*2200*/  DSETP.NAN.AND P0, PT, R18, R18, PT ;  /* 0x000000121200722a */ /* 0x000fdc0003f08000 */
[----:B------:R-:W-:Y:S05]  /*2210*/  @P0 BRA `(.L_x_134) ;  /* 0x0000000000440947 */ /* 0x000fea0003800000 */
[----:B------:R-:W-:-:S14]  /*2220*/  DSETP.NAN.AND P0, PT, R12, R12, PT ;  /* 0x0000000c0c00722a */ /* 0x000fdc0003f08000 */
[----:B------:R-:W-:Y:S05]  /*2230*/  @P0 BRA `(.L_x_135) ;  /* 0x0000000000300947 */ /* 0x000fea0003800000 */
[----:B------:R-:W-:Y:S02]  /*2240*/  ISETP.NE.AND P0, PT, R31, R26, PT ;  /* 0x0000001a1f00720c */ /* 0x000fe40003f05270 */
[----:B------:R-:W-:Y:S02]  /*2250*/  MOV R24, 0x0 ;  /* 0x0000000000187802 */ /* 0x000fe40000000f00 */
[----:B------:R-:W-:-:S09]  /*2260*/  MOV R25, 0xfff80000 ;  /* 0xfff8000000197802 */ /* 0x000fd20000000f00 */
[----:B------:R-:W-:Y:S05]  /*2270*/  @!P0 BRA `(.L_x_133) ;  /* 0x0000000000348947 */ /* 0x000fea0003800000 */
[----:B------:R-:W-:Y:S02]  /*2280*/  ISETP.NE.AND P0, PT, R31, 0x7ff00000, PT ;  /* 0x7ff000001f00780c */ /* 0x000fe40003f05270 */
[----:B------:R-:W-:Y:S02]  /*2290*/  LOP3.LUT R25, R19, 0x80000000, R13, 0x48, !PT ;  /* 0x8000000013197812 */ /* 0x000fe400078e480d */
[----:B------:R-:W-:-:S13]  /*22a0*/  ISETP.EQ.OR P0, PT, R26, RZ, !P0 ;  /* 0x000000ff1a00720c */ /* 0x000fda0004702670 */
[----:B------:R-:W-:Y:S01]  /*22b0*/  @P0 LOP3.LUT R6, R25, 0x7ff00000, RZ, 0xfc, !PT ;  /* 0x7ff0000019060812 */ /* 0x000fe200078efcff */
[----:B------:R-:W-:Y:S01]  /*22c0*/  @!P0 IMAD.MOV.U32 R24, RZ, RZ, RZ ;  /* 0x000000ffff188224 */ /* 0x000fe200078e00ff */
[----:B------:R-:W-:Y:S02]  /*22d0*/  @P0 MOV R24, RZ ;  /* 0x000000ff00180202 */ /* 0x000fe40000000f00 */
[----:B------:R-:W-:Y:S01]  /*22e0*/  @P0 MOV R25, R6 ;  /* 0x0000000600190202 */ /* 0x000fe20000000f00 */
[----:B------:R-:W-:Y:S06]  /*22f0*/  BRA `(.L_x_133) ;  /* 0x0000000000147947 */ /* 0x000fec0003800000 */
.L_x_135:
[----:B------:R-:W-:Y:S01]  /*2300*/  LOP3.LUT R25, R13, 0x80000, RZ, 0xfc, !PT ;  /* 0x000800000d197812 */ /* 0x000fe200078efcff */
[----:B------:R-:W-:Y:S01]  /*2310*/  IMAD.MOV.U32 R24, RZ, RZ, R12 ;  /* 0x000000ffff187224 */ /* 0x000fe200078e000c */
[----:B------:R-:W-:Y:S06]  /*2320*/  BRA `(.L_x_133) ;  /* 0x0000000000087947 */ /* 0x000fec0003800000 */
.L_x_134:
[----:B------:R-:W-:Y:S02]  /*2330*/  LOP3.LUT R25, R19, 0x80000, RZ, 0xfc, !PT ;  /* 0x0008000013197812 */ /* 0x000fe400078efcff */
[----:B------:R-:W-:-:S07]  /*2340*/  MOV R24, R18 ;  /* 0x0000001200187202 */ /* 0x000fce0000000f00 */
.L_x_133:
[----:B------:R-:W-:Y:S01]  /*2350*/  MOV R6, R0 ;  /* 0x0000000000067202 */ /* 0x000fe20000000f00 */
[----:B------:R-:W-:-:S04]  /*2360*/  IMAD.MOV.U32 R7, RZ, RZ, 0x0 ;  /* 0x00000000ff077424 */ /* 0x000fc800078e00ff */
[----:B------:R-:W-:Y:S05]  /*2370*/  RET.REL.NODEC R6 `(_Z7scatterP6float2S0_PfS1_ifiii) ;  /* 0xffffffdc06207950 */ /* 0x000fea0003c3ffff */
        .weak           $__internal_8_$__cuda_sm20_sqrt_rn_f32_slowpath
        .type           $__internal_8_$__cuda_sm20_sqrt_rn_f32_slowpath,@function
        .size           $__internal_8_$__cuda_sm20_sqrt_rn_f32_slowpath,($__internal_9_$__cuda_sm3x_div_rn_noftz_f32_slowpath - $__internal_8_$__cuda_sm20_sqrt_rn_f32_slowpath)
$__internal_8_$__cuda_sm20_sqrt_rn_f32_slowpath:
[----:B------:R-:W-:-:S13]  /*2380*/  LOP3.LUT P0, RZ, R0, 0x7fffffff, RZ, 0xc0, !PT ;  /* 0x7fffffff00ff7812 */ /* 0x000fda000780c0ff */
[----:B------:R-:W-:Y:S01]  /*2390*/  @!P0 MOV R2, R0 ;  /* 0x0000000000028202 */ /* 0x000fe20000000f00 */
        /* <DEDUP_REMOVED lines=18> */
.L_x_136:
[----:B------:R-:W-:Y:S01]  /*24c0*/  MOV R10, R2 ;  /* 0x00000002000a7202 */ /* 0x000fe20000000f00 */
[----:B------:R-:W-:Y:S01]  /*24d0*/  IMAD.MOV.U32 R3, RZ, RZ, 0x0 ;  /* 0x00000000ff037424 */ /* 0x000fe200078e00ff */
[----:B------:R-:W-:-:S04]  /*24e0*/  MOV R2, R4 ;  /* 0x0000000400027202 */ /* 0x000fc80000000f00 */
[----:B------:R-:W-:Y:S05]  /*24f0*/  RET.REL.NODEC R2 `(_Z7scatterP6float2S0_PfS1_ifiii) ;  /* 0xffffffd802c07950 */ /* 0x000fea0003c3ffff */
        .weak           $__internal_9_$__cuda_sm3x_div_rn_noftz_f32_slowpath
        .type           $__internal_9_$__cuda_sm3x_div_rn_noftz_f32_slowpath,@function
        .size           $__internal_9_$__cuda_sm3x_div_rn_noftz_f32_slowpath,(.L_x_268 - $__internal_9_$__cuda_sm3x_div_rn_noftz_f32_slowpath)
$__internal_9_$__cuda_sm3x_div_rn_noftz_f32_slowpath:
[--C-:B------:R-:W-:Y:S01]  /*2500*/  SHF.R.U32.HI R23, RZ, 0x17, R9.reuse ;  /* 0x00000017ff177819 */ /* 0x100fe20000011609 */
[----:B------:R-:W-:Y:S01]  /*2510*/  BSSY.RECONVERGENT B1, `(.L_x_137) ;  /* 0x0000063000017945 */ /* 0x000fe20003800200 */
[----:B------:R-:W-:Y:S01]  /*2520*/  SHF.R.U32.HI R24, RZ, 0x17, R0 ;  /* 0x00000017ff187819 */ /* 0x000fe20000011600 */
[----:B------:R-:W-:Y:S01]  /*2530*/  IMAD.MOV.U32 R27, RZ, RZ, R9 ;  /* 0x000000ffff1b7224 */ /* 0x000fe200078e0009 */
[----:B------:R-:W-:Y:S02]  /*2540*/  LOP3.LUT R23, R23, 0xff, RZ, 0xc0, !PT ;  /* 0x000000ff17177812 */ /* 0x000fe400078ec0ff */
[----:B------:R-:W-:Y:S02]  /*2550*/  LOP3.LUT R24, R24, 0xff, RZ, 0xc0, !PT ;  /* 0x000000ff18187812 */ /* 0x000fe400078ec0ff */
[----:B------:R-:W-:Y:S02]  /*2560*/  IADD3 R26, PT, PT, R23, -0x1, RZ ;  /* 0xffffffff171a7810 */ /* 0x000fe40007ffe0ff */
[----:B------:R-:W-:-:S02]  /*2570*/  IADD3 R28, PT, PT, R24, -0x1, RZ ;  /* 0xffffffff181c7810 */ /* 0x000fc40007ffe0ff */
        /* <DEDUP_REMOVED lines=22> */
[----:B------:R-:W-:Y:S01]  /*26e0*/  @P0 MOV R21, RZ ;  /* 0x000000ff00150202 */ /* 0x000fe20000000f00 */
[----:B------:R-:W-:Y:S02]  /*26f0*/  @!P0 IMAD.MOV.U32 R21, RZ, RZ, -0x40 ;  /* 0xffffffc0ff158424 */ /* 0x000fe400078e00ff */
[----:B------:R-:W-:Y:S01]  /*2700*/  @!P0 FFMA R0, R0, 1.84467440737095516160e+19, RZ ;  /* 0x5f80000000008823 */ /* 0x000fe200000000ff */
[----:B------:R-:W-:Y:S02]  /*2710*/  @!P1 FFMA R27, R9, 1.84467440737095516160e+19, RZ ;  /* 0x5f800000091b9823 */ /* 0x000fe400000000ff */
[----:B------:R-:W-:-:S07]  /*2720*/  @!P1 IADD3 R21, PT, PT, R21, 0x40, RZ ;  /* 0x0000004015159810 */ /* 0x000fce0007ffe0ff */
.L_x_138:
[----:B------:R-:W-:Y:S01]  /*2730*/  LEA R26, R23, 0xc0800000, 0x17 ;  /* 0xc0800000171a7811 */ /* 0x000fe200078eb8ff */
[----:B------:R-:W-:Y:S01]  /*2740*/  VIADD R24, R24, 0xffffff81 ;  /* 0xffffff8118187836 */ /* 0x000fe20000000000 */
[----:B------:R-:W-:Y:S02]  /*2750*/  BSSY.RECONVERGENT B2, `(.L_x_143) ;  /* 0x0000035000027945 */ /* 0x000fe40003800200 */
[----:B------:R-:W-:Y:S01]  /*2760*/  IADD3 R28, PT, PT, -R26, R27, RZ ;  /* 0x0000001b1a1c7210 */ /* 0x000fe20007ffe1ff */
[C---:B------:R-:W-:Y:S01]  /*2770*/  IMAD R0, R24.reuse, -0x800000, R0 ;  /* 0xff80000018007824 */ /* 0x040fe200078e0200 */
[----:B------:R-:W-:Y:S02]  /*2780*/  IADD3 R24, PT, PT, R24, 0x7f, -R23 ;  /* 0x0000007f18187810 */ /* 0x000fe40007ffe817 */
[----:B------:R-:W0:Y:S01]  /*2790*/  MUFU.RCP R26, R28 ;  /* 0x0000001c001a7308 */ /* 0x000e220000001000 */
[----:B------:R-:W-:Y:S01]  /*27a0*/  FADD.FTZ R27, -R28, -RZ ;  /* 0x800000ff1c1b7221 */ /* 0x000fe20000010100 */
[----:B------:R-:W-:-:S03]  /*27b0*/  IADD3 R21, PT, PT, R24, R21, RZ ;  /* 0x0000001518157210 */ /* 0x000fc60007ffe0ff */
[----:B0-----:R-:W-:-:S04]  /*27c0*/  FFMA R23, R26, R27, 1 ;  /* 0x3f8000001a177423 */ /* 0x001fc8000000001b */
[----:B------:R-:W-:-:S04]  /*27d0*/  FFMA R23, R26, R23, R26 ;  /* 0x000000171a177223 */ /* 0x000fc8000000001a */
[----:B------:R-:W-:-:S04]  /*27e0*/  FFMA R24, R0, R23, RZ ;  /* 0x0000001700187223 */ /* 0x000fc800000000ff */
[----:B------:R-:W-:-:S04]  /*27f0*/  FFMA R26, R27, R24, R0 ;  /* 0x000000181b1a7223 */ /* 0x000fc80000000000 */
[----:B------:R-:W-:-:S04]  /*2800*/  FFMA R24, R23, R26, R24 ;  /* 0x0000001a17187223 */ /* 0x000fc80000000018 */
[----:B------:R-:W-:-:S04]  /*2810*/  FFMA R27, R27, R24, R0 ;  /* 0x000000181b1b7223 */ /* 0x000fc80000000000 */
[----:B------:R-:W-:-:S05]  /*2820*/  FFMA R0, R23, R27, R24 ;  /* 0x0000001b17007223 */ /* 0x000fca0000000018 */
[----:B------:R-:W-:-:S04]  /*2830*/  SHF.R.U32.HI R26, RZ, 0x17, R0 ;  /* 0x00000017ff1a7819 */ /* 0x000fc80000011600 */
[----:B------:R-:W-:-:S04]  /*2840*/  LOP3.LUT R26, R26, 0xff, RZ, 0xc0, !PT ;  /* 0x000000ff1a1a7812 */ /* 0x000fc800078ec0ff */
[----:B------:R-:W-:-:S05]  /*2850*/  IADD3 R26, PT, PT, R26, R21, RZ ;  /* 0x000000151a1a7210 */ /* 0x000fca0007ffe0ff */
        /* <DEDUP_REMOVED lines=10> */
[CCC-:B------:R-:W-:Y:S01]  /*2900*/  FFMA.RP R28, R23.reuse, R27.reuse, R24.reuse ;  /* 0x0000001b171c7223 */ /* 0x1c0fe20000008018 */
[CCC-:B------:R-:W-:Y:S01]  /*2910*/  FFMA.RM R21, R23.reuse, R27.reuse, R24.reuse ;  /* 0x0000001b17157223 */ /* 0x1c0fe20000004018 */
[----:B------:R-:W-:Y:S01]  /*2920*/  FFMA.RZ R23, R23, R27, R24 ;  /* 0x0000001b17177223 */ /* 0x000fe2000000c018 */
[C---:B------:R-:W-:Y:S02]  /*2930*/  IADD3 R24, PT, PT, R26.reuse, 0x20, RZ ;  /* 0x000000201a187810 */ /* 0x040fe40007ffe0ff */
[C---:B------:R-:W-:Y:S02]  /*2940*/  ISETP.NE.AND P2, PT, R26.reuse, RZ, PT ;  /* 0x000000ff1a00720c */ /* 0x040fe40003f45270 */
[----:B------:R-:W-:Y:S02]  /*2950*/  LOP3.LUT R23, R23, 0x7fffff, RZ, 0xc0, !PT ;  /* 0x007fffff17177812 */ /* 0x000fe400078ec0ff */
[----:B------:R-:W-:Y:S02]  /*2960*/  ISETP.NE.AND P1, PT, R26, RZ, PT ;  /* 0x000000ff1a00720c */ /* 0x000fe40003f25270 */
[----:B------:R-:W-:-:S02]  /*2970*/  LOP3.LUT R23, R23, 0x800000, RZ, 0xfc, !PT ;  /* 0x0080000017177812 */ /* 0x000fc400078efcff */
[----:B------:R-:W-:Y:S02]  /*2980*/  IADD3 R26, PT, PT, -R26, RZ, RZ ;  /* 0x000000ff1a1a7210 */ /* 0x000fe40007ffe1ff */
[----:B------:R-:W-:Y:S02]  /*2990*/  SHF.L.U32 R24, R23, R24, RZ ;  /* 0x0000001817187219 */ /* 0x000fe400000006ff */
[----:B------:R-:W-:Y:S02]  /*29a0*/  FSETP.NEU.FTZ.AND P0, PT, R28, R21, PT ;  /* 0x000000151c00720b */ /* 0x000fe40003f1d000 */
[----:B------:R-:W-:Y:S02]  /*29b0*/  SEL R26, R26, RZ, P2 ;  /* 0x000000ff1a1a7207 */ /* 0x000fe40001000000 */
[----:B------:R-:W-:Y:S02]  /*29c0*/  ISETP.NE.AND P1, PT, R24, RZ, P1 ;  /* 0x000000ff1800720c */ /* 0x000fe40000f25270 */
[----:B------:R-:W-:-:S02]  /*29d0*/  SHF.R.U32.HI R26, RZ, R26, R23 ;  /* 0x0000001aff1a7219 */ /* 0x000fc40000011617 */
[----:B------:R-:W-:Y:S02]  /*29e0*/  PLOP3.LUT P0, PT, P0, P1, PT, 0xf8, 0x8f ;  /* 0x00000000008f781c */ /* 0x000fe40000703f70 */
[----:B------:R-:W-:Y:S02]  /*29f0*/  SHF.R.U32.HI R24, RZ, 0x1, R26 ;  /* 0x00000001ff187819 */ /* 0x000fe4000001161a */
[----:B------:R-:W-:-:S04]  /*2a00*/  SEL R21, RZ, 0x1, !P0 ;  /* 0x00000001ff157807 */ /* 0x000fc80004000000 */
[----:B------:R-:W-:-:S04]  /*2a10*/  LOP3.LUT R21, R21, 0x1, R24, 0xf8, !PT ;  /* 0x0000000115157812 */ /* 0x000fc800078ef818 */
[----:B------:R-:W-:-:S05]  /*2a20*/  LOP3.LUT R21, R21, R26, RZ, 0xc0, !PT ;  /* 0x0000001a15157212 */ /* 0x000fca00078ec0ff */
[----:B------:R-:W-:-:S05]  /*2a30*/  IMAD.IADD R21, R24, 0x1, R21 ;  /* 0x0000000118157824 */ /* 0x000fca00078e0215 */
[----:B------:R-:W-:Y:S01]  /*2a40*/  LOP3.LUT R0, R21, R0, RZ, 0xfc, !PT ;  /* 0x0000000015007212 */ /* 0x000fe200078efcff */
[----:B------:R-:W-:Y:S06]  /*2a50*/  BRA `(.L_x_146) ;  /* 0x0000000000107947 */ /* 0x000fec0003800000 */
.L_x_145:
[----:B------:R-:W-:-:S04]  /*2a60*/  LOP3.LUT R0, R0, 0x80000000, RZ, 0xc0, !PT ;  /* 0x8000000000007812 */ /* 0x000fc800078ec0ff */
[----:B------:R-:W-:Y:S01]  /*2a70*/  LOP3.LUT R0, R0, 0x7f800000, RZ, 0xfc, !PT ;  /* 0x7f80000000007812 */ /* 0x000fe200078efcff */
[----:B------:R-:W-:Y:S06]  /*2a80*/  BRA `(.L_x_146) ;  /* 0x0000000000047947 */ /* 0x000fec0003800000 */
.L_x_144:
[----:B------:R-:W-:-:S07]  /*2a90*/  LEA R0, R21, R0, 0x17 ;  /* 0x0000000015007211 */ /* 0x000fce00078eb8ff */
.L_x_146:
[----:B------:R-:W-:Y:S05]  /*2aa0*/  BSYNC.RECONVERGENT B2 ;  /* 0x0000000000027941 */ /* 0x000fea0003800200 */
.L_x_143:
[----:B------:R-:W-:Y:S05]  /*2ab0*/  BRA `(.L_x_147) ;  /* 0x0000000000207947 */ /* 0x000fea0003800000 */
.L_x_142:
[----:B------:R-:W-:-:S04]  /*2ac0*/  LOP3.LUT R0, R27, 0x80000000, R0, 0x48, !PT ;  /* 0x800000001b007812 */ /* 0x000fc800078e4800 */
[----:B------:R-:W-:Y:S01]  /*2ad0*/  LOP3.LUT R0, R0, 0x7f800000, RZ, 0xfc, !PT ;  /* 0x7f80000000007812 */ /* 0x000fe200078efcff */
[----:B------:R-:W-:Y:S06]  /*2ae0*/  BRA `(.L_x_147) ;  /* 0x0000000000147947 */ /* 0x000fec0003800000 */
.L_x_141:
[----:B------:R-:W-:Y:S01]  /*2af0*/  LOP3.LUT R0, R27, 0x80000000, R0, 0x48, !PT ;  /* 0x800000001b007812 */ /* 0x000fe200078e4800 */
[----:B------:R-:W-:Y:S06]  /*2b00*/  BRA `(.L_x_147) ;  /* 0x00000000000c7947 */ /* 0x000fec0003800000 */
.L_x_140:
[----:B------:R-:W0:Y:S01]  /*2b10*/  MUFU.RSQ R0, -QNAN ;  /* 0xffc0000000007908 */ /* 0x000e220000001400 */
[----:B------:R-:W-:Y:S05]  /*2b20*/  BRA `(.L_x_147) ;  /* 0x0000000000047947 */ /* 0x000fea0003800000 */
.L_x_139:
[----:B------:R-:W-:-:S07]  /*2b30*/  FADD.FTZ R0, R0, R9 ;  /* 0x0000000900007221 */ /* 0x000fce0000010000 */
.L_x_147:
[----:B------:R-:W-:Y:S05]  /*2b40*/  BSYNC.RECONVERGENT B1 ;  /* 0x0000000000017941 */ /* 0x000fea0003800200 */
.L_x_137:
[----:B------:R-:W-:-:S04]  /*2b50*/  HFMA2 R21, -RZ, RZ, 0, 0 ;  /* 0x00000000ff157431 */ /* 0x000fc800000001ff */
[----:B0-----:R-:W-:Y:S05]  /*2b60*/  RET.REL.NODEC R20 `(_Z7scatterP6float2S0_PfS1_ifiii) ;  /* 0xffffffd414247950 */ /* 0x001fea0003c3ffff */
.L_x_148:
        /* <DEDUP_REMOVED lines=9> */
.L_x_268:


//--------------------- .text._Z6gatherP6float2S0_PfS1_ifiii --------------------------
	.section	.text._Z6gatherP6float2S0_PfS1_ifiii,"ax",@progbits
	.align	128
        .global         _Z6gatherP6float2S0_PfS1_ifiii
        .type           _Z6gatherP6float2S0_PfS1_ifiii,@function
        .size           _Z6gatherP6float2S0_PfS1_ifiii,(.L_x_271 - _Z6gatherP6float2S0_PfS1_ifiii)
        .other          _Z6gatherP6float2S0_PfS1_ifiii,@"STO_CUDA_ENTRY STV_DEFAULT"
_Z6gatherP6float2S0_PfS1_ifiii:
.text._Z6gatherP6float2S0_PfS1_ifiii:
        /* <DEDUP_REMOVED lines=19> */
[----:B------:R-:W0:Y:S01]  /*0130*/  LDCU UR4, c[0x0][0x3a0] ;  /* 0x00007400ff0477ac */ /* 0x000e220008000800 */
[----:B------:R-:W1:Y:S01]  /*0140*/  LDC.64 R2, c[0x0][0x390] ;  /* 0x0000e400ff027b82 */ /* 0x000e620000000a00 */
[----:B------:R-:W-:Y:S02]  /*0150*/  IMAD R8, R8, UR10, RZ ;  /* 0x0000000a08087c24 */ /* 0x000fe4000f8e02ff */
[----:B------:R-:W-:Y:S01]  /*0160*/  IMAD.MOV.U32 R4, RZ, RZ, RZ ;  /* 0x000000ffff047224 */ /* 0x000fe200078e00ff */
[----:B------:R-:W2:Y:S02]  /*0170*/  LDCU.64 UR16, c[0x0][0x358] ;  /* 0x00006b00ff1077ac */ /* 0x000ea40008000a00 */
[----:B------:R-:W-:Y:S02]  /*0180*/  IADD3 R7, PT, PT, R5, R8, RZ ;  /* 0x0000000805077210 */ /* 0x000fe40007ffe0ff */
[----:B------:R-:W3:Y:S01]  /*0190*/  LDC.64 R10, c[0x0][0x398] ;  /* 0x0000e600ff0a7b82 */ /* 0x000ee20000000a00 */
[----:B0-----:R-:W-:-:S02]  /*01a0*/  UISETP.GE.AND UP0, UPT, UR4, URZ, UPT ;  /* 0x000000ff0400728c */ /* 0x001fc4000bf06270 */
[----:B-1----:R-:W-:-:S04]  /*01b0*/  IMAD.WIDE R2, R7, 0x4, R2 ;  /* 0x0000000407027825 */ /* 0x002fc800078e0202 */
[----:B---3--:R-:W-:-:S04]  /*01c0*/  IMAD.WIDE R10, R7, 0x4, R10 ;  /* 0x00000004070a7825 */ /* 0x008fc800078e020a */
[----:B------:R-:W-:Y:S01]  /*01d0*/  HFMA2 R7, -RZ, RZ, 0, 0 ;  /* 0x00000000ff077431 */ /* 0x000fe200000001ff */
[----:B--2---:R-:W-:Y:S06]  /*01e0*/  BRA.U !UP0, `(.L_x_149) ;  /* 0x00000019087c7547 */ /* 0x004fec000b800000 */
[----:B------:R0:W5:Y:S01]  /*01f0*/  LDG.E R21, desc[UR16][R2.64] ;  /* 0x0000001002157981 */ /* 0x000162000c1e1900 */
[----:B------:R-:W1:Y:S03]  /*0200*/  LDC R0, c[0x0][0x3a4] ;  /* 0x0000e900ff007b82 */ /* 0x000e660000000800 */
[----:B------:R0:W5:Y:S01]  /*0210*/  LDG.E R20, desc[UR16][R10.64] ;  /* 0x000000100a147981 */ /* 0x000162000c1e1900 */
[----:B-1----:R-:W-:-:S04]  /*0220*/  FMUL R0, R0, R0 ;  /* 0x0000000000007220 */ /* 0x002fc80000400000 */
[----:B------:R-:W-:Y:S01]  /*0230*/  VIADD R4, R0, 0xf3000000 ;  /* 0xf300000000047836 */ /* 0x000fe20000000000 */
[----:B------:R0:W1:Y:S04]  /*0240*/  MUFU.RSQ R7, R0 ;  /* 0x0000000000077308 */ /* 0x0000680000001400 */
[----:B------:R-:W-:-:S13]  /*0250*/  ISETP.GT.U32.AND P0, PT, R4, 0x727fffff, PT ;  /* 0x727fffff0400780c */ /* 0x000fda0003f04070 */
[----:B01----:R-:W-:Y:S05]  /*0260*/  @!P0 BRA `(.L_x_150) ;  /* 0x0000000000108947 */ /* 0x003fea0003800000 */
[----:B------:R-:W-:-:S07]  /*0270*/  MOV R4, 0x290 ;  /* 0x0000029000047802 */ /* 0x000fce0000000f00 */
[----:B-----5:R-:W-:Y:S05]  /*0280*/  CALL.REL.NOINC `($__internal_11_$__cuda_sm20_sqrt_rn_f32_slowpath) ;  /* 0x0000002000707944 */ /* 0x020fea0003c00000 */
[----:B------:R-:W-:Y:S01]  /*0290*/  MOV R2, R0 ;  /* 0x0000000000027202 */ /* 0x000fe20000000f00 */
[----:B------:R-:W-:Y:S06]  /*02a0*/  BRA `(.L_x_151) ;  /* 0x0000000000107947 */ /* 0x000fec0003800000 */
.L_x_150:
[----:B------:R-:W-:Y:S01]  /*02b0*/  FMUL.FTZ R3, R0, R7 ;  /* 0x0000000700037220 */ /* 0x000fe20000410000 */
[----:B------:R-:W-:-:S03]  /*02c0*/  FMUL.FTZ R2, R7, 0.5 ;  /* 0x3f00000007027820 */ /* 0x000fc60000410000 */
[----:B------:R-:W-:-:S04]  /*02d0*/  FFMA R0, -R3, R3, R0 ;  /* 0x0000000303007223 */ /* 0x000fc80000000100 */
[----:B------:R-:W-:-:S07]  /*02e0*/  FFMA R2, R0, R2, R3 ;  /* 0x0000000200027223 */ /* 0x000fce0000000003 */
.L_x_151:
[----:B------:R-:W0:Y:S01]  /*02f0*/  F2F.F64.F32 R2, R2 ;  /* 0x0000000200027310 */ /* 0x000e220000201800 */
[----:B------:R-:W-:Y:S01]  /*0300*/  IMAD.MOV.U32 R10, RZ, RZ, 0x1 ;  /* 0x00000001ff0a7424 */ /* 0x000fe200078e00ff */
        /* <DEDUP_REMOVED lines=11> */
[----:B------:R-:W-:Y:S02]  /*03c0*/  R2UR UR7, R15 ;  /* 0x000000000f0772ca */ /* 0x000fe400000e0000 */
[----:B------:R-:W-:-:S11]  /*03d0*/  R2UR UR6, R14 ;  /* 0x000000000e0672ca */ /* 0x000fd600000e0000 */
[----:B------:R-:W-:-:S05]  /*03e0*/  FFMA R0, RZ, R3, UR7 ;  /* 0x00000007ff007e23 */ /* 0x000fca0008000003 */
[----:B------:R-:W-:-:S13]  /*03f0*/  FSETP.GT.AND P0, PT, |R0|, 1.469367938527859385e-39, PT ;  /* 0x001000000000780b */ /* 0x000fda0003f04200 */
[----:B------:R-:W-:Y:S05]  /*0400*/  @P0 BRA `(.L_x_152) ;  /* 0x00000000001c0947 */ /* 0x000fea0003800000 */
[----:B------:R-:W-:Y:S01]  /*0410*/  MOV R13, R3 ;  /* 0x00000003000d7202 */ /* 0x000fe20000000f00 */
[----:B------:R-:W-:Y:S01]  /*0420*/  IMAD.MOV.U32 R4, RZ, RZ, 0x54411744 ;  /* 0x54411744ff047424 */ /* 0x000fe200078e00ff */
[----:B------:R-:W-:Y:S02]  /*0430*/  MOV R7, 0x400921fb ;  /* 0x400921fb00077802 */ /* 0x000fe40000000f00 */
[----:B------:R-:W-:-:S07]  /*0440*/  MOV R0, 0x460 ;  /* 0x0000046000007802 */ /* 0x000fce0000000f00 */
[----:B-----5:R-:W-:Y:S05]  /*0450*/  CALL.REL.NOINC `($__internal_10_$__cuda_sm20_div_rn_f64_full) ;  /* 0x0000001800807944 */ /* 0x020fea0003c00000 */
[----:B------:R-:W-:Y:S01]  /*0460*/  UMOV UR6, UR4 ;  /* 0x0000000400067c82 */ /* 0x000fe20008000000 */
[----:B------:R-:W-:-:S05]  /*0470*/  UMOV UR7, UR5 ;  /* 0x0000000500077c82 */ /* 0x000fca0008000000 */
.L_x_152:
        /* <DEDUP_REMOVED lines=14> */
[----:B------:R-:W-:Y:S02]  /*0560*/  R2UR UR9, R15 ;  /* 0x000000000f0972ca */ /* 0x000fe400000e0000 */
[----:B------:R-:W-:-:S11]  /*0570*/  R2UR UR8, R14 ;  /* 0x000000000e0872ca */ /* 0x000fd600000e0000 */
[----:B------:R-:W-:-:S05]  /*0580*/  FFMA R0, RZ, R11, UR9 ;  /* 0x00000009ff007e23 */ /* 0x000fca000800000b */
[----:B------:R-:W-:-:S13]  /*0590*/  FSETP.GT.AND P0, PT, |R0|, 1.469367938527859385e-39, PT ;  /* 0x001000000000780b */ /* 0x000fda0003f04200 */
[----:B------:R-:W-:Y:S05]  /*05a0*/  @P0 BRA `(.L_x_153) ;  /* 0x0000000000200947 */ /* 0x000fea0003800000 */
[----:B------:R-:W-:Y:S01]  /*05b0*/  MOV R4, 0xc9b96d35 ;  /* 0xc9b96d3500047802 */ /* 0x000fe20000000f00 */
[----:B------:R-:W-:Y:S01]  /*05c0*/  IMAD.MOV.U32 R7, RZ, RZ, -0x3fdc42c4 ;  /* 0xc023bd3cff077424 */ /* 0x000fe200078e00ff */
[----:B------:R-:W-:Y:S01]  /*05d0*/  MOV R2, R10 ;  /* 0x0000000a00027202 */ /* 0x000fe20000000f00 */
[----:B------:R-:W-:Y:S01]  /*05e0*/  IMAD.MOV.U32 R13, RZ, RZ, R11 ;  /* 0x000000ffff0d7224 */ /* 0x000fe200078e000b */
[----:B------:R-:W-:-:S07]  /*05f0*/  MOV R0, 0x610 ;  /* 0x0000061000007802 */ /* 0x000fce0000000f00 */
[----:B-----5:R-:W-:Y:S05]  /*0600*/  CALL.REL.NOINC `($__internal_10_$__cuda_sm20_div_rn_f64_full) ;  /* 0x0000001800147944 */ /* 0x020fea0003c00000 */
[----:B------:R-:W-:Y:S01]  /*0610*/  UMOV UR8, UR4 ;  /* 0x0000000400087c82 */ /* 0x000fe20008000000 */
[----:B------:R-:W-:-:S05]  /*0620*/  UMOV UR9, UR5 ;  /* 0x0000000500097c82 */ /* 0x000fca0008000000 */
.L_x_153:
        /* <DEDUP_REMOVED lines=19> */
[----:B------:R-:W-:Y:S01]  /*0760*/  IMAD.MOV.U32 R4, RZ, RZ, -0x364692cb ;  /* 0xc9b96d35ff047424 */ /* 0x000fe200078e00ff */
[----:B------:R-:W-:Y:S02]  /*0770*/  MOV R7, 0x4023bd3c ;  /* 0x4023bd3c00077802 */ /* 0x000fe40000000f00 */
[----:B------:R-:W-:-:S07]  /*0780*/  MOV R0, 0x7a0 ;  /* 0x000007a000007802 */ /* 0x000fce0000000f00 */
[----:B-----5:R-:W-:Y:S05]  /*0790*/  CALL.REL.NOINC `($__internal_10_$__cuda_sm20_div_rn_f64_full) ;  /* 0x0000001400b07944 */ /* 0x020fea0003c00000 */
[----:B------:R-:W-:Y:S01]  /*07a0*/  IMAD.U32 R2, RZ, RZ, UR4 ;  /* 0x00000004ff027e24 */ /* 0x000fe2000f8e00ff */
[----:B------:R-:W-:-:S07]  /*07b0*/  MOV R3, UR5 ;  /* 0x0000000500037c02 */ /* 0x000fce0008000f00 */
.L_x_154:
[----:B------:R-:W0:Y:S01]  /*07c0*/  LDCU UR4, c[0x0][0x3a8] ;  /* 0x00007500ff0477ac */ /* 0x000e220008000800 */
[----:B------:R-:W1:Y:S01]  /*07d0*/  LDC R11, c[0x0][0x3a0] ;  /* 0x0000e800ff0b7b82 */ /* 0x000e620000000800 */
[----:B------:R-:W-:Y:S01]  /*07e0*/  MOV R4, RZ ;  /* 0x000000ff00047202 */ /* 0x000fe20000000f00 */
[----:B------:R-:W-:Y:S02]  /*07f0*/  UISETP.LT.AND UP0, UPT, URZ, UR12, UPT ;  /* 0x0000000cff00728c */ /* 0x000fe4000bf01270 */
[----:B------:R-:W-:Y:S02]  /*0800*/  ULEA UR10, UR10, UR12, 0x1 ;  /* 0x0000000c0a0a7291 */ /* 0x000fe4000f8e08ff */
[----:B------:R-:W-:Y:S02]  /*0810*/  USEL UR14, URZ, UR12, !UP0 ;  /* 0x0000000cff0e7287 */ /* 0x000fe4000c000000 */
[----:B0-----:R-:W-:-:S06]  /*0820*/  USHF.L.U32 UR5, UR4, 0x1, URZ ;  /* 0x0000000104057899 */ /* 0x001fcc00080006ff */
[----:B------:R-:W-:Y:S02]  /*0830*/  I2FP.F32.S32 R0, UR5 ;  /* 0x0000000500007c45 */ /* 0x000fe40008201400 */
[----:B-1----:R-:W-:Y:S01]  /*0840*/  I2FP.F32.U32 R7, R11 ;  /* 0x0000000b00077245 */ /* 0x002fe20000201000 */
[----:B------:R-:W-:Y:S01]  /*0850*/  VIADD R11, R11, UR4 ;  /* 0x000000040b0b7c36 */ /* 0x000fe20008000000 */
[----:B------:R-:W-:Y:S01]  /*0860*/  R2UR UR13, R0 ;  /* 0x00000000000d72ca */ /* 0x000fe200000e0000 */
[----:B------:R-:W-:-:S12]  /*0870*/  UMOV UR4, URZ ;  /* 0x000000ff00047c82 */ /* 0x000fd80008000000 */
[----:B-----5:R-:W-:Y:S01]  /*0880*/  FMUL R0, R20, UR13 ;  /* 0x0000000d14007c20 */ /* 0x020fe20008400000 */
[----:B------:R-:W-:-:S04]  /*0890*/  FMUL R9, R21, UR13 ;  /* 0x0000000d15097c20 */ /* 0x000fc80008400000 */
[----:B------:R-:W0:Y:S08]  /*08a0*/  FRND.FLOOR R12, R9 ;  /* 0x00000009000c7307 */ /* 0x000e300000205000 */
[----:B------:R-:W1:Y:S01]  /*08b0*/  FRND.FLOOR R0, R0 ;  /* 0x0000000000007307 */ /* 0x000e620000205000 */
[----:B0-----:R-:W-:Y:S01]  /*08c0*/  FADD R12, -R7, R12 ;  /* 0x0000000c070c7221 */ /* 0x001fe20000000100 */
[----:B-1----:R-:W-:Y:S01]  /*08d0*/  FADD R13, R0, -R7 ;  /* 0x80000007000d7221 */ /* 0x002fe20000000000 */
[----:B------:R-:W-:-:S07]  /*08e0*/  IMAD.MOV.U32 R7, RZ, RZ, RZ ;  /* 0x000000ffff077224 */ /* 0x000fce00078e00ff */
.L_x_174:
[----:B------:R-:W-:Y:S01]  /*08f0*/  I2FP.F32.U32 R0, UR4 ;  /* 0x0000000400007c45 */ /* 0x000fe20008201000 */
[----:B------:R-:W0:Y:S01]  /*0900*/  MUFU.RCP R10, UR13 ;  /* 0x0000000d000a7d08 */ /* 0x000e220008001000 */
[----:B------:R-:W-:Y:S01]  /*0910*/  MOV R15, UR13 ;  /* 0x0000000d000f7c02 */ /* 0x000fe20008000f00 */
[----:B------:R-:W-:Y:S02]  /*0920*/  BSSY.RECONVERGENT B0, `(.L_x_155) ;  /* 0x000000f000007945 */ /* 0x000fe40003800200 */
[----:B------:R-:W-:-:S04]  /*0930*/  FADD R0, R0, R13 ;  /* 0x0000000d00007221 */ /* 0x000fc80000000000 */
[----:B------:R-:W1:Y:S01]  /*0940*/  F2I.TRUNC.NTZ R9, R0 ;  /* 0x0000000000097305 */ /* 0x000e62000020f100 */
[----:B0-----:R-:W-:-:S04]  /*0950*/  FFMA R15, R10, -R15, 1 ;  /* 0x3f8000000a0f7423 */ /* 0x001fc8000000080f */
[----:B------:R-:W-:Y:S01]  /*0960*/  FFMA R10, R10, R15, R10 ;  /* 0x0000000f0a0a7223 */ /* 0x000fe2000000000a */
[----:B-1----:R-:W-:-:S04]  /*0970*/  I2FP.F32.S32 R27, R9 ;  /* 0x00000009001b7245 */ /* 0x002fc80000201400 */
[----:B------:R-:W0:Y:S01]  /*0980*/  FCHK P0, R27, UR13 ;  /* 0x0000000d1b007d02 */ /* 0x000e220008000000 */
[----:B------:R-:W-:-:S04]  /*0990*/  FFMA R14, R27, R10, RZ ;  /* 0x0000000a1b0e7223 */ /* 0x000fc800000000ff */
[----:B------:R-:W-:-:S04]  /*09a0*/  FFMA R15, R14, -UR13, R27 ;  /* 0x8000000d0e0f7c23 */ /* 0x000fc8000800001b */
[----:B------:R-:W-:Y:S01]  /*09b0*/  FFMA R15, R10, R15, R14 ;  /* 0x0000000f0a0f7223 */ /* 0x000fe2000000000e */
[----:B0-----:R-:W-:Y:S06]  /*09c0*/  @!P0 BRA `(.L_x_156) ;  /* 0x0000000000108947 */ /* 0x001fec0003800000 */
[----:B------:R-:W-:Y:S01]  /*09d0*/  IMAD.U32 R25, RZ, RZ, UR13 ;  /* 0x0000000dff197e24 */ /* 0x000fe2000f8e00ff */
[----:B------:R-:W-:-:S07]  /*09e0*/  MOV R18, 0xa00 ;  /* 0x00000a0000127802 */ /* 0x000fce0000000f00 */
[----:B------:R-:W-:Y:S05]  /*09f0*/  CALL.REL.NOINC `($__internal_12_$__cuda_sm3x_div_rn_noftz_f32_slowpath) ;  /* 0x0000001800f47944 */ /* 0x000fea0003c00000 */
[----:B------:R-:W-:-:S07]  /*0a00*/  MOV R15, R0 ;  /* 0x00000000000f7202 */ /* 0x000fce0000000f00 */
.L_x_156:
[----:B------:R-:W-:Y:S05]  /*0a10*/  BSYNC.RECONVERGENT B0 ;  /* 0x0000000000007941 */ /* 0x000fea0003800200 */
.L_x_155:
[----:B------:R-:W-:Y:S01]  /*0a20*/  FADD R15, -R20, R15 ;  /* 0x0000000f140f7221 */ /* 0x000fe20000000100 */
[----:B------:R-:W-:Y:S01]  /*0a30*/  UISETP.GE.AND UP0, UPT, UR12, 0x3, UPT ;  /* 0x000000030c00788c */ /* 0x000fe2000bf06270 */
[--C-:B------:R-:W-:Y:S01]  /*0a40*/  IMAD R10, R6, UR10, R11.reuse ;  /* 0x0000000a060a7c24 */ /* 0x100fe2000f8e020b */
[----:B------:R-:W-:Y:S01]  /*0a50*/  UMOV UR5, URZ ;  /* 0x000000ff00057c82 */ /* 0x000fe20008000000 */
[----:B------:R-:W-:Y:S02]  /*0a60*/  FMUL R0, R15, R15 ;  /* 0x0000000f0f007220 */ /* 0x000fe40000400000 */
[----:B------:R-:W-:Y:S02]  /*0a70*/  IMAD.IADD R10, R9, 0x1, R10 ;  /* 0x00000001090a7824 */ /* 0x000fe400078e020a */
[----:B------:R-:W0:Y:S02]  /*0a80*/  F2F.F64.F32 R14, R0 ;  /* 0x00000000000e7310 */ /* 0x000e240000201800 */
[----:B------:R-:W-:Y:S01]  /*0a90*/  IMAD R10, R10, UR10, R11 ;  /* 0x0000000a0a0a7c24 */ /* 0x000fe2000f8e020b */
[----:B0-----:R-:W-:Y:S01]  /*0aa0*/  DMUL R14, R14, R2 ;  /* 0x000000020e0e7228 */ /* 0x001fe20000000000 */
[----:B------:R-:W-:Y:S10]  /*0ab0*/  BRA.U !UP0, `(.L_x_157) ;  /* 0x00000009086c7547 */ /* 0x000ff4000b800000 */
[----:B------:R-:W0:Y:S01]  /*0ac0*/  LDC.64 R16, c[0x0][0x388] ;  /* 0x0000e200ff107b82 */ /* 0x000e220000000a00 */
[----:B------:R-:W-:-:S05]  /*0ad0*/  UMOV UR5, URZ ;  /* 0x000000ff00057c82 */ /* 0x000fca0008000000 */
.L_x_166:
[----:B------:R-:W-:Y:S01]  /*0ae0*/  I2FP.F32.U32 R9, UR5 ;  /* 0x0000000500097c45 */ /* 0x000fe20008201000 */
[----:B------:R-:W1:Y:S01]  /*0af0*/  MUFU.RCP R0, UR13 ;  /* 0x0000000d00007d08 */ /* 0x000e620008001000 */
[----:B------:R-:W-:Y:S01]  /*0b00*/  MOV R19, UR13 ;  /* 0x0000000d00137c02 */ /* 0x000fe20008000f00 */
[----:B------:R-:W-:Y:S02]  /*0b10*/  BSSY.RECONVERGENT B0, `(.L_x_158) ;  /* 0x000000e000007945 */ /* 0x000fe40003800200 */
[----:B------:R-:W-:-:S06]  /*0b20*/  FADD R9, R9, R12 ;  /* 0x0000000c09097221 */ /* 0x000fcc0000000000 */
[----:B------:R-:W2:Y:S01]  /*0b30*/  F2I.TRUNC.NTZ R9, R9 ;  /* 0x0000000900097305 */ /* 0x000ea2000020f100 */
[----:B-1----:R-:W-:-:S04]  /*0b40*/  FFMA R19, R0, -R19, 1 ;  /* 0x3f80000000137423 */ /* 0x002fc80000000813 */
[----:B------:R-:W-:Y:S01]  /*0b50*/  FFMA R0, R0, R19, R0 ;  /* 0x0000001300007223 */ /* 0x000fe20000000000 */
[----:B--2---:R-:W-:-:S04]  /*0b60*/  I2FP.F32.S32 R27, R9 ;  /* 0x00000009001b7245 */ /* 0x004fc80000201400 */
[----:B------:R-:W1:Y:S01]  /*0b70*/  FCHK P0, R27, UR13 ;  /* 0x0000000d1b007d02 */ /* 0x000e620008000000 */
[----:B------:R-:W-:-:S04]  /*0b80*/  FFMA R19, R0, R27, RZ ;  /* 0x0000001b00137223 */ /* 0x000fc800000000ff */
[----:B------:R-:W-:-:S04]  /*0b90*/  FFMA R18, R19, -UR13, R27 ;  /* 0x8000000d13127c23 */ /* 0x000fc8000800001b */
[----:B------:R-:W-:Y:S01]  /*0ba0*/  FFMA R0, R0, R18, R19 ;  /* 0x0000001200007223 */ /* 0x000fe20000000013 */
[----:B-1----:R-:W-:Y:S06]  /*0bb0*/  @!P0 BRA `(.L_x_159) ;  /* 0x00000000000c8947 */ /* 0x002fec0003800000 */
[----:B------:R-:W-:Y:S01]  /*0bc0*/  IMAD.U32 R25, RZ, RZ, UR13 ;  /* 0x0000000dff197e24 */ /* 0x000fe2000f8e00ff */
[----:B------:R-:W-:-:S07]  /*0bd0*/  MOV R18, 0xbf0 ;  /* 0x00000bf000127802 */ /* 0x000fce0000000f00 */
[----:B0-----:R-:W-:Y:S05]  /*0be0*/  CALL.REL.NOINC `($__internal_12_$__cuda_sm3x_div_rn_noftz_f32_slowpath) ;  /* 0x0000001800787944 */ /* 0x001fea0003c00000 */
.L_x_159:
[----:B------:R-:W-:Y:S05]  /*0bf0*/  BSYNC.RECONVERGENT B0 ;  /* 0x0000000000007941 */ /* 0x000fea0003800200 */
.L_x_158:
[----:B------:R-:W-:-:S05]  /*0c00*/  IADD3 R19, PT, PT, R10, R9, RZ ;  /* 0x000000090a137210 */ /* 0x000fca0007ffe0ff */
[----:B0-----:R-:W-:-:S06]  /*0c10*/  IMAD.WIDE R18, R19, 0x8, R16 ;  /* 0x0000000813127825 */ /* 0x001fcc00078e0210 */
[----:B------:R-:W2:Y:S01]  /*0c20*/  LDG.E.64 R18, desc[UR16][R18.64] ;  /* 0x0000001012127981 */ /* 0x000ea2000c1e1b00 */
[----:B------:R-:W-:Y:S01]  /*0c30*/  FADD R0, -R21, R0 ;  /* 0x0000000015007221 */ /* 0x000fe20000000100 */
[----:B------:R-:W-:Y:S01]  /*0c40*/  UIADD3 UR11, UPT, UPT, UR5, 0x1, URZ ;  /* 0x00000001050b7890 */ /* 0x000fe2000fffe0ff */
[----:B------:R-:W-:Y:S02]  /*0c50*/  BSSY.RECONVERGENT B0, `(.L_x_160) ;  /* 0x000001f000007945 */ /* 0x000fe40003800200 */
[----:B------:R-:W-:Y:S02]  /*0c60*/  FMUL R9, R0, R0 ;  /* 0x0000000000097220 */ /* 0x000fe40000400000 */
[----:B------:R-:W-:Y:S01]  /*0c70*/  MUFU.RCP R0, UR13 ;  /* 0x0000000d00007d08 */ /* 0x000fe20008001000 */
[----:B------:R-:W-:-:S07]  /*0c80*/  I2FP.F32.U32 R27, UR11 ;  /* 0x0000000b001b7c45 */ /* 0x000fce0008201000 */
[----:B------:R0:W1:Y:S02]  /*0c90*/  F2F.F64.F32 R24, R9 ;  /* 0x0000000900187310 */ /* 0x0000640000201800 */
[----:B0-----:R-:W-:-:S06]  /*0ca0*/  FADD R9, R27, R12 ;  /* 0x0000000c1b097221 */ /* 0x001fcc0000000000 */
[----:B------:R-:W0:Y:S01]  /*0cb0*/  F2I.TRUNC.NTZ R9, R9 ;  /* 0x0000000900097305 */ /* 0x000e22000020f100 */
[----:B-1----:R-:W-:-:S10]  /*0cc0*/  DFMA R24, R24, UR8, -R14 ;  /* 0x0000000818187c2b */ /* 0x002fd4000800080e */
[----:B------:R1:W3:Y:S01]  /*0cd0*/  F2F.F32.F64 R24, R24 ;  /* 0x0000001800187310 */ /* 0x0002e20000301000 */
[----:B0-----:R-:W-:Y:S01]  /*0ce0*/  I2FP.F32.S32 R27, R9 ;  /* 0x00000009001b7245 */ /* 0x001fe20000201400 */
[----:B-1----:R-:W-:-:S04]  /*0cf0*/  IMAD.U32 R25, RZ, RZ, UR13 ;  /* 0x0000000dff197e24 */ /* 0x002fc8000f8e00ff */
[----:B------:R-:W-:Y:S01]  /*0d00*/  FFMA R25, R0, -R25, 1 ;  /* 0x3f80000000197423 */ /* 0x000fe20000000819 */
[----:B---3--:R-:W-:-:S03]  /*0d10*/  FMUL R26, R24, 1.4426950216293334961 ;  /* 0x3fb8aa3b181a7820 */ /* 0x008fc60000400000 */
[----:B------:R-:W-:Y:S02]  /*0d20*/  FFMA R0, R0, R25, R0 ;  /* 0x0000001900007223 */ /* 0x000fe40000000000 */
[----:B------:R-:W-:Y:S02]  /*0d30*/  FSETP.GEU.AND P0, PT, R26, -126, PT ;  /* 0xc2fc00001a00780b */ /* 0x000fe40003f0e000 */
[----:B------:R-:W-:-:S04]  /*0d40*/  FFMA R24, R0, R27, RZ ;  /* 0x0000001b00187223 */ /* 0x000fc800000000ff */
[----:B------:R-:W-:-:S04]  /*0d50*/  FFMA R25, R24, -UR13, R27 ;  /* 0x8000000d18197c23 */ /* 0x000fc8000800001b */
[----:B------:R-:W-:-:S03]  /*0d60*/  FFMA R0, R0, R25, R24 ;  /* 0x0000001900007223 */ /* 0x000fc60000000018 */
[----:B------:R-:W-:-:S04]  /*0d70*/  @!P0 FMUL R26, R26, 0.5 ;  /* 0x3f0000001a1a8820 */ /* 0x000fc80000400000 */
[----:B------:R-:W0:Y:S02]  /*0d80*/  MUFU.EX2 R28, R26 ;  /* 0x0000001a001c7308 */ /* 0x000e240000000800 */
[----:B0-----:R-:W-:-:S06]  /*0d90*/  @!P0 FMUL R28, R28, R28 ;  /* 0x0000001c1c1c8220 */ /* 0x001fcc0000400000 */
[----:B------:R-:W0:Y:S08]  /*0da0*/  FCHK P0, R27, UR13 ;  /* 0x0000000d1b007d02 */ /* 0x000e300008000000 */
[----:B------:R-:W1:Y:S02]  /*0db0*/  F2F.F64.F32 R22, R28 ;  /* 0x0000001c00167310 */ /* 0x000e640000201800 */
[----:B-1----:R-:W-:-:S10]  /*0dc0*/  DMUL R22, R22, UR6 ;  /* 0x0000000616167c28 */ /* 0x002fd40008000000 */
[----:B------:R-:W2:Y:S02]  /*0dd0*/  F2F.F32.F64 R22, R22 ;  /* 0x0000001600167310 */ /* 0x000ea40000301000 */
[C---:B--2---:R-:W-:Y:S01]  /*0de0*/  FFMA R7, R22.reuse, R18, R7 ;  /* 0x0000001216077223 */ /* 0x044fe20000000007 */
[----:B------:R-:W-:Y:S01]  /*0df0*/  FFMA R4, R22, R19, R4 ;  /* 0x0000001316047223 */ /* 0x000fe20000000004 */
[----:B0-----:R-:W-:Y:S06]  /*0e00*/  @!P0 BRA `(.L_x_161) ;  /* 0x00000000000c8947 */ /* 0x001fec0003800000 */
[----:B------:R-:W-:Y:S02]  /*0e10*/  MOV R25, UR13 ;  /* 0x0000000d00197c02 */ /* 0x000fe40008000f00 */
[----:B------:R-:W-:-:S07]  /*0e20*/  MOV R18, 0xe40 ;  /* 0x00000e4000127802 */ /* 0x000fce0000000f00 */
[----:B------:R-:W-:Y:S05]  /*0e30*/  CALL.REL.NOINC `($__internal_12_$__cuda_sm3x_div_rn_noftz_f32_slowpath) ;  /* 0x0000001400e47944 */ /* 0x000fea0003c00000 */
.L_x_161:
[----:B------:R-:W-:Y:S05]  /*0e40*/  BSYNC.RECONVERGENT B0 ;  /* 0x0000000000007941 */ /* 0x000fea0003800200 */
.L_x_160:
[----:B------:R-:W-:-:S04]  /*0e50*/  IMAD.IADD R19, R10, 0x1, R9 ;  /* 0x000000010a137824 */ /* 0x000fc800078e0209 */
[----:B------:R-:W-:-:S06]  /*0e60*/  IMAD.WIDE R18, R19, 0x8, R16 ;  /* 0x0000000813127825 */ /* 0x000fcc00078e0210 */
        /* <DEDUP_REMOVED lines=12> */
[----:B0-----:R-:W-:Y:S02]  /*0f30*/  I2FP.F32.S32 R27, R9 ;  /* 0x00000009001b7245 */ /* 0x001fe40000201400 */
[----:B-1----:R-:W-:Y:S01]  /*0f40*/  MOV R25, UR13 ;  /* 0x0000000d00197c02 */ /* 0x002fe20008000f00 */
[----:B---3--:R-:W-:-:S04]  /*0f50*/  FMUL R26, R24, 1.4426950216293334961 ;  /* 0x3fb8aa3b181a7820 */ /* 0x008fc80000400000 */
[----:B------:R-:W-:Y:S01]  /*0f60*/  FFMA R25, R0, -R25, 1 ;  /* 0x3f80000000197423 */ /* 0x000fe20000000819 */
[----:B------:R-:W-:-:S03]  /*0f70*/  FSETP.GEU.AND P0, PT, R26, -126, PT ;  /* 0xc2fc00001a00780b */ /* 0x000fc60003f0e000 */
[----:B------:R-:W-:-:S04]  /*0f80*/  FFMA R0, R0, R25, R0 ;  /* 0x0000001900007223 */ /* 0x000fc80000000000 */
[----:B------:R-:W-:-:S04]  /*0f90*/  FFMA R24, R0, R27, RZ ;  /* 0x0000001b00187223 */ /* 0x000fc800000000ff */
[----:B------:R-:W-:Y:S02]  /*0fa0*/  FFMA R25, R24, -UR13, R27 ;  /* 0x8000000d18197c23 */ /* 0x000fe4000800001b */
[----:B------:R-:W-:Y:S02]  /*0fb0*/  @!P0 FMUL R26, R26, 0.5 ;  /* 0x3f0000001a1a8820 */ /* 0x000fe40000400000 */
[----:B------:R-:W-:Y:S02]  /*0fc0*/  FFMA R0, R0, R25, R24 ;  /* 0x0000001900007223 */ /* 0x000fe40000000018 */
        /* <DEDUP_REMOVED lines=9> */
[----:B------:R-:W-:Y:S01]  /*1060*/  IMAD.U32 R25, RZ, RZ, UR13 ;  /* 0x0000000dff197e24 */ /* 0x000fe2000f8e00ff */
[----:B------:R-:W-:-:S07]  /*1070*/  MOV R18, 0x1090 ;  /* 0x0000109000127802 */ /* 0x000fce0000000f00 */
[----:B------:R-:W-:Y:S05]  /*1080*/  CALL.REL.NOINC `($__internal_12_$__cuda_sm3x_div_rn_noftz_f32_slowpath) ;  /* 0x0000001400507944 */ /* 0x000fea0003c00000 */
.L_x_163:
[----:B------:R-:W-:Y:S05]  /*1090*/  BSYNC.RECONVERGENT B0 ;  /* 0x0000000000007941 */ /* 0x000fea0003800200 */
.L_x_162:
[----:B------:R-:W-:-:S05]  /*10a0*/  IADD3 R19, PT, PT, R10, R9, RZ ;  /* 0x000000090a137210 */ /* 0x000fca0007ffe0ff */
        /* <DEDUP_REMOVED lines=35> */
.L_x_165:
[----:B------:R-:W-:Y:S05]  /*12e0*/  BSYNC.RECONVERGENT B0 ;  /* 0x0000000000007941 */ /* 0x000fea0003800200 */
.L_x_164:
[----:B------:R-:W-:-:S04]  /*12f0*/  IMAD.IADD R19, R10, 0x1, R9 ;  /* 0x000000010a137824 */ /* 0x000fc800078e0209 */
[----:B------:R-:W-:-:S06]  /*1300*/  IMAD.WIDE R18, R19, 0x8, R16 ;  /* 0x0000000813127825 */ /* 0x000fcc00078e0210 */
[----:B------:R-:W2:Y:S01]  /*1310*/  LDG.E.64 R18, desc[UR16][R18.64] ;  /* 0x0000001012127981 */ /* 0x000ea2000c1e1b00 */
[----:B------:R-:W-:Y:S01]  /*1320*/  FADD R0, -R21, R0 ;  /* 0x0000000015007221 */ /* 0x000fe20000000100 */
[----:B------:R-:W-:Y:S02]  /*1330*/  UIADD3 UR11, UPT, UPT, UR14, 0x1, URZ ;  /* 0x000000010e0b7890 */ /* 0x000fe4000fffe0ff */
[----:B------:R-:W-:Y:S01]  /*1340*/  UIADD3 UR5, UPT, UPT, UR5, 0x4, URZ ;  /* 0x0000000405057890 */ /* 0x000fe2000fffe0ff */
[----:B------:R-:W-:Y:S01]  /*1350*/  FMUL R0, R0, R0 ;  /* 0x0000000000007220 */ /* 0x000fe20000400000 */
[----:B------:R-:W-:-:S03]  /*1360*/  ULOP3.LUT UR11, UR11, 0x7ffffffc, URZ, 0xc0, !UPT ;  /* 0x7ffffffc0b0b7892 */ /* 0x000fc6000f8ec0ff */
[----:B------:R-:W0:Y:S01]  /*1370*/  F2F.F64.F32 R24, R0 ;  /* 0x0000000000187310 */ /* 0x000e220000201800 */
[----:B------:R-:W-:Y:S01]  /*1380*/  UISETP.NE.AND UP0, UPT, UR5, UR11, UPT ;  /* 0x0000000b0500728c */ /* 0x000fe2000bf05270 */
[----:B0-----:R-:W-:-:S10]  /*1390*/  DFMA R24, R24, UR8, -R14 ;  /* 0x0000000818187c2b */ /* 0x001fd4000800080e */
[----:B------:R-:W0:Y:S02]  /*13a0*/  F2F.F32.F64 R24, R24 ;  /* 0x0000001800187310 */ /* 0x000e240000301000 */
[----:B0-----:R-:W-:-:S05]  /*13b0*/  FMUL R9, R24, 1.4426950216293334961 ;  /* 0x3fb8aa3b18097820 */ /* 0x001fca0000400000 */
[----:B------:R-:W-:-:S13]  /*13c0*/  FSETP.GEU.AND P0, PT, R9, -126, PT ;  /* 0xc2fc00000900780b */ /* 0x000fda0003f0e000 */
[----:B------:R-:W-:-:S04]  /*13d0*/  @!P0 FMUL R9, R9, 0.5 ;  /* 0x3f00000009098820 */ /* 0x000fc80000400000 */
[----:B------:R-:W0:Y:S02]  /*13e0*/  MUFU.EX2 R26, R9 ;  /* 0x00000009001a7308 */ /* 0x000e240000000800 */
[----:B0-----:R-:W-:-:S06]  /*13f0*/  @!P0 FMUL R26, R26, R26 ;  /* 0x0000001a1a1a8220 */ /* 0x001fcc0000400000 */
[----:B------:R-:W0:Y:S02]  /*1400*/  F2F.F64.F32 R22, R26 ;  /* 0x0000001a00167310 */ /* 0x000e240000201800 */
[----:B0-----:R-:W-:-:S10]  /*1410*/  DMUL R22, R22, UR6 ;  /* 0x0000000616167c28 */ /* 0x001fd40008000000 */
[----:B------:R-:W2:Y:S02]  /*1420*/  F2F.F32.F64 R22, R22 ;  /* 0x0000001600167310 */ /* 0x000ea40000301000 */
[C---:B--2---:R-:W-:Y:S01]  /*1430*/  FFMA R7, R22.reuse, R18, R7 ;  /* 0x0000001216077223 */ /* 0x044fe20000000007 */
[----:B------:R-:W-:Y:S01]  /*1440*/  FFMA R4, R22, R19, R4 ;  /* 0x0000001316047223 */ /* 0x000fe20000000004 */
[----:B------:R-:W-:Y:S06]  /*1450*/  BRA.U UP0, `(.L_x_166) ;  /* 0xfffffff500a07547 */ /* 0x000fec000b83ffff */
[----:B------:R-:W-:-:S05]  /*1460*/  UMOV UR5, UR11 ;  /* 0x0000000b00057c82 */ /* 0x000fca0008000000 */
.L_x_157:
[----:B------:R-:W-:-:S09]  /*1470*/  ULOP3.LUT UP0, URZ, UR14, 0x2, URZ, 0xc0, !UPT ;  /* 0x000000020eff7892 */ /* 0x000fd2000f80c0ff */
[----:B------:R-:W-:Y:S05]  /*1480*/  BRA.U !UP0, `(.L_x_167) ;  /* 0x0000000508307547 */ /* 0x000fea000b800000 */
[----:B------:R-:W-:Y:S01]  /*1490*/  I2FP.F32.U32 R9, UR5 ;  /* 0x0000000500097c45 */ /* 0x000fe20008201000 */
[----:B------:R-:W0:Y:S01]  /*14a0*/  MUFU.RCP R0, UR13 ;  /* 0x0000000d00007d08 */ /* 0x000e220008001000 */
[----:B------:R-:W-:Y:S01]  /*14b0*/  MOV R17, UR13 ;  /* 0x0000000d00117c02 */ /* 0x000fe20008000f00 */
[----:B------:R-:W-:Y:S02]  /*14c0*/  BSSY.RECONVERGENT B0, `(.L_x_168) ;  /* 0x000000e000007945 */ /* 0x000fe40003800200 */
[----:B------:R-:W-:-:S06]  /*14d0*/  FADD R9, R9, R12 ;  /* 0x0000000c09097221 */ /* 0x000fcc0000000000 */
        /* <DEDUP_REMOVED lines=12> */
.L_x_169:
[----:B------:R-:W-:Y:S05]  /*15a0*/  BSYNC.RECONVERGENT B0 ;  /* 0x0000000000007941 */ /* 0x000fea0003800200 */
.L_x_168:
[----:B------:R-:W0:Y:S01]  /*15b0*/  LDC.64 R16, c[0x0][0x388] ;  /* 0x0000e200ff107b82 */ /* 0x000e220000000a00 */
        /* <DEDUP_REMOVED lines=36> */
.L_x_171:
[----:B------:R-:W-:Y:S05]  /*1800*/  BSYNC.RECONVERGENT B0 ;  /* 0x0000000000007941 */ /* 0x000fea0003800200 */
.L_x_170:
[----:B------:R-:W0:Y:S01]  /*1810*/  LDC.64 R16, c[0x0][0x388] ;  /* 0x0000e200ff107b82 */ /* 0x000e220000000a00 */
[----:B------:R-:W-:-:S04]  /*1820*/  IMAD.IADD R9, R10, 0x1, R9 ;  /* 0x000000010a097824 */ /* 0x000fc800078e0209 */
[----:B0-----:R-:W-:-:S06]  /*1830*/  IMAD.WIDE R16, R9, 0x8, R16 ;  /* 0x0000000809107825 */ /* 0x001fcc00078e0210 */
[----:B------:R-:W2:Y:S01]  /*1840*/  LDG.E.64 R16, desc[UR16][R16.64] ;  /* 0x0000001010107981 */ /* 0x000ea2000c1e1b00 */
[----:B------:R-:W-:Y:S01]  /*1850*/  FADD R0, -R21, R0 ;  /* 0x0000000015007221 */ /* 0x000fe20000000100 */
[----:B------:R-:W-:-:S03]  /*1860*/  UIADD3 UR5, UPT, UPT, UR5, 0x2, URZ ;  /* 0x0000000205057890 */ /* 0x000fc6000fffe0ff */
[----:B------:R-:W-:-:S04]  /*1870*/  FMUL R0, R0, R0 ;  /* 0x0000000000007220 */ /* 0x000fc80000400000 */
[----:B------:R-:W0:Y:S02]  /*1880*/  F2F.F64.F32 R22, R0 ;  /* 0x0000000000167310 */ /* 0x000e240000201800 */
        /* <DEDUP_REMOVED lines=11> */
[----:B------:R-:W-:-:S07]  /*1940*/  FFMA R4, R18, R17, R4 ;  /* 0x0000001112047223 */ /* 0x000fce0000000004 */
.L_x_167:
        /* <DEDUP_REMOVED lines=17> */
.L_x_173:
[----:B------:R-:W-:Y:S05]  /*1a60*/  BSYNC.RECONVERGENT B0 ;  /* 0x0000000000007941 */ /* 0x000fea0003800200 */
.L_x_172:
[----:B------:R-:W0:Y:S01]  /*1a70*/  LDC.64 R16, c[0x0][0x388] ;  /* 0x0000e200ff107b82 */ /* 0x000e220000000a00 */
[----:B------:R-:W-:-:S05]  /*1a80*/  IADD3 R9, PT, PT, R10, R9, RZ ;  /* 0x000000090a097210 */ /* 0x000fca0007ffe0ff */
[----:B0-----:R-:W-:-:S06]  /*1a90*/  IMAD.WIDE R16, R9, 0x8, R16 ;  /* 0x0000000809107825 */ /* 0x001fcc00078e0210 */
[----:B------:R-:W2:Y:S01]  /*1aa0*/  LDG.E.64 R16, desc[UR16][R16.64] ;  /* 0x0000001010107981 */ /* 0x000ea2000c1e1b00 */
[----:B------:R-:W-:Y:S01]  /*1ab0*/  FADD R0, -R21, R0 ;  /* 0x0000000015007221 */ /* 0x000fe20000000100 */
[----:B------:R-:W-:Y:S02]  /*1ac0*/  UISETP.NE.AND UP0, UPT, UR4, UR14, UPT ;  /* 0x0000000e0400728c */ /* 0x000fe4000bf05270 */
[----:B------:R-:W-:Y:S01]  /*1ad0*/  UIADD3 UR5, UPT, UPT, UR4, 0x1, URZ ;  /* 0x0000000104057890 */ /* 0x000fe2000fffe0ff */
[----:B------:R-:W-:-:S04]  /*1ae0*/  FMUL R0, R0, R0 ;  /* 0x0000000000007220 */ /* 0x000fc80000400000 */
[----:B------:R-:W0:Y:S02]  /*1af0*/  F2F.F64.F32 R18, R0 ;  /* 0x0000000000127310 */ /* 0x000e240000201800 */
[----:B------:R-:W-:Y:S01]  /*1b00*/  UMOV UR4, UR5 ;  /* 0x0000000500047c82 */ /* 0x000fe20008000000 */
        /* <DEDUP_REMOVED lines=13> */
.L_x_149:
[----:B------:R-:W0:Y:S01]  /*1be0*/  LDCU UR4, c[0x0][0x3a8] ;  /* 0x00007500ff0477ac */ /* 0x000e220008000800 */
[----:B------:R-:W-:Y:S01]  /*1bf0*/  BSSY.RECONVERGENT B0, `(.L_x_175) ;  /* 0x000000f000007945 */ /* 0x000fe20003800200 */
[----:B0-----:R-:W-:-:S04]  /*1c00*/  I2FP.F32.S32 R9, UR4 ;  /* 0x0000000400097c45 */ /* 0x001fc80008201400 */
[----:B------:R-:W0:Y:S08]  /*1c10*/  MUFU.RCP R2, R9 ;  /* 0x0000000900027308 */ /* 0x000e300000001000 */
        /* <DEDUP_REMOVED lines=8> */
[----:B------:R-:W-:Y:S02]  /*1ca0*/  MOV R25, R9 ;  /* 0x0000000900197202 */ /* 0x000fe40000000f00 */
[----:B------:R-:W-:-:S07]  /*1cb0*/  MOV R18, 0x1cd0 ;  /* 0x00001cd000127802 */ /* 0x000fce0000000f00 */
[----:B------:R-:W-:Y:S05]  /*1cc0*/  CALL.REL.NOINC `($__internal_12_$__cuda_sm3x_div_rn_noftz_f32_slowpath) ;  /* 0x0000000800407944 */ /* 0x000fea0003c00000 */
[----:B------:R-:W-:-:S07]  /*1cd0*/  IMAD.MOV.U32 R2, RZ, RZ, R0 ;  /* 0x000000ffff027224 */ /* 0x000fce00078e0000 */
.L_x_176:
[----:B------:R-:W-:Y:S05]  /*1ce0*/  BSYNC.RECONVERGENT B0 ;  /* 0x0000000000007941 */ /* 0x000fea0003800200 */
.L_x_175:
[----:B------:R-:W0:Y:S01]  /*1cf0*/  MUFU.RCP R0, R9 ;  /* 0x0000000900007308 */ /* 0x000e220000001000 */
[----:B------:R-:W1:Y:S01]  /*1d00*/  LDCU UR4, c[0x0][0x3a8] ;  /* 0x00007500ff0477ac */ /* 0x000e620008000800 */
[----:B------:R-:W2:Y:S01]  /*1d10*/  LDC.64 R10, c[0x0][0x380] ;  /* 0x0000e000ff0a7b82 */ /* 0x000ea20000000a00 */
[----:B------:R-:W-:Y:S01]  /*1d20*/  BSSY.RECONVERGENT B0, `(.L_x_177) ;  /* 0x0000011000007945 */ /* 0x000fe20003800200 */
[----:B------:R-:W3:Y:S04]  /*1d30*/  LDCU UR5, c[0x0][0x3b0] ;  /* 0x00007600ff0577ac */ /* 0x000ee80008000800 */
[----:B------:R-:W4:Y:S01]  /*1d40*/  FCHK P0, R4, R9 ;  /* 0x0000000904007302 */ /* 0x000f220000000000 */
[----:B0-----:R-:W-:Y:S01]  /*1d50*/  FFMA R3, -R9, R0, 1 ;  /* 0x3f80000009037423 */ /* 0x001fe20000000100 */
[----:B-1----:R-:W-:-:S03]  /*1d60*/  IMAD R5, R6, UR4, R5 ;  /* 0x0000000406057c24 */ /* 0x002fc6000f8e0205 */
[----:B------:R-:W-:Y:S01]  /*1d70*/  FFMA R3, R0, R3, R0 ;  /* 0x0000000300037223 */ /* 0x000fe20000000000 */
[----:B---3--:R-:W-:-:S03]  /*1d80*/  IMAD R5, R8, UR5, R5 ;  /* 0x0000000508057c24 */ /* 0x008fc6000f8e0205 */
[----:B------:R-:W-:Y:S01]  /*1d90*/  FFMA R0, R3, R4, RZ ;  /* 0x0000000403007223 */ /* 0x000fe200000000ff */
[----:B--2---:R-:W-:-:S04]  /*1da0*/  IMAD.WIDE R6, R5, 0x8, R10 ;  /* 0x0000000805067825 */ /* 0x004fc800078e020a */
[----:B------:R-:W-:-:S04]  /*1db0*/  FFMA R8, -R9, R0, R4 ;  /* 0x0000000009087223 */ /* 0x000fc80000000104 */
[----:B------:R-:W-:Y:S01]  /*1dc0*/  FFMA R3, R3, R8, R0 ;  /* 0x0000000803037223 */ /* 0x000fe20000000000 */
[----:B----4-:R-:W-:Y:S06]  /*1dd0*/  @!P0 BRA `(.L_x_178) ;  /* 0x0000000000148947 */ /* 0x010fec0003800000 */
[----:B------:R-:W-:Y:S01]  /*1de0*/  MOV R27, R4 ;  /* 0x00000004001b7202 */ /* 0x000fe20000000f00 */
[----:B------:R-:W-:Y:S01]  /*1df0*/  IMAD.MOV.U32 R25, RZ, RZ, R9 ;  /* 0x000000ffff197224 */ /* 0x000fe200078e0009 */
[----:B------:R-:W-:-:S07]  /*1e00*/  MOV R18, 0x1e20 ;  /* 0x00001e2000127802 */ /* 0x000fce0000000f00 */
[----:B------:R-:W-:Y:S05]  /*1e10*/  CALL.REL.NOINC `($__internal_12_$__cuda_sm3x_div_rn_noftz_f32_slowpath) ;  /* 0x0000000400ec7944 */ /* 0x000fea0003c00000 */
[----:B------:R-:W-:-:S07]  /*1e20*/  MOV R3, R0 ;  /* 0x0000000000037202 */ /* 0x000fce0000000f00 */
.L_x_178:
[----:B------:R-:W-:Y:S05]  /*1e30*/  BSYNC.RECONVERGENT B0 ;  /* 0x0000000000007941 */ /* 0x000fea0003800200 */
.L_x_177:
[----:B------:R-:W-:Y:S01]  /*1e40*/  STG.E.64 desc[UR16][R6.64], R2 ;  /* 0x0000000206007986 */ /* 0x000fe2000c101b10 */
[----:B------:R-:W-:Y:S05]  /*1e50*/  EXIT ;  /* 0x000000000000794d */ /* 0x000fea0003800000 */
        .weak           $__internal_10_$__cuda_sm20_div_rn_f64_full
        .type           $__internal_10_$__cuda_sm20_div_rn_f64_full,@function
        .size           $__internal_10_$__cuda_sm20_div_rn_f64_full,($__internal_11_$__cuda_sm20_sqrt_rn_f32_slowpath - $__internal_10_$__cuda_sm20_div_rn_f64_full)
$__internal_10_$__cuda_sm20_div_rn_f64_full:
[C---:B------:R-:W-:Y:S01]  /*1e60*/  FSETP.GEU.AND P0, PT, |R13|.reuse, 1.469367938527859385e-39, PT ;  /* 0x001000000d00780b */ /* 0x040fe20003f0e200 */
[----:B------:R-:W-:Y:S01]  /*1e70*/  IMAD.MOV.U32 R12, RZ, RZ, R2 ;  /* 0x000000ffff0c7224 */ /* 0x000fe200078e0002 */
[C---:B------:R-:W-:Y:S02]  /*1e80*/  LOP3.LUT R14, R13.reuse, 0x800fffff, RZ, 0xc0, !PT ;  /* 0x800fffff0d0e7812 */ /* 0x040fe400078ec0ff */
[----:B------:R-:W-:Y:S02]  /*1e90*/  MOV R18, 0x1 ;  /* 0x0000000100127802 */ /* 0x000fe40000000f00 */
[----:B------:R-:W-:Y:S02]  /*1ea0*/  LOP3.LUT R15, R14, 0x3ff00000, RZ, 0xfc, !PT ;  /* 0x3ff000000e0f7812 */ /* 0x000fe400078efcff */
[----:B------:R-:W-:Y:S02]  /*1eb0*/  MOV R14, R2 ;  /* 0x00000002000e7202 */ /* 0x000fe40000000f00 */
[----:B------:R-:W-:-:S03]  /*1ec0*/  LOP3.LUT R9, R13, 0x7ff00000, RZ, 0xc0, !PT ;  /* 0x7ff000000d097812 */ /* 0x000fc600078ec0ff */
[----:B------:R-:W-:-:S06]  /*1ed0*/  @!P0 DMUL R14, R12, 8.98846567431157953865e+307 ;  /* 0x7fe000000c0e8828 */ /* 0x000fcc0000000000 */
[----:B------:R-:W0:Y:S02]  /*1ee0*/  MUFU.RCP64H R19, R15 ;  /* 0x0000000f00137308 */ /* 0x000e240000001800 */
[----:B0-----:R-:W-:-:S08]  /*1ef0*/  DFMA R2, R18, -R14, 1 ;  /* 0x3ff000001202742b */ /* 0x001fd0000000080e */
[----:B------:R-:W-:-:S08]  /*1f00*/  DFMA R2, R2, R2, R2 ;  /* 0x000000020202722b */ /* 0x000fd00000000002 */
[----:B------:R-:W-:Y:S01]  /*1f10*/  DFMA R18, R18, R2, R18 ;  /* 0x000000021212722b */ /* 0x000fe20000000012 */
[----:B------:R-:W-:Y:S01]  /*1f20*/  MOV R3, R7 ;  /* 0x0000000700037202 */ /* 0x000fe20000000f00 */
[----:B------:R-:W-:Y:S02]  /*1f30*/  HFMA2 R7, -RZ, RZ, 0.0045166015625, 0 ;  /* 0x1ca00000ff077431 */ /* 0x000fe400000001ff */
[----:B------:R-:W-:Y:S01]  /*1f40*/  IMAD.MOV.U32 R2, RZ, RZ, R4 ;  /* 0x000000ffff027224 */ /* 0x000fe200078e0004 */
[----:B------:R-:W-:-:S03]  /*1f50*/  LOP3.LUT R4, R3, 0x7ff00000, RZ, 0xc0, !PT ;  /* 0x7ff0000003047812 */ /* 0x000fc600078ec0ff */
[----:B------:R-:W-:Y:S01]  /*1f60*/  DFMA R22, R18, -R14, 1 ;  /* 0x3ff000001216742b */ /* 0x000fe2000000080e */
[----:B------:R-:W-:Y:S02]  /*1f70*/  MOV R16, R2 ;  /* 0x0000000200107202 */ /* 0x000fe40000000f00 */
[----:B------:R-:W-:Y:S01]  /*1f80*/  ISETP.GE.U32.AND P1, PT, R4, R9, PT ;  /* 0x000000090400720c */ /* 0x000fe20003f26070 */
[----:B------:R-:W-:-:S03]  /*1f90*/  IMAD.MOV.U32 R26, RZ, RZ, R4 ;  /* 0x000000ffff1a7224 */ /* 0x000fc600078e0004 */
[----:B------:R-:W-:Y:S01]  /*1fa0*/  SEL R17, R7, 0x63400000, !P1 ;  /* 0x6340000007117807 */ /* 0x000fe20004800000 */
[----:B------:R-:W-:Y:S01]  /*1fb0*/  DFMA R18, R18, R22, R18 ;  /* 0x000000161212722b */ /* 0x000fe20000000012 */
[----:B------:R-:W-:Y:S02]  /*1fc0*/  FSETP.GEU.AND P1, PT, |R3|, 1.469367938527859385e-39, PT ;  /* 0x001000000300780b */ /* 0x000fe40003f2e200 */
[----:B------:R-:W-:-:S11]  /*1fd0*/  LOP3.LUT R17, R17, 0x800fffff, R3, 0xf8, !PT ;  /* 0x800fffff11117812 */ /* 0x000fd600078ef803 */
[----:B------:R-:W-:Y:S05]  /*1fe0*/  @P1 BRA `(.L_x_179) ;  /* 0x0000000000201947 */ /* 0x000fea0003800000 */
[----:B------:R-:W-:Y:S02]  /*1ff0*/  LOP3.LUT R23, R13, 0x7ff00000, RZ, 0xc0, !PT ;  /* 0x7ff000000d177812 */ /* 0x000fe400078ec0ff */
[----:B------:R-:W-:Y:S02]  /*2000*/  MOV R22, RZ ;  /* 0x000000ff00167202 */ /* 0x000fe40000000f00 */
[----:B------:R-:W-:-:S04]  /*2010*/  ISETP.GE.U32.AND P1, PT, R4, R23, PT ;  /* 0x000000170400720c */ /* 0x000fc80003f26070 */
[----:B------:R-:W-:-:S04]  /*2020*/  SEL R23, R7, 0x63400000, !P1 ;  /* 0x6340000007177807 */ /* 0x000fc80004800000 */
[----:B------:R-:W-:-:S04]  /*2030*/  LOP3.LUT R23, R23, 0x80000000, R3, 0xf8, !PT ;  /* 0x8000000017177812 */ /* 0x000fc800078ef803 */
[----:B------:R-:W-:-:S06]  /*2040*/  LOP3.LUT R23, R23, 0x100000, RZ, 0xfc, !PT ;  /* 0x0010000017177812 */ /* 0x000fcc00078efcff */
[----:B------:R-:W-:-:S10]  /*2050*/  DFMA R16, R16, 2, -R22 ;  /* 0x400000001010782b */ /* 0x000fd40000000816 */
[----:B------:R-:W-:-:S07]  /*2060*/  LOP3.LUT R26, R17, 0x7ff00000, RZ, 0xc0, !PT ;  /* 0x7ff00000111a7812 */ /* 0x000fce00078ec0ff */
.L_x_179:
[----:B------:R-:W-:Y:S01]  /*2070*/  VIADD R24, R26, 0xffffffff ;  /* 0xffffffff1a187836 */ /* 0x000fe20000000000 */
[----:B------:R-:W-:Y:S01]  /*2080*/  @!P0 LOP3.LUT R9, R15, 0x7ff00000, RZ, 0xc0, !PT ;  /* 0x7ff000000f098812 */ /* 0x000fe200078ec0ff */
[----:B------:R-:W-:-:S03]  /*2090*/  DMUL R22, R18, R16 ;  /* 0x0000001012167228 */ /* 0x000fc60000000000 */
[----:B------:R-:W-:Y:S02]  /*20a0*/  ISETP.GT.U32.AND P0, PT, R24, 0x7feffffe, PT ;  /* 0x7feffffe1800780c */ /* 0x000fe40003f04070 */
[----:B------:R-:W-:-:S03]  /*20b0*/  IADD3 R27, PT, PT, R9, -0x1, RZ ;  /* 0xffffffff091b7810 */ /* 0x000fc60007ffe0ff */
[----:B------:R-:W-:Y:S01]  /*20c0*/  DFMA R24, R22, -R14, R16 ;  /* 0x8000000e1618722b */ /* 0x000fe20000000010 */
[----:B------:R-:W-:-:S07]  /*20d0*/  ISETP.GT.U32.OR P0, PT, R27, 0x7feffffe, P0 ;  /* 0x7feffffe1b00780c */ /* 0x000fce0000704470 */
[----:B------:R-:W-:-:S06]  /*20e0*/  DFMA R24, R18, R24, R22 ;  /* 0x000000181218722b */ /* 0x000fcc0000000016 */
[----:B------:R-:W-:Y:S05]  /*20f0*/  @P0 BRA `(.L_x_180) ;  /* 0x00000000006c0947 */ /* 0x000fea0003800000 */
[----:B------:R-:W-:-:S04]  /*2100*/  LOP3.LUT R3, R13, 0x7ff00000, RZ, 0xc0, !PT ;  /* 0x7ff000000d037812 */ /* 0x000fc800078ec0ff */
[CC--:B------:R-:W-:Y:S02]  /*2110*/  VIADDMNMX R2, R4.reuse, -R3.reuse, 0xb9600000, !PT ;  /* 0xb960000004027446 */ /* 0x0c0fe40007800903 */
[----:B------:R-:W-:Y:S02]  /*2120*/  ISETP.GE.U32.AND P0, PT, R4, R3, PT ;  /* 0x000000030400720c */ /* 0x000fe40003f06070 */
[----:B------:R-:W-:Y:S02]  /*2130*/  VIMNMX R2, PT, PT, R2, 0x46a00000, PT ;  /* 0x46a0000002027848 */ /* 0x000fe40003fe0100 */
[----:B------:R-:W-:-:S04]  /*2140*/  SEL R7, R7, 0x63400000, !P0 ;  /* 0x6340000007077807 */ /* 0x000fc80004000000 */
[----:B------:R-:W-:Y:S02]  /*2150*/  IADD3 R4, PT, PT, -R7, R2, RZ ;  /* 0x0000000207047210 */ /* 0x000fe40007ffe1ff */
[----:B------:R-:W-:-:S03]  /*2160*/  MOV R2, RZ ;  /* 0x000000ff00027202 */ /* 0x000fc60000000f00 */
[----:B------:R-:W-:-:S06]  /*2170*/  VIADD R3, R4, 0x7fe00000 ;  /* 0x7fe0000004037836 */ /* 0x000fcc0000000000 */
        /* <DEDUP_REMOVED lines=9> */
[----:B------:R-:W-:Y:S01]  /*2210*/  IMAD.MOV R3, RZ, RZ, -R4 ;  /* 0x000000ffff037224 */ /* 0x000fe200078e0a04 */
[----:B------:R-:W-:Y:S01]  /*2220*/  MOV R2, RZ ;  /* 0x000000ff00027202 */ /* 0x000fe20000000f00 */
        /* <DEDUP_REMOVED lines=8> */
.L_x_180:
[----:B------:R-:W-:-:S14]  /*22b0*/  DSETP.NAN.AND P0, PT, R2, R2, PT ;  /* 0x000000020200722a */ /* 0x000fdc0003f08000 */
[----:B------:R-:W-:Y:S05]  /*22c0*/  @P0 BRA `(.L_x_182) ;  /* 0x0000000000440947 */ /* 0x000fea0003800000 */
[----:B------:R-:W-:-:S14]  /*22d0*/  DSETP.NAN.AND P0, PT, R12, R12, PT ;  /* 0x0000000c0c00722a */ /* 0x000fdc0003f08000 */
[----:B------:R-:W-:Y:S05]  /*22e0*/  @P0 BRA `(.L_x_183) ;  /* 0x0000000000300947 */ /* 0x000fea0003800000 */
[----:B------:R-:W-:Y:S01]  /*22f0*/  ISETP.NE.AND P0, PT, R26, R9, PT ;  /* 0x000000091a00720c */ /* 0x000fe20003f05270 */
[----:B------:R-:W-:Y:S01]  /*2300*/  IMAD.MOV.U32 R19, RZ, RZ, -0x80000 ;  /* 0xfff80000ff137424 */ /* 0x000fe200078e00ff */
[----:B------:R-:W-:-:S11]  /*2310*/  MOV R18, 0x0 ;  /* 0x0000000000127802 */ /* 0x000fd60000000f00 */
[----:B------:R-:W-:Y:S05]  /*2320*/  @!P0 BRA `(.L_x_181) ;  /* 0x0000000000348947 */ /* 0x000fea0003800000 */
[----:B------:R-:W-:Y:S02]  /*2330*/  ISETP.NE.AND P0, PT, R26, 0x7ff00000, PT ;  /* 0x7ff000001a00780c */ /* 0x000fe40003f05270 */
[----:B------:R-:W-:Y:S02]  /*2340*/  LOP3.LUT R19, R3, 0x80000000, R13, 0x48, !PT ;  /* 0x8000000003137812 */ /* 0x000fe400078e480d */
[----:B------:R-:W-:-:S13]  /*2350*/  ISETP.EQ.OR P0, PT, R9, RZ, !P0 ;  /* 0x000000ff0900720c */ /* 0x000fda0004702670 */
[----:B------:R-:W-:Y:S02]  /*2360*/  @P0 LOP3.LUT R2, R19, 0x7ff00000, RZ, 0xfc, !PT ;  /* 0x7ff0000013020812 */ /* 0x000fe400078efcff */
[----:B------:R-:W-:Y:S02]  /*2370*/  @!P0 MOV R18, RZ ;  /* 0x000000ff00128202 */ /* 0x000fe40000000f00 */
[----:B------:R-:W-:Y:S01]  /*2380*/  @P0 MOV R18, RZ ;  /* 0x000000ff00120202 */ /* 0x000fe20000000f00 */
[----:B------:R-:W-:Y:S01]  /*2390*/  @P0 IMAD.MOV.U32 R19, RZ, RZ, R2 ;  /* 0x000000ffff130224 */ /* 0x000fe200078e0002 */
[----:B------:R-:W-:Y:S06]  /*23a0*/  BRA `(.L_x_181) ;  /* 0x0000000000147947 */ /* 0x000fec0003800000 */
.L_x_183:
[----:B------:R-:W-:Y:S02]  /*23b0*/  LOP3.LUT R19, R13, 0x80000, RZ, 0xfc, !PT ;  /* 0x000800000d137812 */ /* 0x000fe400078efcff */
[----:B------:R-:W-:Y:S01]  /*23c0*/  MOV R18, R12 ;  /* 0x0000000c00127202 */ /* 0x000fe20000000f00 */
[----:B------:R-:W-:Y:S06]  /*23d0*/  BRA `(.L_x_181) ;  /* 0x0000000000087947 */ /* 0x000fec0003800000 */
.L_x_182:
[----:B------:R-:W-:Y:S02]  /*23e0*/  LOP3.LUT R19, R3, 0x80000, RZ, 0xfc, !PT ;  /* 0x0008000003137812 */ /* 0x000fe400078efcff */
[----:B------:R-:W-:-:S07]  /*23f0*/  MOV R18, R2 ;  /* 0x0000000200127202 */ /* 0x000fce0000000f00 */
.L_x_181:
[----:B------:R-:W-:Y:S01]  /*2400*/  IMAD.MOV.U32 R2, RZ, RZ, R0 ;  /* 0x000000ffff027224 */ /* 0x000fe200078e0000 */
[----:B------:R-:W-:Y:S02]  /*2410*/  MOV R3, 0x0 ;  /* 0x0000000000037802 */ /* 0x000fe40000000f00 */
[----:B------:R-:W-:Y:S02]  /*2420*/  R2UR UR4, R18 ;  /* 0x00000000120472ca */ /* 0x000fe400000e0000 */
[----:B------:R-:W-:Y:S01]  /*2430*/  R2UR UR5, R19 ;  /* 0x00000000130572ca */ /* 0x000fe200000e0000 */
[----:B------:R-:W-:-:S14]  /*2440*/  RET.REL.NODEC R2 `(_Z6gatherP6float2S0_PfS1_ifiii) ;  /* 0xffffffd802ec7950 */ /* 0x000fdc0003c3ffff */
        .weak           $__internal_11_$__cuda_sm20_sqrt_rn_f32_slowpath
        .type           $__internal_11_$__cuda_sm20_sqrt_rn_f32_slowpath,@function
        .size           $__internal_11_$__cuda_sm20_sqrt_rn_f32_slowpath,($__internal_12_$__cuda_sm3x_div_rn_noftz_f32_slowpath - $__internal_11_$__cuda_sm20_sqrt_rn_f32_slowpath)
$__internal_11_$__cuda_sm20_sqrt_rn_f32_slowpath:
[----:B------:R-:W-:-:S13]  /*2450*/  LOP3.LUT P0, RZ, R0, 0x7fffffff, RZ, 0xc0, !PT ;  /* 0x7fffffff00ff7812 */ /* 0x000fda000780c0ff */
[----:B------:R-:W-:Y:S01]  /*2460*/  @!P0 MOV R2, R0 ;  /* 0x0000000000028202 */ /* 0x000fe20000000f00 */
[----:B------:R-:W-:Y:S06]  /*2470*/  @!P0 BRA `(.L_x_184) ;  /* 0x0000000000448947 */ /* 0x000fec0003800000 */
[----:B------:R-:W-:-:S13]  /*2480*/  FSETP.GEU.FTZ.AND P0, PT, R0, RZ, PT ;  /* 0x000000ff0000720b */ /* 0x000fda0003f1e000 */
[----:B------:R-:W-:Y:S01]  /*2490*/  @!P0 IMAD.MOV.U32 R2, RZ, RZ, 0x7fffffff ;  /* 0x7fffffffff028424 */ /* 0x000fe200078e00ff */
[----:B------:R-:W-:Y:S06]  /*24a0*/  @!P0 BRA `(.L_x_184) ;  /* 0x0000000000388947 */ /* 0x000fec0003800000 */
[----:B------:R-:W-:-:S13]  /*24b0*/  FSETP.GTU.FTZ.AND P0, PT, |R0|, +INF , PT ;  /* 0x7f8000000000780b */ /* 0x000fda0003f1c200 */
[----:B------:R-:W-:Y:S01]  /*24c0*/  @P0 FADD.FTZ R2, R0, 1 ;  /* 0x3f80000000020421 */ /* 0x000fe20000010000 */
[----:B------:R-:W-:Y:S06]  /*24d0*/  @P0 BRA `(.L_x_184) ;  /* 0x00000000002c0947 */ /* 0x000fec0003800000 */
[----:B------:R-:W-:-:S13]  /*24e0*/  FSETP.NEU.FTZ.AND P0, PT, |R0|, +INF , PT ;  /* 0x7f8000000000780b */ /* 0x000fda0003f1d200 */
[----:B------:R-:W-:Y:S01]  /*24f0*/  @!P0 MOV R2, R0 ;  /* 0x0000000000028202 */ /* 0x000fe20000000f00 */
        /* <DEDUP_REMOVED lines=9> */
.L_x_184:
[----:B------:R-:W-:Y:S01]  /*2590*/  HFMA2 R3, -RZ, RZ, 0, 0 ;  /* 0x00000000ff037431 */ /* 0x000fe200000001ff */
[----:B------:R-:W-:Y:S01]  /*25a0*/  MOV R0, R2 ;  /* 0x0000000200007202 */ /* 0x000fe20000000f00 */
[----:B------:R-:W-:-:S04]  /*25b0*/  IMAD.MOV.U32 R2, RZ, RZ, R4 ;  /* 0x000000ffff027224 */ /* 0x000fc800078e0004 */
[----:B------:R-:W-:Y:S05]  /*25c0*/  RET.REL.NODEC R2 `(_Z6gatherP6float2S0_PfS1_ifiii) ;  /* 0xffffffd8028c7950 */ /* 0x000fea0003c3ffff */
        .weak           $__internal_12_$__cuda_sm3x_div_rn_noftz_f32_slowpath
        .type           $__internal_12_$__cuda_sm3x_div_rn_noftz_f32_slowpath,@function
        .size           $__internal_12_$__cuda_sm3x_div_rn_noftz_f32_slowpath,(.L_x_271 - $__internal_12_$__cuda_sm3x_div_rn_noftz_f32_slowpath)
$__internal_12_$__cuda_sm3x_div_rn_noftz_f32_slowpath:
        /* <DEDUP_REMOVED lines=17> */
[----:B------:R-:W-:Y:S02]  /*26e0*/  FSETP.NEU.FTZ.AND P2, PT, |R27|, +INF , PT ;  /* 0x7f8000001b00780b */ /* 0x000fe40003f5d200 */
        /* <DEDUP_REMOVED lines=16> */
.L_x_186:
[----:B------:R-:W-:Y:S01]  /*27f0*/  LEA R28, R19, 0xc0800000, 0x17 ;  /* 0xc0800000131c7811 */ /* 0x000fe200078eb8ff */
[----:B------:R-:W-:Y:S01]  /*2800*/  VIADD R24, R24, 0xffffff81 ;  /* 0xffffff8118187836 */ /* 0x000fe20000000000 */
[----:B------:R-:W-:Y:S02]  /*2810*/  BSSY.RECONVERGENT B2, `(.L_x_191) ;  /* 0x0000035000027945 */ /* 0x000fe40003800200 */
[----:B------:R-:W-:-:S04]  /*2820*/  IADD3 R28, PT, PT, -R28, R25, RZ ;  /* 0x000000191c1c7210 */ /* 0x000fc80007ffe1ff */
[----:B------:R-:W0:Y:S01]  /*2830*/  MUFU.RCP R0, R28 ;  /* 0x0000001c00007308 */ /* 0x000e220000001000 */
[----:B------:R-:W-:-:S04]  /*2840*/  FADD.FTZ R25, -R28, -RZ ;  /* 0x800000ff1c197221 */ /* 0x000fc80000010100 */
[----:B0-----:R-:W-:-:S04]  /*2850*/  FFMA R23, R0, R25, 1 ;  /* 0x3f80000000177423 */ /* 0x001fc80000000019 */
[----:B------:R-:W-:Y:S01]  /*2860*/  FFMA R23, R0, R23, R0 ;  /* 0x0000001700177223 */ /* 0x000fe20000000000 */
[----:B------:R-:W-:-:S04]  /*2870*/  IMAD R0, R24, -0x800000, R27 ;  /* 0xff80000018007824 */ /* 0x000fc800078e021b */
[----:B------:R-:W-:-:S04]  /*2880*/  FFMA R26, R0, R23, RZ ;  /* 0x00000017001a7223 */ /* 0x000fc800000000ff */
[----:B------:R-:W-:-:S04]  /*2890*/  FFMA R27, R25, R26, R0 ;  /* 0x0000001a191b7223 */ /* 0x000fc80000000000 */
[----:B------:R-:W-:Y:S01]  /*28a0*/  FFMA R26, R23, R27, R26 ;  /* 0x0000001b171a7223 */ /* 0x000fe2000000001a */
[----:B------:R-:W-:-:S03]  /*28b0*/  IADD3 R27, PT, PT, R24, 0x7f, -R19 ;  /* 0x0000007f181b7810 */ /* 0x000fc60007ffe813 */
[----:B------:R-:W-:Y:S01]  /*28c0*/  FFMA R25, R25, R26, R0 ;  /* 0x0000001a19197223 */ /* 0x000fe20000000000 */
[----:B------:R-:W-:-:S03]  /*28d0*/  IADD3 R27, PT, PT, R27, R22, RZ ;  /* 0x000000161b1b7210 */ /* 0x000fc60007ffe0ff */
        /* <DEDUP_REMOVED lines=15> */
[CCC-:B------:R-:W-:Y:S01]  /*29d0*/  FFMA.RP R24, R23.reuse, R25.reuse, R26.reuse ;  /* 0x0000001917187223 */ /* 0x1c0fe2000000801a */
[----:B------:R-:W-:Y:S01]  /*29e0*/  FFMA.RM R25, R23, R25, R26 ;  /* 0x0000001917197223 */ /* 0x000fe2000000401a */
[C---:B------:R-:W-:Y:S02]  /*29f0*/  IADD3 R23, PT, PT, R19.reuse, 0x20, RZ ;  /* 0x0000002013177810 */ /* 0x040fe40007ffe0ff */
[----:B------:R-:W-:Y:S02]  /*2a00*/  LOP3.LUT R22, R22, 0x7fffff, RZ, 0xc0, !PT ;  /* 0x007fffff16167812 */ /* 0x000fe400078ec0ff */
[C---:B------:R-:W-:Y:S02]  /*2a10*/  ISETP.NE.AND P2, PT, R19.reuse, RZ, PT ;  /* 0x000000ff1300720c */ /* 0x040fe40003f45270 */
[----:B------:R-:W-:Y:S02]  /*2a20*/  LOP3.LUT R22, R22, 0x800000, RZ, 0xfc, !PT ;  /* 0x0080000016167812 */ /* 0x000fe400078efcff */
[----:B------:R-:W-:-:S02]  /*2a30*/  ISETP.NE.AND P1, PT, R19, RZ, PT ;  /* 0x000000ff1300720c */ /* 0x000fc40003f25270 */
        /* <DEDUP_REMOVED lines=14> */
.L_x_193:
[----:B------:R-:W-:-:S04]  /*2b20*/  LOP3.LUT R0, R0, 0x80000000, RZ, 0xc0, !PT ;  /* 0x8000000000007812 */ /* 0x000fc800078ec0ff */
[----:B------:R-:W-:Y:S01]  /*2b30*/  LOP3.LUT R0, R0, 0x7f800000, RZ, 0xfc, !PT ;  /* 0x7f80000000007812 */ /* 0x000fe200078efcff */
[----:B------:R-:W-:Y:S06]  /*2b40*/  BRA `(.L_x_194) ;  /* 0x0000000000047947 */ /* 0x000fec0003800000 */
.L_x_192:
[----:B------:R-:W-:-:S07]  /*2b50*/  LEA R0, R27, R0, 0x17 ;  /* 0x000000001b007211 */ /* 0x000fce00078eb8ff */
.L_x_194:
[----:B------:R-:W-:Y:S05]  /*2b60*/  BSYNC.RECONVERGENT B2 ;  /* 0x0000000000027941 */ /* 0x000fea0003800200 */
.L_x_191:
[----:B------:R-:W-:Y:S05]  /*2b70*/  BRA `(.L_x_195) ;  /* 0x0000000000207947 */ /* 0x000fea0003800000 */
.L_x_190:
[----:B------:R-:W-:-:S04]  /*2b80*/  LOP3.LUT R25, R25, 0x80000000, R27, 0x48, !PT ;  /* 0x8000000019197812 */ /* 0x000fc800078e481b */
[----:B------:R-:W-:Y:S01]  /*2b90*/  LOP3.LUT R0, R25, 0x7f800000, RZ, 0xfc, !PT ;  /* 0x7f80000019007812 */ /* 0x000fe200078efcff */
[----:B------:R-:W-:Y:S06]  /*2ba0*/  BRA `(.L_x_195) ;  /* 0x0000000000147947 */ /* 0x000fec0003800000 */
.L_x_189:
[----:B------:R-:W-:Y:S01]  /*2bb0*/  LOP3.LUT R0, R25, 0x80000000, R27, 0x48, !PT ;  /* 0x8000000019007812 */ /* 0x000fe200078e481b */
[----:B------:R-:W-:Y:S06]  /*2bc0*/  BRA `(.L_x_195) ;  /* 0x00000000000c7947 */ /* 0x000fec0003800000 */
.L_x_188:
[----:B------:R-:W0:Y:S01]  /*2bd0*/  MUFU.RSQ R0, -QNAN ;  /* 0xffc0000000007908 */ /* 0x000e220000001400 */
[----:B------:R-:W-:Y:S05]  /*2be0*/  BRA `(.L_x_195) ;  /* 0x0000000000047947 */ /* 0x000fea0003800000 */
.L_x_187:
[----:B------:R-:W-:-:S07]  /*2bf0*/  FADD.FTZ R0, R27, R25 ;  /* 0x000000191b007221 */ /* 0x000fce0000010000 */
.L_x_195:
[----:B------:R-:W-:Y:S05]  /*2c00*/  BSYNC.RECONVERGENT B1 ;  /* 0x0000000000017941 */ /* 0x000fea0003800200 */
.L_x_185:
[----:B------:R-:W-:-:S04]  /*2c10*/  HFMA2 R19, -RZ, RZ, 0, 0 ;  /* 0x00000000ff137431 */ /* 0x000fc800000001ff */
[----:B0-----:R-:W-:Y:S05]  /*2c20*/  RET.REL.NODEC R18 `(_Z6gatherP6float2S0_PfS1_ifiii) ;  /* 0xffffffd012f47950 */ /* 0x001fea0003c3ffff */
.L_x_196:
        /* <DEDUP_REMOVED lines=13> */
.L_x_271:


//--------------------- .text._Z6takexyPfS_S_ii   --------------------------
	.section	.text._Z6takexyPfS_S_ii,"ax",@progbits
	.align	128
        .global         _Z6takexyPfS_S_ii
        .type           _Z6takexyPfS_S_ii,@function
        .size           _Z6takexyPfS_S_ii,(.L_x_272 - _Z6takexyPfS_S_ii)
        .other          _Z6takexyPfS_S_ii,@"STO_CUDA_ENTRY STV_DEFAULT"
_Z6takexyPfS_S_ii:
.text._Z6takexyPfS_S_ii:
        /* <DEDUP_REMOVED lines=13> */
[----:B------:R-:W-:Y:S01]  /*00d0*/  I2FP.F32.S32 R3, UR4 ;  /* 0x0000000400037c45 */ /* 0x000fe20008201400 */
[----:B------:R-:W-:Y:S01]  /*00e0*/  ULEA.HI UR4, UR4, UR4, URZ, 0x1 ;  /* 0x0000000404047291 */ /* 0x000fe2000f8f08ff */
[----:B------:R-:W-:Y:S01]  /*00f0*/  BSSY.RECONVERGENT B0, `(.L_x_197) ;  /* 0x0000010000007945 */ /* 0x000fe20003800200 */
[----:B------:R-:W0:Y:S01]  /*0100*/  LDCU.64 UR6, c[0x0][0x358] ;  /* 0x00006b00ff0677ac */ /* 0x000e220008000a00 */
[----:B------:R-:W1:Y:S01]  /*0110*/  MUFU.RCP R4, R3 ;  /* 0x0000000300047308 */ /* 0x000e620000001000 */
[----:B------:R-:W-:-:S06]  /*0120*/  USHF.R.S32.HI UR4, URZ, 0x1, UR4 ;  /* 0x00000001ff047899 */ /* 0x000fcc0008011404 */
[----:B------:R-:W-:-:S05]  /*0130*/  VIADD R0, R2, -UR4 ;  /* 0x8000000402007c36 */ /* 0x000fca0008000000 */
[----:B------:R-:W-:Y:S01]  /*0140*/  I2FP.F32.S32 R0, R0 ;  /* 0x0000000000007245 */ /* 0x000fe20000201400 */
[----:B-1----:R-:W-:-:S03]  /*0150*/  FFMA R5, -R3, R4, 1 ;  /* 0x3f80000003057423 */ /* 0x002fc60000000104 */
[----:B------:R-:W1:Y:S01]  /*0160*/  FCHK P0, R0, R3 ;  /* 0x0000000300007302 */ /* 0x000e620000000000 */
[----:B------:R-:W-:-:S04]  /*0170*/  FFMA R5, R4, R5, R4 ;  /* 0x0000000504057223 */ /* 0x000fc80000000004 */
[----:B------:R-:W-:-:S04]  /*0180*/  FFMA R4, R0, R5, RZ ;  /* 0x0000000500047223 */ /* 0x000fc800000000ff */
[----:B------:R-:W-:-:S04]  /*0190*/  FFMA R6, -R3, R4, R0 ;  /* 0x0000000403067223 */ /* 0x000fc80000000100 */
[----:B------:R-:W-:Y:S01]  /*01a0*/  FFMA R9, R5, R6, R4 ;  /* 0x0000000605097223 */ /* 0x000fe20000000004 */
[----:B01----:R-:W-:Y:S06]  /*01b0*/  @!P0 BRA `(.L_x_198) ;  /* 0x00000000000c8947 */ /* 0x003fec0003800000 */
[----:B------:R-:W-:-:S07]  /*01c0*/  MOV R10, 0x1e0 ;  /* 0x000001e0000a7802 */ /* 0x000fce0000000f00 */
[----:B------:R-:W-:Y:S05]  /*01d0*/  CALL.REL.NOINC `($__internal_13_$__cuda_sm3x_div_rn_noftz_f32_slowpath) ;  /* 0x0000000000c07944 */ /* 0x000fea0003c00000 */
[----:B------:R-:W-:-:S07]  /*01e0*/  IMAD.MOV.U32 R9, RZ, RZ, R0 ;  /* 0x000000ffff097224 */ /* 0x000fce00078e0000 */
.L_x_198:
[----:B------:R-:W-:Y:S05]  /*01f0*/  BSYNC.RECONVERGENT B0 ;  /* 0x0000000000007941 */ /* 0x000fea0003800200 */
.L_x_197:
[----:B------:R-:W0:Y:S01]  /*0200*/  LDC.64 R4, c[0x0][0x390] ;  /* 0x0000e400ff047b82 */ /* 0x000e220000000a00 */
[----:B------:R-:W1:Y:S07]  /*0210*/  LDCU UR5, c[0x0][0x398] ;  /* 0x00007300ff0577ac */ /* 0x000e6e0008000800 */
[----:B------:R-:W2:Y:S01]  /*0220*/  LDC.64 R10, c[0x0][0x380] ;  /* 0x0000e000ff0a7b82 */ /* 0x000ea20000000a00 */
[----:B0-----:R-:W-:-:S05]  /*0230*/  IMAD.WIDE.U32 R4, R7, 0x4, R4 ;  /* 0x0000000407047825 */ /* 0x001fca00078e0004 */
[----:B------:R-:W3:Y:S01]  /*0240*/  LDG.E R0, desc[UR6][R4.64] ;  /* 0x0000000604007981 */ /* 0x000ee2000c1e1900 */
[----:B------:R-:W0:Y:S01]  /*0250*/  MUFU.RCP R14, R3 ;  /* 0x00000003000e7308 */ /* 0x000e220000001000 */
[----:B-1----:R-:W-:Y:S01]  /*0260*/  IMAD R8, R7, UR5, R2 ;  /* 0x0000000507087c24 */ /* 0x002fe2000f8e0202 */
[----:B------:R-:W-:Y:S01]  /*0270*/  IADD3 R2, PT, PT, -R2, UR4, RZ ;  /* 0x0000000402027c10 */ /* 0x000fe2000fffe1ff */
[----:B------:R-:W-:Y:S02]  /*0280*/  BSSY.RECONVERGENT B0, `(.L_x_199) ;  /* 0x0000011000007945 */ /* 0x000fe40003800200 */
[----:B--2---:R-:W-:Y:S01]  /*0290*/  IMAD.WIDE R6, R8, 0x4, R10 ;  /* 0x0000000408067825 */ /* 0x004fe200078e020a */
[----:B------:R-:W-:-:S04]  /*02a0*/  I2FP.F32.S32 R2, R2 ;  /* 0x0000000200027245 */ /* 0x000fc80000201400 */
[----:B------:R-:W-:Y:S01]  /*02b0*/  FCHK P0, R2, R3 ;  /* 0x0000000302007302 */ /* 0x000fe20000000000 */
[----:B0-----:R-:W-:Y:S01]  /*02c0*/  FFMA R11, -R3, R14, 1 ;  /* 0x3f800000030b7423 */ /* 0x001fe2000000010e */
[----:B---3--:R-:W-:-:S06]  /*02d0*/  FMUL.RZ R12, R0, 0.15915493667125701904 ;  /* 0x3e22f983000c7820 */ /* 0x008fcc000040c000 */
[----:B------:R-:W0:Y:S02]  /*02e0*/  MUFU.COS R0, R12 ;  /* 0x0000000c00007308 */ /* 0x000e240000000000 */
[----:B0-----:R-:W-:Y:S01]  /*02f0*/  FMUL R9, R0, R9 ;  /* 0x0000000900097220 */ /* 0x001fe20000400000 */
[----:B------:R-:W-:-:S04]  /*0300*/  FFMA R0, R14, R11, R14 ;  /* 0x0000000b0e007223 */ /* 0x000fc8000000000e */
[----:B------:R0:W-:Y:S01]  /*0310*/  STG.E desc[UR6][R6.64], R9 ;  /* 0x0000000906007986 */ /* 0x0001e2000c101906 */
[----:B------:R-:W-:-:S04]  /*0320*/  FFMA R11, R0, R2, RZ ;  /* 0x00000002000b7223 */ /* 0x000fc800000000ff */
[----:B------:R-:W-:-:S04]  /*0330*/  FFMA R10, -R3, R11, R2 ;  /* 0x0000000b030a7223 */ /* 0x000fc80000000102 */
[----:B------:R-:W-:Y:S01]  /*0340*/  FFMA R0, R0, R10, R11 ;  /* 0x0000000a00007223 */ /* 0x000fe2000000000b */
[----:B------:R-:W-:Y:S06]  /*0350*/  @!P0 BRA `(.L_x_200) ;  /* 0x00000000000c8947 */ /* 0x000fec0003800000 */
[----:B------:R-:W-:Y:S01]  /*0360*/  IMAD.MOV.U32 R0, RZ, RZ, R2 ;  /* 0x000000ffff007224 */ /* 0x000fe200078e0002 */
[----:B------:R-:W-:-:S07]  /*0370*/  MOV R10, 0x390 ;  /* 0x00000390000a7802 */ /* 0x000fce0000000f00 */
[----:B0-----:R-:W-:Y:S05]  /*0380*/  CALL.REL.NOINC `($__internal_13_$__cuda_sm3x_div_rn_noftz_f32_slowpath) ;  /* 0x0000000000547944 */ /* 0x001fea0003c00000 */
.L_x_200:
[----:B------:R-:W-:Y:S05]  /*0390*/  BSYNC.RECONVERGENT B0 ;  /* 0x0000000000007941 */ /* 0x000fea0003800200 */
.L_x_199:
[----:B------:R-:W2:Y:S01]  /*03a0*/  LDG.E R4, desc[UR6][R4.64] ;  /* 0x0000000604047981 */ /* 0x000ea2000c1e1900 */
[----:B------:R-:W0:Y:S02]  /*03b0*/  LDC.64 R2, c[0x0][0x388] ;  /* 0x0000e200ff027b82 */ /* 0x000e240000000a00 */
[----:B0-----:R-:W-:-:S04]  /*03c0*/  IMAD.WIDE R8, R8, 0x4, R2 ;  /* 0x0000000408087825 */ /* 0x001fc800078e0202 */
[----:B--2---:R-:W-:-:S04]  /*03d0*/  FMUL.RZ R10, R4, 0.15915493667125701904 ;  /* 0x3e22f983040a7820 */ /* 0x004fc8000040c000 */
[----:B------:R-:W0:Y:S02]  /*03e0*/  MUFU.SIN R11, R10 ;  /* 0x0000000a000b7308 */ /* 0x000e240000000400 */
[----:B0-----:R-:W-:-:S05]  /*03f0*/  FMUL R11, R11, R0 ;  /* 0x000000000b0b7220 */ /* 0x001fca0000400000 */
[----:B------:R0:W-:Y:S04]  /*0400*/  STG.E desc[UR6][R8.64], R11 ;  /* 0x0000000b08007986 */ /* 0x0001e8000c101906 */
[----:B------:R-:W2:Y:S01]  /*0410*/  LDG.E R0, desc[UR6][R6.64] ;  /* 0x0000000606007981 */ /* 0x000ea2000c1e1900 */
[----:B------:R-:W-:Y:S01]  /*0420*/  BSSY.RECONVERGENT B0, `(.L_x_201) ;  /* 0x0000006000007945 */ /* 0x000fe20003800200 */
[----:B--2---:R-:W-:-:S13]  /*0430*/  FSETP.GE.AND P0, PT, R0, 0.5, PT ;  /* 0x3f0000000000780b */ /* 0x004fda0003f06000 */
[----:B0-----:R-:W-:Y:S05]  /*0440*/  @!P0 BRA `(.L_x_202) ;  /* 0x00000000000c8947 */ /* 0x001fea0003800000 */
[----:B------:R-:W-:-:S05]  /*0450*/  IMAD.MOV.U32 R3, RZ, RZ, 0x3efffeb0 ;  /* 0x3efffeb0ff037424 */ /* 0x000fca00078e00ff */
[----:B------:R0:W-:Y:S04]  /*0460*/  STG.E desc[UR6][R6.64], R3 ;  /* 0x0000000306007986 */ /* 0x0001e8000c101906 */
[----:B------:R0:W5:Y:S02]  /*0470*/  LDG.E R11, desc[UR6][R8.64] ;  /* 0x00000006080b7981 */ /* 0x000164000c1e1900 */
.L_x_202:
[----:B------:R-:W-:Y:S05]  /*0480*/  BSYNC.RECONVERGENT B0 ;  /* 0x0000000000007941 */ /* 0x000fea0003800200 */
.L_x_201:
[----:B-----5:R-:W-:-:S13]  /*0490*/  FSETP.GE.AND P0, PT, R11, 0.5, PT ;  /* 0x3f0000000b00780b */ /* 0x020fda0003f06000 */
[----:B------:R-:W-:Y:S05]  /*04a0*/  @!P0 EXIT ;  /* 0x000000000000894d */ /* 0x000fea0003800000 */
[----:B0-----:R-:W-:-:S05]  /*04b0*/  IMAD.MOV.U32 R3, RZ, RZ, 0x3efffeb0 ;  /* 0x3efffeb0ff037424 */ /* 0x001fca00078e00ff */
[----:B------:R-:W-:Y:S01]  /*04c0*/  STG.E desc[UR6][R8.64], R3 ;  /* 0x0000000308007986 */ /* 0x000fe2000c101906 */
[----:B------:R-:W-:Y:S05]  /*04d0*/  EXIT ;  /* 0x000000000000794d */ /* 0x000fea0003800000 */
        .weak           $__internal_13_$__cuda_sm3x_div_rn_noftz_f32_slowpath
        .type           $__internal_13_$__cuda_sm3x_div_rn_noftz_f32_slowpath,@function
        .size           $__internal_13_$__cuda_sm3x_div_rn_noftz_f32_slowpath,(.L_x_272 - $__internal_13_$__cuda_sm3x_div_rn_noftz_f32_slowpath)
$__internal_13_$__cuda_sm3x_div_rn_noftz_f32_slowpath:
[--C-:B------:R-:W-:Y:S01]  /*04e0*/  SHF.R.U32.HI R11, RZ, 0x17, R3.reuse ;  /* 0x00000017ff0b7819 */ /* 0x100fe20000011603 */
[----:B------:R-:W-:Y:S01]  /*04f0*/  BSSY.RECONVERGENT B1, `(.L_x_203) ;  /* 0x0000063000017945 */ /* 0x000fe20003800200 */
[----:B------:R-:W-:Y:S01]  /*0500*/  SHF.R.U32.HI R9, RZ, 0x17, R0 ;  /* 0x00000017ff097819 */ /* 0x000fe20000011600 */
[----:B------:R-:W-:Y:S01]  /*0510*/  IMAD.MOV.U32 R13, RZ, RZ, R3 ;  /* 0x000000ffff0d7224 */ /* 0x000fe200078e0003 */
        /* <DEDUP_REMOVED lines=31> */
.L_x_204:
[----:B------:R-:W-:Y:S01]  /*0710*/  LEA R12, R11, 0xc0800000, 0x17 ;  /* 0xc08000000b0c7811 */ /* 0x000fe200078eb8ff */
[----:B------:R-:W-:Y:S04]  /*0720*/  BSSY.RECONVERGENT B2, `(.L_x_209) ;  /* 0x0000036000027945 */ /* 0x000fe80003800200 */
[----:B------:R-:W-:Y:S02]  /*0730*/  IMAD.IADD R13, R13, 0x1, -R12 ;  /* 0x000000010d0d7824 */ /* 0x000fe400078e0a0c */
[----:B------:R-:W-:Y:S02]  /*0740*/  VIADD R12, R16, 0xffffff81 ;  /* 0xffffff81100c7836 */ /* 0x000fe40000000000 */
[----:B------:R-:W0:Y:S01]  /*0750*/  MUFU.RCP R14, R13 ;  /* 0x0000000d000e7308 */ /* 0x000e220000001000 */
[----:B------:R-:W-:Y:S01]  /*0760*/  FADD.FTZ R15, -R13, -RZ ;  /* 0x800000ff0d0f7221 */ /* 0x000fe20000010100 */
[C---:B------:R-:W-:Y:S01]  /*0770*/  IMAD R0, R12.reuse, -0x800000, R0 ;  /* 0xff8000000c007824 */ /* 0x040fe200078e0200 */
[----:B------:R-:W-:-:S05]  /*0780*/  IADD3 R12, PT, PT, R12, 0x7f, -R11 ;  /* 0x0000007f0c0c7810 */ /* 0x000fca0007ffe80b */
[----:B------:R-:W-:Y:S02]  /*0790*/  IMAD.IADD R12, R12, 0x1, R9 ;  /* 0x000000010c0c7824 */ /* 0x000fe400078e0209 */
        /* <DEDUP_REMOVED lines=21> */
[-CC-:B------:R-:W-:Y:S01]  /*08f0*/  FFMA.RM R12, R19, R15.reuse, R14.reuse ;  /* 0x0000000f130c7223 */ /* 0x180fe2000000400e */
[C---:B------:R-:W-:Y:S02]  /*0900*/  ISETP.NE.AND P2, PT, R13.reuse, RZ, PT ;  /* 0x000000ff0d00720c */ /* 0x040fe40003f45270 */
[----:B------:R-:W-:Y:S02]  /*0910*/  ISETP.NE.AND P1, PT, R13, RZ, PT ;  /* 0x000000ff0d00720c */ /* 0x000fe40003f25270 */
[----:B------:R-:W-:Y:S01]  /*0920*/  LOP3.LUT R11, R9, 0x7fffff, RZ, 0xc0, !PT ;  /* 0x007fffff090b7812 */ /* 0x000fe200078ec0ff */
[----:B------:R-:W-:Y:S01]  /*0930*/  FFMA.RP R9, R19, R15, R14 ;  /* 0x0000000f13097223 */ /* 0x000fe2000000800e */
[----:B------:R-:W-:Y:S02]  /*0940*/  VIADD R14, R13, 0x20 ;  /* 0x000000200d0e7836 */ /* 0x000fe40000000000 */
[----:B------:R-:W-:Y:S01]  /*0950*/  LOP3.LUT R11, R11, 0x800000, RZ, 0xfc, !PT ;  /* 0x008000000b0b7812 */ /* 0x000fe200078efcff */
[----:B------:R-:W-:Y:S01]  /*0960*/  IMAD.MOV R13, RZ, RZ, -R13 ;  /* 0x000000ffff0d7224 */ /* 0x000fe200078e0a0d */
        /* <DEDUP_REMOVED lines=13> */
.L_x_211:
[----:B------:R-:W-:-:S04]  /*0a40*/  LOP3.LUT R0, R0, 0x80000000, RZ, 0xc0, !PT ;  /* 0x8000000000007812 */ /* 0x000fc800078ec0ff */
[----:B------:R-:W-:Y:S01]  /*0a50*/  LOP3.LUT R0, R0, 0x7f800000, RZ, 0xfc, !PT ;  /* 0x7f80000000007812 */ /* 0x000fe200078efcff */
[----:B------:R-:W-:Y:S06]  /*0a60*/  BRA `(.L_x_212) ;  /* 0x0000000000047947 */ /* 0x000fec0003800000 */
.L_x_210:
[----:B------:R-:W-:-:S07]  /*0a70*/  IMAD R0, R12, 0x800000, R0 ;  /* 0x008000000c007824 */ /* 0x000fce00078e0200 */
.L_x_212:
[----:B------:R-:W-:Y:S05]  /*0a80*/  BSYNC.RECONVERGENT B2 ;  /* 0x0000000000027941 */ /* 0x000fea0003800200 */
.L_x_209:
[----:B------:R-:W-:Y:S05]  /*0a90*/  BRA `(.L_x_213) ;  /* 0x0000000000207947 */ /* 0x000fea0003800000 */
.L_x_208:
[----:B------:R-:W-:-:S04]  /*0aa0*/  LOP3.LUT R0, R13, 0x80000000, R0, 0x48, !PT ;  /* 0x800000000d007812 */ /* 0x000fc800078e4800 */
[----:B------:R-:W-:Y:S01]  /*0ab0*/  LOP3.LUT R0, R0, 0x7f800000, RZ, 0xfc, !PT ;  /* 0x7f80000000007812 */ /* 0x000fe200078efcff */
[----:B------:R-:W-:Y:S06]  /*0ac0*/  BRA `(.L_x_213) ;  /* 0x0000000000147947 */ /* 0x000fec0003800000 */
.L_x_207:
[----:B------:R-:W-:Y:S01]  /*0ad0*/  LOP3.LUT R0, R13, 0x80000000, R0, 0x48, !PT ;  /* 0x800000000d007812 */ /* 0x000fe200078e4800 */
[----:B------:R-:W-:Y:S06]  /*0ae0*/  BRA `(.L_x_213) ;  /* 0x00000000000c7947 */ /* 0x000fec0003800000 */
.L_x_206:
[----:B------:R-:W0:Y:S01]  /*0af0*/  MUFU.RSQ R0, -QNAN ;  /* 0xffc0000000007908 */ /* 0x000e220000001400 */
[----:B------:R-:W-:Y:S05]  /*0b00*/  BRA `(.L_x_213) ;  /* 0x0000000000047947 */ /* 0x000fea0003800000 */
.L_x_205:
[----:B------:R-:W-:-:S07]  /*0b10*/  FADD.FTZ R0, R0, R3 ;  /* 0x0000000300007221 */ /* 0x000fce0000010000 */
.L_x_213:
[----:B------:R-:W-:Y:S05]  /*0b20*/  BSYNC.RECONVERGENT B1 ;  /* 0x0000000000017941 */ /* 0x000fea0003800200 */
.L_x_203:
[----:B------:R-:W-:-:S04]  /*0b30*/  IMAD.MOV.U32 R11, RZ, RZ, 0x0 ;  /* 0x00000000ff0b7424 */ /* 0x000fc800078e00ff */
[----:B0-----:R-:W-:Y:S05]  /*0b40*/  RET.REL.NODEC R10 `(_Z6takexyPfS_S_ii) ;  /* 0xfffffff40a2c7950 */ /* 0x001fea0003c3ffff */
.L_x_214:
        /* <DEDUP_REMOVED lines=11> */
.L_x_272:


//--------------------- .text._Z7wrapadjP6float2iii --------------------------
	.section	.text._Z7wrapadjP6float2iii,"ax",@progbits
	.align	128
        .global         _Z7wrapadjP6float2iii
        .type           _Z7wrapadjP6float2iii,@function
        .size           _Z7wrapadjP6float2iii,(.L_x_290 - _Z7wrapadjP6float2iii)
        .other          _Z7wrapadjP6float2iii,@"STO_CUDA_ENTRY STV_DEFAULT"
_Z7wrapadjP6float2iii:
.text._Z7wrapadjP6float2iii:
[----:B------:R-:W-:Y:S01]  /*0000*/  LDC R1, c[0x0][0x37c] ;  /* 0x0000df00ff017b82 */ /* 0x000fe20000000800 */
[----:B------:R-:W0:Y:S07]  /*0010*/  S2R R11, SR_CTAID.X ;  /* 0x00000000000b7919 */ /* 0x000e2e0000002500 */
[----:B------:R-:W1:Y:S01]  /*0020*/  LDC.64 R4, c[0x0][0x388] ;  /* 0x0000e200ff047b82 */ /* 0x000e620000000a00 */
[----:B------:R-:W0:Y:S01]  /*0030*/  LDCU UR4, c[0x0][0x360] ;  /* 0x00006c00ff0477ac */ /* 0x000e220008000800 */
[----:B------:R-:W0:Y:S01]  /*0040*/  S2R R0, SR_TID.X ;  /* 0x0000000000007919 */ /* 0x000e220000002100 */
[----:B------:R-:W2:Y:S01]  /*0050*/  LDCU UR5, c[0x0][0x364] ;  /* 0x00006c80ff0577ac */ /* 0x000ea20008000800 */
[----:B------:R-:W2:Y:S04]  /*0060*/  S2R R10, SR_CTAID.Y ;  /* 0x00000000000a7919 */ /* 0x000ea80000002600 */
[----:B------:R-:W3:Y:S01]  /*0070*/  LDC R7, c[0x0][0x390] ;  /* 0x0000e400ff077b82 */ /* 0x000ee20000000800 */
[----:B------:R-:W4:Y:S01]  /*0080*/  LDCU UR6, c[0x0][0x368] ;  /* 0x00006d00ff0677ac */ /* 0x000f220008000800 */
[----:B------:R-:W2:Y:S01]  /*0090*/  S2R R3, SR_TID.Y ;  /* 0x0000000000037919 */ /* 0x000ea20000002200 */
[----:B------:R-:W4:Y:S01]  /*00a0*/  S2R R9, SR_CTAID.Z ;  /* 0x0000000000097919 */ /* 0x000f220000002700 */
[----:B------:R-:W4:Y:S01]  /*00b0*/  S2R R2, SR_TID.Z ;  /* 0x0000000000027919 */ /* 0x000f220000002300 */
[----:B-1----:R-:W-:-:S02]  /*00c0*/  IMAD.SHL.U32 R6, R4, 0x2, RZ ;  /* 0x0000000204067824 */ /* 0x002fc400078e00ff */
[----:B0-----:R-:W-:Y:S02]  /*00d0*/  IMAD R11, R11, UR4, R0 ;  /* 0x000000040b0b7c24 */ /* 0x001fe4000f8e0200 */
[----:B---3--:R-:W-:Y:S02]  /*00e0*/  IMAD R0, R7, 0x2, R6 ;  /* 0x0000000207007824 */ /* 0x008fe400078e0206 */
[----:B--2---:R-:W-:-:S05]  /*00f0*/  IMAD R10, R10, UR5, R3 ;  /* 0x000000050a0a7c24 */ /* 0x004fca000f8e0203 */
[----:B------:R-:W-:Y:S01]  /*0100*/  VIMNMX R3, PT, PT, R11, R10, !PT ;  /* 0x0000000a0b037248 */ /* 0x000fe20007fe0100 */
[----:B----4-:R-:W-:-:S03]  /*0110*/  IMAD R9, R9, UR6, R2 ;  /* 0x0000000609097c24 */ /* 0x010fc6000f8e0202 */
[----:B------:R-:W-:-:S04]  /*0120*/  ISETP.GE.AND P0, PT, R3, R0, PT ;  /* 0x000000000300720c */ /* 0x000fc80003f06270 */
[----:B------:R-:W-:-:S13]  /*0130*/  ISETP.GE.OR P0, PT, R9, R5, P0 ;  /* 0x000000050900720c */ /* 0x000fda0000706670 */
[----:B------:R-:W-:Y:S05]  /*0140*/  @P0 EXIT ;  /* 0x000000000000094d */ /* 0x000fea0003800000 */
[-C--:B------:R-:W-:Y:S02]  /*0150*/  IADD3 R2, PT, PT, R0, -R7.reuse, RZ ;  /* 0x8000000700027210 */ /* 0x080fe40007ffe0ff */
[----:B------:R-:W-:Y:S02]  /*0160*/  VIMNMX R4, PT, PT, R11, R10, PT ;  /* 0x0000000a0b047248 */ /* 0x000fe40003fe0100 */
[----:B------:R-:W-:Y:S02]  /*0170*/  ISETP.LT.AND P1, PT, R3, R2, PT ;  /* 0x000000020300720c */ /* 0x000fe40003f21270 */
[----:B------:R-:W-:-:S13]  /*0180*/  ISETP.GE.AND P0, PT, R4, R7, PT ;  /* 0x000000070400720c */ /* 0x000fda0003f06270 */
[----:B------:R-:W-:Y:S05]  /*0190*/  @P0 EXIT P1 ;  /* 0x000000000000094d */ /* 0x000fea0000800000 */
[----:B------:R-:W0:Y:S01]  /*01a0*/  LDC.64 R4, c[0x0][0x380] ;  /* 0x0000e000ff047b82 */ /* 0x000e220000000a00 */
[----:B------:R-:W1:Y:S01]  /*01b0*/  LDCU.64 UR4, c[0x0][0x358] ;  /* 0x00006b00ff0477ac */ /* 0x000e620008000a00 */
[-C--:B------:R-:W-:Y:S02]  /*01c0*/  IMAD R9, R9, R0.reuse, RZ ;  /* 0x0000000009097224 */ /* 0x080fe400078e02ff */
[----:B------:R-:W-:-:S04]  /*01d0*/  IMAD R2, R10, R0, R11 ;  /* 0x000000000a027224 */ /* 0x000fc800078e020b */
[----:B------:R-:W-:-:S04]  /*01e0*/  IMAD R3, R0, R9, R2 ;  /* 0x0000000900037224 */ /* 0x000fc800078e0202 */
[----:B0-----:R-:W-:-:S05]  /*01f0*/  IMAD.WIDE R2, R3, 0x8, R4 ;  /* 0x0000000803027825 */ /* 0x001fca00078e0204 */
[----:B-1----:R-:W2:Y:S01]  /*0200*/  LDG.E R8, desc[UR4][R2.64] ;  /* 0x0000000402087981 */ /* 0x002ea2000c1e1900 */
[-C--:B------:R-:W-:Y:S01]  /*0210*/  IABS R14, R6.reuse ;  /* 0x00000006000e7213 */ /* 0x080fe20000000000 */
[----:B------:R-:W-:Y:S01]  /*0220*/  IMAD R9, R0, R9, R7 ;  /* 0x0000000900097224 */ /* 0x000fe200078e0207 */
[CC--:B------:R-:W-:Y:S02]  /*0230*/  IADD3 R10, PT, PT, R6.reuse, -R7.reuse, R10 ;  /* 0x80000007060a7210 */ /* 0x0c0fe40007ffe00a */
[----:B------:R-:W0:Y:S01]  /*0240*/  I2F.RP R15, R14 ;  /* 0x0000000e000f7306 */ /* 0x000e220000209400 */
[----:B------:R-:W-:Y:S02]  /*0250*/  IABS R18, R6 ;  /* 0x0000000600127213 */ /* 0x000fe40000000000 */
[----:B------:R-:W-:Y:S02]  /*0260*/  IABS R19, R10 ;  /* 0x0000000a00137213 */ /* 0x000fe40000000000 */
[----:B------:R-:W-:-:S04]  /*0270*/  IADD3 R11, PT, PT, R6, -R7, R11 ;  /* 0x80000007060b7210 */ /* 0x000fc80007ffe00b */
[----:B------:R-:W-:Y:S01]  /*0280*/  IABS R16, R11 ;  /* 0x0000000b00107213 */ /* 0x000fe20000000000 */
[----:B0-----:R-:W0:Y:S02]  /*0290*/  MUFU.RCP R15, R15 ;  /* 0x0000000f000f7308 */ /* 0x001e240000001000 */
[----:B0-----:R-:W-:-:S06]  /*02a0*/  VIADD R12, R15, 0xffffffe ;  /* 0x0ffffffe0f0c7836 */ /* 0x001fcc0000000000 */
[----:B------:R0:W1:Y:S02]  /*02b0*/  F2I.FTZ.U32.TRUNC.NTZ R13, R12 ;  /* 0x0000000c000d7305 */ /* 0x000064000021f000 */
[----:B0-----:R-:W-:Y:S02]  /*02c0*/  HFMA2 R12, -RZ, RZ, 0, 0 ;  /* 0x00000000ff0c7431 */ /* 0x001fe400000001ff */
[----:B-1----:R-:W-:-:S04]  /*02d0*/  IMAD.MOV R17, RZ, RZ, -R13 ;  /* 0x000000ffff117224 */ /* 0x002fc800078e0a0d */
[----:B------:R-:W-:-:S04]  /*02e0*/  IMAD R17, R17, R14, RZ ;  /* 0x0000000e11117224 */ /* 0x000fc800078e02ff */
[----:B------:R-:W-:-:S04]  /*02f0*/  IMAD.HI.U32 R13, R13, R17, R12 ;  /* 0x000000110d0d7227 */ /* 0x000fc800078e000c */
[----:B------:R-:W-:Y:S02]  /*0300*/  IMAD.MOV R17, RZ, RZ, -R18 ;  /* 0x000000ffff117224 */ /* 0x000fe400078e0a12 */
[----:B------:R-:W-:-:S04]  /*0310*/  IMAD.MOV.U32 R18, RZ, RZ, R19 ;  /* 0x000000ffff127224 */ /* 0x000fc800078e0013 */
[----:B------:R-:W-:-:S04]  /*0320*/  IMAD.HI.U32 R12, R13, R18, RZ ;  /* 0x000000120d0c7227 */ /* 0x000fc800078e00ff */
[----:B------:R-:W-:-:S04]  /*0330*/  IMAD.HI.U32 R13, R13, R16, RZ ;  /* 0x000000100d0d7227 */ /* 0x000fc800078e00ff */
[-C--:B------:R-:W-:Y:S02]  /*0340*/  IMAD R15, R12, R17.reuse, R18 ;  /* 0x000000110c0f7224 */ /* 0x080fe400078e0212 */
[----:B------:R-:W-:-:S03]  /*0350*/  IMAD R13, R13, R17, R16 ;  /* 0x000000110d0d7224 */ /* 0x000fc600078e0210 */
[C---:B------:R-:W-:Y:S02]  /*0360*/  ISETP.GT.U32.AND P1, PT, R14.reuse, R15, PT ;  /* 0x0000000f0e00720c */ /* 0x040fe40003f24070 */
[----:B------:R-:W-:-:S11]  /*0370*/  ISETP.GT.U32.AND P0, PT, R14, R13, PT ;  /* 0x0000000d0e00720c */ /* 0x000fd60003f04070 */
[----:B------:R-:W-:Y:S02]  /*0380*/  @!P1 IADD3 R15, PT, PT, R15, -R14, RZ ;  /* 0x8000000e0f0f9210 */ /* 0x000fe40007ffe0ff */
[----:B------:R-:W-:Y:S01]  /*0390*/  @!P0 IMAD.IADD R13, R13, 0x1, -R14 ;  /* 0x000000010d0d8824 */ /* 0x000fe200078e0a0e */
[----:B------:R-:W-:Y:S02]  /*03a0*/  ISETP.GE.AND P0, PT, R10, RZ, PT ;  /* 0x000000ff0a00720c */ /* 0x000fe40003f06270 */
[C---:B------:R-:W-:Y:S02]  /*03b0*/  ISETP.GT.U32.AND P3, PT, R14.reuse, R15, PT ;  /* 0x0000000f0e00720c */ /* 0x040fe40003f64070 */
[----:B------:R-:W-:Y:S02]  /*03c0*/  ISETP.GT.U32.AND P2, PT, R14, R13, PT ;  /* 0x0000000d0e00720c */ /* 0x000fe40003f44070 */
[----:B------:R-:W-:-:S09]  /*03d0*/  ISETP.GE.AND P1, PT, R11, RZ, PT ;  /* 0x000000ff0b00720c */ /* 0x000fd20003f26270 */
[----:B------:R-:W-:Y:S02]  /*03e0*/  @!P3 IMAD.IADD R15, R15, 0x1, -R14 ;  /* 0x000000010f0fb824 */ /* 0x000fe400078e0a0e */
[----:B------:R-:W-:Y:S02]  /*03f0*/  @!P2 IADD3 R13, PT, PT, R13, -R14, RZ ;  /* 0x8000000e0d0da210 */ /* 0x000fe40007ffe0ff */
[----:B------:R-:W-:Y:S01]  /*0400*/  ISETP.NE.AND P2, PT, R6, RZ, PT ;  /* 0x000000ff0600720c */ /* 0x000fe20003f45270 */
[----:B------:R-:W-:Y:S01]  /*0410*/  @!P0 IMAD.MOV R15, RZ, RZ, -R15 ;  /* 0x000000ffff0f8224 */ /* 0x000fe200078e0a0f */
[----:B------:R-:W-:Y:S02]  /*0420*/  LOP3.LUT R6, RZ, R6, RZ, 0x33, !PT ;  /* 0x00000006ff067212 */ /* 0x000fe400078e33ff */
[----:B------:R-:W-:Y:S02]  /*0430*/  @!P1 IADD3 R13, PT, PT, -R13, RZ, RZ ;  /* 0x000000ff0d0d9210 */ /* 0x000fe40007ffe1ff */
[----:B------:R-:W-:-:S02]  /*0440*/  SEL R10, R6, R15, !P2 ;  /* 0x0000000f060a7207 */ /* 0x000fc40005000000 */
[----:B------:R-:W-:-:S03]  /*0450*/  SEL R6, R6, R13, !P2 ;  /* 0x0000000d06067207 */ /* 0x000fc60005000000 */
[----:B------:R-:W-:Y:S01]  /*0460*/  IMAD.IADD R7, R10, 0x1, R7 ;  /* 0x000000010a077824 */ /* 0x000fe200078e0207 */
[----:B------:R-:W-:-:S05]  /*0470*/  IADD3 R9, PT, PT, R6, R9, RZ ;  /* 0x0000000906097210 */ /* 0x000fca0007ffe0ff */
[----:B------:R-:W-:-:S04]  /*0480*/  IMAD R7, R0, R7, R9 ;  /* 0x0000000700077224 */ /* 0x000fc800078e0209 */
[----:B------:R-:W-:-:S05]  /*0490*/  IMAD.WIDE R4, R7, 0x8, R4 ;  /* 0x0000000807047825 */ /* 0x000fca00078e0204 */
[----:B--2---:R-:W-:Y:S04]  /*04a0*/  REDG.E.ADD.F32.FTZ.RN.STRONG.GPU desc[UR4][R4.64], R8 ;  /* 0x00000008040079a6 */ /* 0x004fe8000c12f304 */
[----:B------:R-:W2:Y:S04]  /*04b0*/  LDG.E R3, desc[UR4][R2.64+0x4] ;  /* 0x0000040402037981 */ /* 0x000ea8000c1e1900 */
[----:B--2---:R-:W-:Y:S01]  /*04c0*/  REDG.E.ADD.F32.FTZ.RN.STRONG.GPU desc[UR4][R4.64+0x4], R3 ;  /* 0x00000403040079a6 */ /* 0x004fe2000c12f304 */
[----:B------:R-:W-:Y:S05]  /*04d0*/  EXIT ;  /* 0x000000000000794d */ /* 0x000fea0003800000 */
.L_x_215:
        /* <DEDUP_REMOVED lines=10> */
.L_x_290:


//--------------------- .text._Z4wrapP6float2iii  --------------------------
	.section	.text._Z4wrapP6float2iii,"ax",@progbits
	.align	128
        .global         _Z4wrapP6float2iii
        .type           _Z4wrapP6float2iii,@function
        .size           _Z4wrapP6float2iii,(.L_x_291 - _Z4wrapP6float2iii)
        .other          _Z4wrapP6float2iii,@"STO_CUDA_ENTRY STV_DEFAULT"
_Z4wrapP6float2iii:
.text._Z4wrapP6float2iii:
        /* <DEDUP_REMOVED lines=26> */
[----:B------:R-:W-:Y:S01]  /*01a0*/  IABS R13, R6 ;  /* 0x00000006000d7213 */ /* 0x000fe20000000000 */
[----:B------:R-:W-:Y:S01]  /*01b0*/  IMAD R8, R8, R0, RZ ;  /* 0x0000000008087224 */ /* 0x000fe200078e02ff */
[CC--:B------:R-:W-:Y:S01]  /*01c0*/  IADD3 R9, PT, PT, R6.reuse, -R7.reuse, R5 ;  /* 0x8000000706097210 */ /* 0x0c0fe20007ffe005 */
[----:B------:R-:W0:Y:S01]  /*01d0*/  LDCU.64 UR4, c[0x0][0x358] ;  /* 0x00006b00ff0477ac */ /* 0x000e220008000a00 */
[----:B------:R-:W1:Y:S01]  /*01e0*/  I2F.RP R10, R13 ;  /* 0x0000000d000a7306 */ /* 0x000e620000209400 */
[----:B------:R-:W-:Y:S02]  /*01f0*/  IADD3 R11, PT, PT, R6, -R7, R4 ;  /* 0x80000007060b7210 */ /* 0x000fe40007ffe004 */
[----:B------:R-:W-:-:S05]  /*0200*/  IABS R14, R6 ;  /* 0x00000006000e7213 */ /* 0x000fca0000000000 */
[----:B-1----:R-:W1:Y:S02]  /*0210*/  MUFU.RCP R10, R10 ;  /* 0x0000000a000a7308 */ /* 0x002e640000001000 */
[----:B-1----:R-:W-:Y:S01]  /*0220*/  VIADD R2, R10, 0xffffffe ;  /* 0x0ffffffe0a027836 */ /* 0x002fe20000000000 */
[----:B------:R-:W-:-:S05]  /*0230*/  IABS R10, R9 ;  /* 0x00000009000a7213 */ /* 0x000fca0000000000 */
[----:B------:R1:W2:Y:S02]  /*0240*/  F2I.FTZ.U32.TRUNC.NTZ R3, R2 ;  /* 0x0000000200037305 */ /* 0x0002a4000021f000 */
[----:B-1----:R-:W-:Y:S02]  /*0250*/  HFMA2 R2, -RZ, RZ, 0, 0 ;  /* 0x00000000ff027431 */ /* 0x002fe400000001ff */
[----:B--2---:R-:W-:-:S04]  /*0260*/  IMAD.MOV R12, RZ, RZ, -R3 ;  /* 0x000000ffff0c7224 */ /* 0x004fc800078e0a03 */
[----:B------:R-:W-:Y:S01]  /*0270*/  IMAD R15, R12, R13, RZ ;  /* 0x0000000d0c0f7224 */ /* 0x000fe200078e02ff */
[----:B------:R-:W-:-:S03]  /*0280*/  IABS R12, R11 ;  /* 0x0000000b000c7213 */ /* 0x000fc60000000000 */
[----:B------:R-:W-:-:S04]  /*0290*/  IMAD.HI.U32 R3, R3, R15, R2 ;  /* 0x0000000f03037227 */ /* 0x000fc800078e0002 */
[----:B------:R-:W-:Y:S02]  /*02a0*/  IMAD.MOV R15, RZ, RZ, -R14 ;  /* 0x000000ffff0f7224 */ /* 0x000fe400078e0a0e */
[----:B------:R-:W-:-:S04]  /*02b0*/  IMAD.HI.U32 R2, R3, R10, RZ ;  /* 0x0000000a03027227 */ /* 0x000fc800078e00ff */
[----:B------:R-:W-:-:S04]  /*02c0*/  IMAD.HI.U32 R3, R3, R12, RZ ;  /* 0x0000000c03037227 */ /* 0x000fc800078e00ff */
[-C--:B------:R-:W-:Y:S02]  /*02d0*/  IMAD R10, R2, R15.reuse, R10 ;  /* 0x0000000f020a7224 */ /* 0x080fe400078e020a */
[----:B------:R-:W-:Y:S02]  /*02e0*/  IMAD R12, R3, R15, R12 ;  /* 0x0000000f030c7224 */ /* 0x000fe400078e020c */
[----:B------:R-:W1:Y:S01]  /*02f0*/  LDC.64 R2, c[0x0][0x380] ;  /* 0x0000e000ff027b82 */ /* 0x000e620000000a00 */
[C---:B------:R-:W-:Y:S02]  /*0300*/  ISETP.GT.U32.AND P0, PT, R13.reuse, R10, PT ;  /* 0x0000000a0d00720c */ /* 0x040fe40003f04070 */
[----:B------:R-:W-:-:S11]  /*0310*/  ISETP.GT.U32.AND P1, PT, R13, R12, PT ;  /* 0x0000000c0d00720c */ /* 0x000fd60003f24070 */
[----:B------:R-:W-:Y:S01]  /*0320*/  @!P0 IMAD.IADD R10, R10, 0x1, -R13 ;  /* 0x000000010a0a8824 */ /* 0x000fe200078e0a0d */
[----:B------:R-:W-:Y:S02]  /*0330*/  ISETP.GE.AND P0, PT, R9, RZ, PT ;  /* 0x000000ff0900720c */ /* 0x000fe40003f06270 */
[----:B------:R-:W-:Y:S02]  /*0340*/  @!P1 IADD3 R12, PT, PT, R12, -R13, RZ ;  /* 0x8000000d0c0c9210 */ /* 0x000fe40007ffe0ff */
[C---:B------:R-:W-:Y:S02]  /*0350*/  ISETP.GT.U32.AND P2, PT, R13.reuse, R10, PT ;  /* 0x0000000a0d00720c */ /* 0x040fe40003f44070 */
[----:B------:R-:W-:Y:S02]  /*0360*/  ISETP.GT.U32.AND P3, PT, R13, R12, PT ;  /* 0x0000000c0d00720c */ /* 0x000fe40003f64070 */
[----:B------:R-:W-:Y:S02]  /*0370*/  ISETP.GE.AND P1, PT, R11, RZ, PT ;  /* 0x000000ff0b00720c */ /* 0x000fe40003f26270 */
[----:B------:R-:W-:-:S07]  /*0380*/  LOP3.LUT R9, RZ, R6, RZ, 0x33, !PT ;  /* 0x00000006ff097212 */ /* 0x000fce00078e33ff */
[----:B------:R-:W-:Y:S01]  /*0390*/  @!P2 IMAD.IADD R10, R10, 0x1, -R13 ;  /* 0x000000010a0aa824 */ /* 0x000fe200078e0a0d */
[----:B------:R-:W-:Y:S01]  /*03a0*/  ISETP.NE.AND P2, PT, R6, RZ, PT ;  /* 0x000000ff0600720c */ /* 0x000fe20003f45270 */
[----:B------:R-:W-:Y:S01]  /*03b0*/  IMAD R6, R0, R8, R7 ;  /* 0x0000000800067224 */ /* 0x000fe200078e0207 */
[----:B------:R-:W-:Y:S01]  /*03c0*/  @!P3 IADD3 R12, PT, PT, R12, -R13, RZ ;  /* 0x8000000d0c0cb210 */ /* 0x000fe20007ffe0ff */
[----:B------:R-:W-:-:S03]  /*03d0*/  @!P0 IMAD.MOV R10, RZ, RZ, -R10 ;  /* 0x000000ffff0a8224 */ /* 0x000fc600078e0a0a */
[----:B------:R-:W-:Y:S02]  /*03e0*/  @!P1 IADD3 R12, PT, PT, -R12, RZ, RZ ;  /* 0x000000ff0c0c9210 */ /* 0x000fe40007ffe1ff */
[C---:B------:R-:W-:Y:S02]  /*03f0*/  SEL R11, R9.reuse, R10, !P2 ;  /* 0x0000000a090b7207 */ /* 0x040fe40005000000 */
[----:B------:R-:W-:Y:S02]  /*0400*/  SEL R12, R9, R12, !P2 ;  /* 0x0000000c090c7207 */ /* 0x000fe40005000000 */
[----:B------:R-:W-:-:S03]  /*0410*/  IADD3 R6, PT, PT, R11, R6, RZ ;  /* 0x000000060b067210 */ /* 0x000fc60007ffe0ff */
[----:B------:R-:W-:-:S04]  /*0420*/  IMAD.IADD R7, R12, 0x1, R7 ;  /* 0x000000010c077824 */ /* 0x000fc800078e0207 */
[----:B------:R-:W-:-:S04]  /*0430*/  IMAD R7, R0, R7, R6 ;  /* 0x0000000700077224 */ /* 0x000fc800078e0206 */
[----:B-1----:R-:W-:-:S06]  /*0440*/  IMAD.WIDE R6, R7, 0x8, R2 ;  /* 0x0000000807067825 */ /* 0x002fcc00078e0202 */
[----:B0-----:R-:W2:Y:S01]  /*0450*/  LDG.E.64 R6, desc[UR4][R6.64] ;  /* 0x0000000406067981 */ /* 0x001ea2000c1e1b00 */
[----:B------:R-:W-:-:S04]  /*0460*/  IMAD R5, R4, R0, R5 ;  /* 0x0000000004057224 */ /* 0x000fc800078e0205 */
[----:B------:R-:W-:-:S04]  /*0470*/  IMAD R5, R0, R8, R5 ;  /* 0x0000000800057224 */ /* 0x000fc800078e0205 */
[----:B------:R-:W-:-:S05]  /*0480*/  IMAD.WIDE R2, R5, 0x8, R2 ;  /* 0x0000000805027825 */ /* 0x000fca00078e0202 */
[----:B--2---:R-:W-:Y:S01]  /*0490*/  STG.E.64 desc[UR4][R2.64], R6 ;  /* 0x0000000602007986 */ /* 0x004fe2000c101b04 */
[----:B------:R-:W-:Y:S05]  /*04a0*/  EXIT ;  /* 0x000000000000794d */ /* 0x000fea0003800000 */
.L_x_216:
        /* <DEDUP_REMOVED lines=13> */
.L_x_291:


//--------------------- .text._Z10fftshift1cP6float2iii --------------------------
	.section	.text._Z10fftshift1cP6float2iii,"ax",@progbits
	.align	128
        .global         _Z10fftshift1cP6float2iii
        .type           _Z10fftshift1cP6float2iii,@function
        .size           _Z10fftshift1cP6float2iii,(.L_x_292 - _Z10fftshift1cP6float2iii)
        .other          _Z10fftshift1cP6float2iii,@"STO_CUDA_ENTRY STV_DEFAULT"
_Z10fftshift1cP6float2iii:
.text._Z10fftshift1cP6float2iii:
        /* <DEDUP_REMOVED lines=22> */
[----:B------:R-:W-:-:S04]  /*0160*/  IMAD R5, R5, UR8, R0 ;  /* 0x0000000805057c24 */ /* 0x000fc8000f8e0200 */
[----:B0-----:R-:W-:-:S05]  /*0170*/  IMAD.WIDE R2, R5, 0x8, R2 ;  /* 0x0000000805027825 */ /* 0x001fca00078e0202 */
[----:B-1----:R-:W2:Y:S01]  /*0180*/  LDG.E.64 R6, desc[UR4][R2.64] ;  /* 0x0000000402067981 */ /* 0x002ea2000c1e1b00 */
[----:B------:R-:W-:-:S04]  /*0190*/  IADD3 R0, PT, PT, R0, 0x1, RZ ;  /* 0x0000000100007810 */ /* 0x000fc80007ffe0ff */
[----:B------:R-:W-:-:S04]  /*01a0*/  LEA.HI R4, R0, R0, RZ, 0x1 ;  /* 0x0000000000047211 */ /* 0x000fc800078f08ff */
[----:B------:R-:W-:Y:S02]  /*01b0*/  LOP3.LUT R5, R4, 0x7ffffffe, RZ, 0xc0, !PT ;  /* 0x7ffffffe04057812 */ /* 0x000fe400078ec0ff */
[----:B------:R-:W-:Y:S02]  /*01c0*/  MOV R4, 0xfffffffe ;  /* 0xfffffffe00047802 */ /* 0x000fe40000000f00 */
[----:B------:R-:W-:-:S05]  /*01d0*/  IADD3 R5, PT, PT, R0, -R5, RZ ;  /* 0x8000000500057210 */ /* 0x000fca0007ffe0ff */
[----:B------:R-:W-:-:S05]  /*01e0*/  IMAD R5, R5, R4, 0x1 ;  /* 0x0000000105057424 */ /* 0x000fca00078e0204 */
[----:B------:R-:W-:-:S05]  /*01f0*/  I2FP.F32.S32 R5, R5 ;  /* 0x0000000500057245 */ /* 0x000fca0000201400 */
[C---:B--2---:R-:W-:Y:S01]  /*0200*/  FMUL R6, R5.reuse, R6 ;  /* 0x0000000605067220 */ /* 0x044fe20000400000 */
[----:B------:R-:W-:-:S05]  /*0210*/  FMUL R7, R5, R7 ;  /* 0x0000000705077220 */ /* 0x000fca0000400000 */
[----:B------:R-:W-:Y:S01]  /*0220*/  STG.E.64 desc[UR4][R2.64], R6 ;  /* 0x0000000602007986 */ /* 0x000fe2000c101b04 */
[----:B------:R-:W-:Y:S05]  /*0230*/  EXIT ;  /* 0x000000000000794d */ /* 0x000fea0003800000 */
.L_x_217:
        /* <DEDUP_REMOVED lines=12> */
.L_x_292:


//--------------------- .text._Z9fftshiftcP6float2ii --------------------------
	.section	.text._Z9fftshiftcP6float2ii,"ax",@progbits
	.align	128
        .global         _Z9fftshiftcP6float2ii
        .type           _Z9fftshiftcP6float2ii,@function
        .size           _Z9fftshiftcP6float2ii,(.L_x_293 - _Z9fftshiftcP6float2ii)
        .other          _Z9fftshiftcP6float2ii,@"STO_CUDA_ENTRY STV_DEFAULT"
_Z9fftshiftcP6float2ii:
.text._Z9fftshiftcP6float2ii:
        /* <DEDUP_REMOVED lines=18> */
[----:B------:R-:W0:Y:S01]  /*0120*/  LDC.64 R2, c[0x0][0x380] ;  /* 0x0000e000ff027b82 */ /* 0x000e220000000a00 */
[----:B------:R-:W1:Y:S01]  /*0130*/  LDCU.64 UR4, c[0x0][0x358] ;  /* 0x00006b00ff0477ac */ /* 0x000e620008000a00 */
[----:B------:R-:W-:-:S04]  /*0140*/  IMAD R5, R4, UR8, R7 ;  /* 0x0000000804057c24 */ /* 0x000fc8000f8e0207 */
[----:B------:R-:W-:-:S04]  /*0150*/  IMAD R5, R5, UR8, R0 ;  /* 0x0000000805057c24 */ /* 0x000fc8000f8e0200 */
[----:B0-----:R-:W-:-:S05]  /*0160*/  IMAD.WIDE R2, R5, 0x8, R2 ;  /* 0x0000000805027825 */ /* 0x001fca00078e0202 */
[----:B-1----:R-:W2:Y:S01]  /*0170*/  LDG.E.64 R4, desc[UR4][R2.64] ;  /* 0x0000000402047981 */ /* 0x002ea2000c1e1b00 */
[----:B------:R-:W-:Y:S02]  /*0180*/  IADD3 R0, PT, PT, R0, 0x1, RZ ;  /* 0x0000000100007810 */ /* 0x000fe40007ffe0ff */
[----:B------:R-:W-:Y:S02]  /*0190*/  SHF.L.U32 R7, R7, 0x1, RZ ;  /* 0x0000000107077819 */ /* 0x000fe400000006ff */
[----:B------:R-:W-:Y:S02]  /*01a0*/  LEA.HI R6, R0, R0, RZ, 0x1 ;  /* 0x0000000000067211 */ /* 0x000fe400078f08ff */
[----:B------:R-:W-:Y:S02]  /*01b0*/  LOP3.LUT R7, R7, 0x2, RZ, 0xc, !PT ;  /* 0x0000000207077812 */ /* 0x000fe400078e0cff */
[----:B------:R-:W-:Y:S01]  /*01c0*/  LOP3.LUT R9, R6, 0x7ffffffe, RZ, 0xc0, !PT ;  /* 0x7ffffffe06097812 */ /* 0x000fe200078ec0ff */
[----:B------:R-:W-:-:S03]  /*01d0*/  HFMA2 R6, -RZ, RZ, 0, 5.9604644775390625e-08 ;  /* 0x00000001ff067431 */ /* 0x000fc600000001ff */
[----:B------:R-:W-:Y:S02]  /*01e0*/  IADD3 R9, PT, PT, R0, -R9, RZ ;  /* 0x8000000900097210 */ /* 0x000fe40007ffe0ff */
[----:B------:R-:W-:-:S03]  /*01f0*/  IADD3 R0, PT, PT, -R7, 0x1, RZ ;  /* 0x0000000107007810 */ /* 0x000fc60007ffe1ff */
[----:B------:R-:W-:-:S04]  /*0200*/  IMAD R9, R9, -0x2, R6 ;  /* 0xfffffffe09097824 */ /* 0x000fc800078e0206 */
[----:B------:R-:W-:-:S05]  /*0210*/  IMAD R0, R9, R0, RZ ;  /* 0x0000000009007224 */ /* 0x000fca00078e02ff */
[----:B------:R-:W-:-:S05]  /*0220*/  I2FP.F32.S32 R0, R0 ;  /* 0x0000000000007245 */ /* 0x000fca0000201400 */
[C---:B--2---:R-:W-:Y:S01]  /*0230*/  FMUL R4, R0.reuse, R4 ;  /* 0x0000000400047220 */ /* 0x044fe20000400000 */
[----:B------:R-:W-:-:S05]  /*0240*/  FMUL R5, R0, R5 ;  /* 0x0000000500057220 */ /* 0x000fca0000400000 */
[----:B------:R-:W-:Y:S01]  /*0250*/  STG.E.64 desc[UR4][R2.64], R4 ;  /* 0x0000000402007986 */ /* 0x000fe2000c101b04 */
[----:B------:R-:W-:Y:S05]  /*0260*/  EXIT ;  /* 0x000000000000794d */ /* 0x000fea0003800000 */
.L_x_218:
        /* <DEDUP_REMOVED lines=9> */
.L_x_293:


//--------------------- .text._Z11unpaddivphiP6float2S0_fii --------------------------
	.section	.text._Z11unpaddivphiP6float2S0_fii,"ax",@progbits
	.align	128
        .global         _Z11unpaddivphiP6float2S0_fii
        .type           _Z11unpaddivphiP6float2S0_fii,@function
        .size           _Z11unpaddivphiP6float2S0_fii,(.L_x_273 - _Z11unpaddivphiP6float2S0_fii)
        .other          _Z11unpaddivphiP6float2S0_fii,@"STO_CUDA_ENTRY STV_DEFAULT"
_Z11unpaddivphiP6float2S0_fii:
.text._Z11unpaddivphiP6float2S0_fii:
        /* <DEDUP_REMOVED lines=20> */
[----:B------:R-:W-:Y:S01]  /*0140*/  LEA R0, R7, UR8, 0x1 ;  /* 0x0000000807007c11 */ /* 0x000fe2000f8e08ff */
[----:B------:R-:W-:Y:S02]  /*0150*/  USHF.R.U32.HI UR4, URZ, 0x1, UR8 ;  /* 0x00000001ff047899 */ /* 0x000fe40008011608 */
[----:B------:R-:W-:Y:S01]  /*0160*/  IMAD R8, R8, UR8, RZ ;  /* 0x0000000808087c24 */ /* 0x000fe2000f8e02ff */
[----:B------:R-:W1:Y:S01]  /*0170*/  LDCU.64 UR6, c[0x0][0x358] ;  /* 0x00006b00ff0677ac */ /* 0x000e620008000a00 */
[----:B------:R-:W-:Y:S02]  /*0180*/  LOP3.LUT R5, R0, 0xfffffffe, RZ, 0xc0, !PT ;  /* 0xfffffffe00057812 */ /* 0x000fe400078ec0ff */
[----:B------:R-:W-:Y:S01]  /*0190*/  VIADD R0, R6, UR4 ;  /* 0x0000000406007c36 */ /* 0x000fe20008000000 */
[----:B------:R-:W2:Y:S02]  /*01a0*/  LDCU UR5, c[0x0][0x390] ;  /* 0x00007200ff0577ac */ /* 0x000ea40008000800 */
[----:B------:R-:W-:-:S04]  /*01b0*/  IMAD R5, R8, 0x4, R5 ;  /* 0x0000000408057824 */ /* 0x000fc800078e0205 */
[----:B------:R-:W-:-:S04]  /*01c0*/  IMAD R5, R5, UR8, R0 ;  /* 0x0000000805057c24 */ /* 0x000fc8000f8e0200 */
[----:B0-----:R-:W-:-:S06]  /*01d0*/  IMAD.WIDE R2, R5, 0x8, R2 ;  /* 0x0000000805027825 */ /* 0x001fcc00078e0202 */
[----:B-1----:R-:W3:Y:S01]  /*01e0*/  LDG.E.64 R2, desc[UR6][R2.64] ;  /* 0x0000000602027981 */ /* 0x002ee2000c1e1b00 */
[----:B------:R-:W-:Y:S01]  /*01f0*/  IADD3 R4, PT, PT, R7, -UR4, RZ ;  /* 0x8000000407047c10 */ /* 0x000fe2000fffe0ff */
[----:B------:R-:W-:Y:S01]  /*0200*/  VIADD R0, R6, -UR4 ;  /* 0x8000000406007c36 */ /* 0x000fe20008000000 */
[----:B------:R-:W-:Y:S02]  /*0210*/  BSSY.RECONVERGENT B0, `(.L_x_219) ;  /* 0x0000018000007945 */ /* 0x000fe40003800200 */
[----:B------:R-:W-:Y:S02]  /*0220*/  I2FP.F32.S32 R4, R4 ;  /* 0x0000000400047245 */ /* 0x000fe40000201400 */
[----:B------:R-:W-:-:S03]  /*0230*/  I2FP.F32.S32 R0, R0 ;  /* 0x0000000000007245 */ /* 0x000fc60000201400 */
[----:B--2---:R-:W-:Y:S02]  /*0240*/  FMUL R9, R4, UR5 ;  /* 0x0000000504097c20 */ /* 0x004fe40008400000 */
[----:B------:R-:W-:Y:S02]  /*0250*/  FMUL R5, R0, -UR5 ;  /* 0x8000000500057c20 */ /* 0x000fe40008400000 */
[----:B------:R-:W-:-:S04]  /*0260*/  FMUL R9, R4, R9 ;  /* 0x0000000904097220 */ /* 0x000fc80000400000 */
[----:B------:R-:W-:-:S04]  /*0270*/  FFMA R5, R0, R5, -R9 ;  /* 0x0000000500057223 */ /* 0x000fc80000000809 */
[----:B------:R-:W-:-:S05]  /*0280*/  FMUL R5, R5, 1.4426950216293334961 ;  /* 0x3fb8aa3b05057820 */ /* 0x000fca0000400000 */
[----:B------:R-:W-:-:S13]  /*0290*/  FSETP.GEU.AND P0, PT, R5, -126, PT ;  /* 0xc2fc00000500780b */ /* 0x000fda0003f0e000 */
[----:B------:R-:W-:-:S04]  /*02a0*/  @!P0 FMUL R5, R5, 0.5 ;  /* 0x3f00000005058820 */ /* 0x000fc80000400000 */
[----:B------:R-:W0:Y:S02]  /*02b0*/  MUFU.EX2 R9, R5 ;  /* 0x0000000500097308 */ /* 0x000e240000000800 */
[----:B0-----:R-:W-:-:S06]  /*02c0*/  @!P0 FMUL R9, R9, R9 ;  /* 0x0000000909098220 */ /* 0x001fcc0000400000 */
[----:B------:R-:W0:Y:S02]  /*02d0*/  MUFU.RCP R0, R9 ;  /* 0x0000000900007308 */ /* 0x000e240000001000 */
[----:B0-----:R-:W-:-:S04]  /*02e0*/  FFMA R11, -R9, R0, 1 ;  /* 0x3f800000090b7423 */ /* 0x001fc80000000100 */
[----:B------:R-:W-:Y:S02]  /*02f0*/  FFMA R11, R0, R11, R0 ;  /* 0x0000000b000b7223 */ /* 0x000fe40000000000 */
[----:B---3--:R-:W0:Y:S02]  /*0300*/  FCHK P0, R2, R9 ;  /* 0x0000000902007302 */ /* 0x008e240000000000 */
[----:B------:R-:W-:-:S04]  /*0310*/  FFMA R0, R2, R11, RZ ;  /* 0x0000000b02007223 */ /* 0x000fc800000000ff */
[----:B------:R-:W-:-:S04]  /*0320*/  FFMA R4, -R9, R0, R2 ;  /* 0x0000000009047223 */ /* 0x000fc80000000102 */
[----:B------:R-:W-:Y:S01]  /*0330*/  FFMA R11, R11, R4, R0 ;  /* 0x000000040b0b7223 */ /* 0x000fe20000000000 */
[----:B0-----:R-:W-:Y:S06]  /*0340*/  @!P0 BRA `(.L_x_220) ;  /* 0x0000000000108947 */ /* 0x001fec0003800000 */
[----:B------:R-:W-:Y:S01]  /*0350*/  IMAD.MOV.U32 R5, RZ, RZ, R9 ;  /* 0x000000ffff057224 */ /* 0x000fe200078e0009 */
[----:B------:R-:W-:-:S07]  /*0360*/  MOV R12, 0x380 ;  /* 0x00000380000c7802 */ /* 0x000fce0000000f00 */
[----:B------:R-:W-:Y:S05]  /*0370*/  CALL.REL.NOINC `($__internal_14_$__cuda_sm3x_div_rn_noftz_f32_slowpath) ;  /* 0x0000000000e47944 */ /* 0x000fea0003c00000 */
[----:B------:R-:W-:-:S07]  /*0380*/  MOV R11, R0 ;  /* 0x00000000000b7202 */ /* 0x000fce0000000f00 */
.L_x_220:
[----:B------:R-:W-:Y:S05]  /*0390*/  BSYNC.RECONVERGENT B0 ;  /* 0x0000000000007941 */ /* 0x000fea0003800200 */
.L_x_219:
[----:B------:R-:W0:Y:S01]  /*03a0*/  LDCU UR4, c[0x0][0x394] ;  /* 0x00007280ff0477ac */ /* 0x000e220008000800 */
[----:B------:R-:W-:Y:S01]  /*03b0*/  BSSY.RECONVERGENT B0, `(.L_x_221) ;  /* 0x0000011000007945 */ /* 0x000fe20003800200 */
[----:B0-----:R-:W-:-:S04]  /*03c0*/  UIMAD UR4, UR4, UR4, URZ ;  /* 0x00000004040472a4 */ /* 0x001fc8000f8e02ff */
[----:B------:R-:W-:-:S06]  /*03d0*/  USHF.L.U32 UR4, UR4, 0x2, URZ ;  /* 0x0000000204047899 */ /* 0x000fcc00080006ff */
[----:B------:R-:W-:-:S04]  /*03e0*/  I2FP.F32.U32 R10, UR4 ;  /* 0x00000004000a7c45 */ /* 0x000fc80008201000 */
        /* <DEDUP_REMOVED lines=9> */
[----:B------:R-:W-:Y:S01]  /*0480*/  MOV R12, 0x4b0 ;  /* 0x000004b0000c7802 */ /* 0x000fe20000000f00 */
[----:B------:R-:W-:-:S07]  /*0490*/  IMAD.MOV.U32 R5, RZ, RZ, R10 ;  /* 0x000000ffff057224 */ /* 0x000fce00078e000a */
[----:B------:R-:W-:Y:S05]  /*04a0*/  CALL.REL.NOINC `($__internal_14_$__cuda_sm3x_div_rn_noftz_f32_slowpath) ;  /* 0x0000000000987944 */ /* 0x000fea0003c00000 */
[----:B------:R-:W-:-:S07]  /*04b0*/  MOV R4, R0 ;  /* 0x0000000000047202 */ /* 0x000fce0000000f00 */
.L_x_222:
[----:B------:R-:W-:Y:S05]  /*04c0*/  BSYNC.RECONVERGENT B0 ;  /* 0x0000000000007941 */ /* 0x000fea0003800200 */
.L_x_221:
[----:B------:R-:W0:Y:S01]  /*04d0*/  MUFU.RCP R0, R9 ;  /* 0x0000000900007308 */ /* 0x000e220000001000 */
[----:B------:R-:W1:Y:S01]  /*04e0*/  LDC.64 R12, c[0x0][0x380] ;  /* 0x0000e000ff0c7b82 */ /* 0x000e620000000a00 */
[----:B------:R-:W2:Y:S01]  /*04f0*/  LDCU UR4, c[0x0][0x394] ;  /* 0x00007280ff0477ac */ /* 0x000ea20008000800 */
[----:B------:R-:W-:Y:S01]  /*0500*/  IMAD.IADD R7, R7, 0x1, R8 ;  /* 0x0000000107077824 */ /* 0x000fe200078e0208 */
[----:B------:R-:W-:Y:S04]  /*0510*/  BSSY.RECONVERGENT B0, `(.L_x_223) ;  /* 0x000000f000007945 */ /* 0x000fe80003800200 */
[----:B------:R-:W3:Y:S01]  /*0520*/  FCHK P0, R3, R9 ;  /* 0x0000000903007302 */ /* 0x000ee20000000000 */
[----:B0-----:R-:W-:Y:S01]  /*0530*/  FFMA R5, -R9, R0, 1 ;  /* 0x3f80000009057423 */ /* 0x001fe20000000100 */
[----:B--2---:R-:W-:-:S03]  /*0540*/  IMAD R7, R7, UR4, R6 ;  /* 0x0000000407077c24 */ /* 0x004fc6000f8e0206 */
[----:B------:R-:W-:-:S04]  /*0550*/  FFMA R11, R0, R5, R0 ;  /* 0x00000005000b7223 */ /* 0x000fc80000000000 */
[----:B------:R-:W-:Y:S01]  /*0560*/  FFMA R0, R3, R11, RZ ;  /* 0x0000000b03007223 */ /* 0x000fe200000000ff */
[----:B-1----:R-:W-:-:S04]  /*0570*/  IMAD.WIDE R6, R7, 0x8, R12 ;  /* 0x0000000807067825 */ /* 0x002fc800078e020c */
[----:B------:R-:W-:-:S04]  /*0580*/  FFMA R5, -R9, R0, R3 ;  /* 0x0000000009057223 */ /* 0x000fc80000000103 */
[----:B------:R-:W-:Y:S01]  /*0590*/  FFMA R2, R11, R5, R0 ;  /* 0x000000050b027223 */ /* 0x000fe20000000000 */
[----:B---3--:R-:W-:Y:S06]  /*05a0*/  @!P0 BRA `(.L_x_224) ;  /* 0x0000000000148947 */ /* 0x008fec0003800000 */
[----:B------:R-:W-:Y:S01]  /*05b0*/  IMAD.MOV.U32 R2, RZ, RZ, R3 ;  /* 0x000000ffff027224 */ /* 0x000fe200078e0003 */
[----:B------:R-:W-:Y:S02]  /*05c0*/  MOV R5, R9 ;  /* 0x0000000900057202 */ /* 0x000fe40000000f00 */
[----:B------:R-:W-:-:S07]  /*05d0*/  MOV R12, 0x5f0 ;  /* 0x000005f0000c7802 */ /* 0x000fce0000000f00 */
[----:B------:R-:W-:Y:S05]  /*05e0*/  CALL.REL.NOINC `($__internal_14_$__cuda_sm3x_div_rn_noftz_f32_slowpath) ;  /* 0x0000000000487944 */ /* 0x000fea0003c00000 */
[----:B------:R-:W-:-:S07]  /*05f0*/  IMAD.MOV.U32 R2, RZ, RZ, R0 ;  /* 0x000000ffff027224 */ /* 0x000fce00078e0000 */
.L_x_224:
[----:B------:R-:W-:Y:S05]  /*0600*/  BSYNC.RECONVERGENT B0 ;  /* 0x0000000000007941 */ /* 0x000fea0003800200 */
.L_x_223:
        /* <DEDUP_REMOVED lines=11> */
[----:B------:R-:W-:Y:S05]  /*06c0*/  CALL.REL.NOINC `($__internal_14_$__cuda_sm3x_div_rn_noftz_f32_slowpath) ;  /* 0x0000000000107944 */ /* 0x000fea0003c00000 */
[----:B------:R-:W-:-:S07]  /*06d0*/  MOV R5, R0 ;  /* 0x0000000000057202 */ /* 0x000fce0000000f00 */
.L_x_226:
[----:B------:R-:W-:Y:S05]  /*06e0*/  BSYNC.RECONVERGENT B0 ;  /* 0x0000000000007941 */ /* 0x000fea0003800200 */
.L_x_225:
[----:B------:R-:W-:Y:S01]  /*06f0*/  STG.E.64 desc[UR6][R6.64], R4 ;  /* 0x0000000406007986 */ /* 0x000fe2000c101b06 */
[----:B------:R-:W-:Y:S05]  /*0700*/  EXIT ;  /* 0x000000000000794d */ /* 0x000fea0003800000 */
        .weak           $__internal_14_$__cuda_sm3x_div_rn_noftz_f32_slowpath
        .type           $__internal_14_$__cuda_sm3x_div_rn_noftz_f32_slowpath,@function
        .size           $__internal_14_$__cuda_sm3x_div_rn_noftz_f32_slowpath,(.L_x_273 - $__internal_14_$__cuda_sm3x_div_rn_noftz_f32_slowpath)
$__internal_14_$__cuda_sm3x_div_rn_noftz_f32_slowpath:
        /* <DEDUP_REMOVED lines=34> */
.L_x_228:
[----:B------:R-:W-:Y:S01]  /*0930*/  LEA R0, R13, 0xc0800000, 0x17 ;  /* 0xc08000000d007811 */ /* 0x000fe200078eb8ff */
[----:B------:R-:W-:Y:S01]  /*0940*/  VIADD R14, R14, 0xffffff81 ;  /* 0xffffff810e0e7836 */ /* 0x000fe20000000000 */
[----:B------:R-:W-:Y:S03]  /*0950*/  BSSY.RECONVERGENT B2, `(.L_x_233) ;  /* 0x0000035000027945 */ /* 0x000fe60003800200 */
[----:B------:R-:W-:Y:S02]  /*0960*/  IMAD.IADD R15, R5, 0x1, -R0 ;  /* 0x00000001050f7824 */ /* 0x000fe400078e0a00 */
[C---:B------:R-:W-:Y:S01]  /*0970*/  IMAD R0, R14.reuse, -0x800000, R2 ;  /* 0xff8000000e007824 */ /* 0x040fe200078e0202 */
[----:B------:R-:W-:Y:S01]  /*0980*/  IADD3 R14, PT, PT, R14, 0x7f, -R13 ;  /* 0x0000007f0e0e7810 */ /* 0x000fe20007ffe80d */
[----:B------:R-:W0:Y:S01]  /*0990*/  MUFU.RCP R5, R15 ;  /* 0x0000000f00057308 */ /* 0x000e220000001000 */
[----:B------:R-:W-:-:S02]  /*09a0*/  FADD.FTZ R17, -R15, -RZ ;  /* 0x800000ff0f117221 */ /* 0x000fc40000010100 */
[----:B------:R-:W-:Y:S02]  /*09b0*/  IADD3 R11, PT, PT, R14, R11, RZ ;  /* 0x0000000b0e0b7210 */ /* 0x000fe40007ffe0ff */
        /* <DEDUP_REMOVED lines=21> */
[C---:B------:R-:W-:Y:S02]  /*0b10*/  IADD3 R14, PT, PT, R13.reuse, 0x20, RZ ;  /* 0x000000200d0e7810 */ /* 0x040fe40007ffe0ff */
[----:B------:R-:W-:Y:S02]  /*0b20*/  ISETP.NE.AND P2, PT, R13, RZ, PT ;  /* 0x000000ff0d00720c */ /* 0x000fe40003f45270 */
[----:B------:R-:W-:Y:S01]  /*0b30*/  LOP3.LUT R11, R2, 0x7fffff, RZ, 0xc0, !PT ;  /* 0x007fffff020b7812 */ /* 0x000fe200078ec0ff */
[CCC-:B------:R-:W-:Y:S01]  /*0b40*/  FFMA.RP R2, R5.reuse, R17.reuse, R16.reuse ;  /* 0x0000001105027223 */ /* 0x1c0fe20000008010 */
[----:B------:R-:W-:Y:S01]  /*0b50*/  FFMA.RM R5, R5, R17, R16 ;  /* 0x0000001105057223 */ /* 0x000fe20000004010 */
[----:B------:R-:W-:Y:S01]  /*0b60*/  ISETP.NE.AND P1, PT, R13, RZ, PT ;  /* 0x000000ff0d00720c */ /* 0x000fe20003f25270 */
[----:B------:R-:W-:Y:S01]  /*0b70*/  IMAD.MOV R13, RZ, RZ, -R13 ;  /* 0x000000ffff0d7224 */ /* 0x000fe200078e0a0d */
        /* <DEDUP_REMOVED lines=14> */
.L_x_235:
[----:B------:R-:W-:-:S04]  /*0c60*/  LOP3.LUT R0, R0, 0x80000000, RZ, 0xc0, !PT ;  /* 0x8000000000007812 */ /* 0x000fc800078ec0ff */
[----:B------:R-:W-:Y:S01]  /*0c70*/  LOP3.LUT R0, R0, 0x7f800000, RZ, 0xfc, !PT ;  /* 0x7f80000000007812 */ /* 0x000fe200078efcff */
[----:B------:R-:W-:Y:S06]  /*0c80*/  BRA `(.L_x_236) ;  /* 0x0000000000047947 */ /* 0x000fec0003800000 */
.L_x_234:
[----:B------:R-:W-:-:S07]  /*0c90*/  IMAD R0, R11, 0x800000, R0 ;  /* 0x008000000b007824 */ /* 0x000fce00078e0200 */
.L_x_236:
[----:B------:R-:W-:Y:S05]  /*0ca0*/  BSYNC.RECONVERGENT B2 ;  /* 0x0000000000027941 */ /* 0x000fea0003800200 */
.L_x_233:
[----:B------:R-:W-:Y:S05]  /*0cb0*/  BRA `(.L_x_237) ;  /* 0x0000000000207947 */ /* 0x000fea0003800000 */
.L_x_232:
[----:B------:R-:W-:-:S04]  /*0cc0*/  LOP3.LUT R0, R5, 0x80000000, R2, 0x48, !PT ;  /* 0x8000000005007812 */ /* 0x000fc800078e4802 */
[----:B------:R-:W-:Y:S01]  /*0cd0*/  LOP3.LUT R0, R0, 0x7f800000, RZ, 0xfc, !PT ;  /* 0x7f80000000007812 */ /* 0x000fe200078efcff */
[----:B------:R-:W-:Y:S06]  /*0ce0*/  BRA `(.L_x_237) ;  /* 0x0000000000147947 */ /* 0x000fec0003800000 */
.L_x_231:
[----:B------:R-:W-:Y:S01]  /*0cf0*/  LOP3.LUT R0, R5, 0x80000000, R2, 0x48, !PT ;  /* 0x8000000005007812 */ /* 0x000fe200078e4802 */
[----:B------:R-:W-:Y:S06]  /*0d00*/  BRA `(.L_x_237) ;  /* 0x00000000000c7947 */ /* 0x000fec0003800000 */
.L_x_230:
[----:B------:R-:W0:Y:S01]  /*0d10*/  MUFU.RSQ R0, -QNAN ;  /* 0xffc0000000007908 */ /* 0x000e220000001400 */
[----:B------:R-:W-:Y:S05]  /*0d20*/  BRA `(.L_x_237) ;  /* 0x0000000000047947 */ /* 0x000fea0003800000 */
.L_x_229:
[----:B------:R-:W-:-:S07]  /*0d30*/  FADD.FTZ R0, R2, R5 ;  /* 0x0000000502007221 */ /* 0x000fce0000010000 */
.L_x_237:
[----:B------:R-:W-:Y:S05]  /*0d40*/  BSYNC.RECONVERGENT B1 ;  /* 0x0000000000017941 */ /* 0x000fea0003800200 */
.L_x_227:
[----:B------:R-:W-:-:S04]  /*0d50*/  HFMA2 R13, -RZ, RZ, 0, 0 ;  /* 0x00000000ff0d7431 */ /* 0x000fc800000001ff */
[----:B0-----:R-:W-:Y:S05]  /*0d60*/  RET.REL.NODEC R12 `(_Z11unpaddivphiP6float2S0_fii) ;  /* 0xfffffff00ca47950 */ /* 0x001fea0003c3ffff */
.L_x_238:
        /* <DEDUP_REMOVED lines=9> */
.L_x_273:


//--------------------- .text._Z6divphiP6float2S0_fii --------------------------
	.section	.text._Z6divphiP6float2S0_fii,"ax",@progbits
	.align	128
        .global         _Z6divphiP6float2S0_fii
        .type           _Z6divphiP6float2S0_fii,@function
        .size           _Z6divphiP6float2S0_fii,(.L_x_274 - _Z6divphiP6float2S0_fii)
        .other          _Z6divphiP6float2S0_fii,@"STO_CUDA_ENTRY STV_DEFAULT"
_Z6divphiP6float2S0_fii:
.text._Z6divphiP6float2S0_fii:
        /* <DEDUP_REMOVED lines=20> */
[----:B------:R-:W-:Y:S01]  /*0140*/  IMAD R8, R8, UR4, RZ ;  /* 0x0000000408087c24 */ /* 0x000fe2000f8e02ff */
[----:B------:R-:W1:Y:S03]  /*0150*/  LDCU.64 UR6, c[0x0][0x358] ;  /* 0x00006b00ff0677ac */ /* 0x000e660008000a00 */
[----:B------:R-:W-:Y:S01]  /*0160*/  IMAD.IADD R5, R7, 0x1, R8 ;  /* 0x0000000107057824 */ /* 0x000fe200078e0208 */
[----:B------:R-:W2:Y:S03]  /*0170*/  LDCU UR5, c[0x0][0x390] ;  /* 0x00007200ff0577ac */ /* 0x000ea60008000800 */
[----:B------:R-:W-:-:S04]  /*0180*/  IMAD R5, R5, UR4, R6 ;  /* 0x0000000405057c24 */ /* 0x000fc8000f8e0206 */
[----:B0-----:R-:W-:-:S06]  /*0190*/  IMAD.WIDE R2, R5, 0x8, R2 ;  /* 0x0000000805027825 */ /* 0x001fcc00078e0202 */
[----:B-1----:R-:W3:Y:S01]  /*01a0*/  LDG.E.64 R2, desc[UR6][R2.64] ;  /* 0x0000000602027981 */ /* 0x002ee2000c1e1b00 */
[----:B------:R-:W-:Y:S01]  /*01b0*/  USHF.R.U32.HI UR4, URZ, 0x1, UR4 ;  /* 0x00000001ff047899 */ /* 0x000fe20008011604 */
[----:B------:R-:W-:Y:S05]  /*01c0*/  BSSY.RECONVERGENT B0, `(.L_x_239) ;  /* 0x000001a000007945 */ /* 0x000fea0003800200 */
[----:B------:R-:W-:Y:S01]  /*01d0*/  VIADD R4, R7, -UR4 ;  /* 0x8000000407047c36 */ /* 0x000fe20008000000 */
[----:B------:R-:W-:-:S04]  /*01e0*/  IADD3 R0, PT, PT, R6, -UR4, RZ ;  /* 0x8000000406007c10 */ /* 0x000fc8000fffe0ff */
        /* <DEDUP_REMOVED lines=21> */
[----:B------:R-:W-:Y:S05]  /*0340*/  CALL.REL.NOINC `($__internal_15_$__cuda_sm3x_div_rn_noftz_f32_slowpath) ;  /* 0x0000000000f07944 */ /* 0x000fea0003c00000 */
[----:B------:R-:W-:-:S07]  /*0350*/  IMAD.MOV.U32 R11, RZ, RZ, R0 ;  /* 0x000000ffff0b7224 */ /* 0x000fce00078e0000 */
.L_x_240:
[----:B------:R-:W-:Y:S05]  /*0360*/  BSYNC.RECONVERGENT B0 ;  /* 0x0000000000007941 */ /* 0x000fea0003800200 */
.L_x_239:
        /* <DEDUP_REMOVED lines=13> */
[----:B------:R-:W-:Y:S01]  /*0440*/  MOV R2, R11 ;  /* 0x0000000b00027202 */ /* 0x000fe20000000f00 */
[----:B------:R-:W-:Y:S01]  /*0450*/  IMAD.MOV.U32 R5, RZ, RZ, R10 ;  /* 0x000000ffff057224 */ /* 0x000fe200078e000a */
[----:B------:R-:W-:-:S07]  /*0460*/  MOV R12, 0x480 ;  /* 0x00000480000c7802 */ /* 0x000fce0000000f00 */
[----:B------:R-:W-:Y:S05]  /*0470*/  CALL.REL.NOINC `($__internal_15_$__cuda_sm3x_div_rn_noftz_f32_slowpath) ;  /* 0x0000000000a47944 */ /* 0x000fea0003c00000 */
[----:B------:R-:W-:-:S07]  /*0480*/  IMAD.MOV.U32 R4, RZ, RZ, R0 ;  /* 0x000000ffff047224 */ /* 0x000fce00078e0000 */
.L_x_242:
[----:B------:R-:W-:Y:S05]  /*0490*/  BSYNC.RECONVERGENT B0 ;  /* 0x0000000000007941 */ /* 0x000fea0003800200 */
.L_x_241:
[----:B------:R-:W0:Y:S01]  /*04a0*/  LDCU UR5, c[0x0][0x394] ;  /* 0x00007280ff0577ac */ /* 0x000e220008000800 */
[----:B------:R-:W1:Y:S01]  /*04b0*/  MUFU.RCP R0, R9 ;  /* 0x0000000900007308 */ /* 0x000e620000001000 */
[----:B------:R-:W2:Y:S01]  /*04c0*/  LDC.64 R12, c[0x0][0x380] ;  /* 0x0000e000ff0c7b82 */ /* 0x000ea20000000a00 */
[----:B------:R-:W-:Y:S01]  /*04d0*/  VIADD R6, R6, UR4 ;  /* 0x0000000406067c36 */ /* 0x000fe20008000000 */
[----:B------:R-:W-:Y:S05]  /*04e0*/  BSSY.RECONVERGENT B0, `(.L_x_243) ;  /* 0x0000012000007945 */ /* 0x000fea0003800200 */
[----:B------:R-:W3:Y:S01]  /*04f0*/  FCHK P0, R3, R9 ;  /* 0x0000000903007302 */ /* 0x000ee20000000000 */
[----:B0-----:R-:W-:Y:S01]  /*0500*/  LEA R7, R7, UR5, 0x1 ;  /* 0x0000000507077c11 */ /* 0x001fe2000f8e08ff */
[----:B-1----:R-:W-:-:S03]  /*0510*/  FFMA R5, -R9, R0, 1 ;  /* 0x3f80000009057423 */ /* 0x002fc60000000100 */
[----:B------:R-:W-:Y:S01]  /*0520*/  LOP3.LUT R7, R7, 0xfffffffe, RZ, 0xc0, !PT ;  /* 0xfffffffe07077812 */ /* 0x000fe200078ec0ff */
[----:B------:R-:W-:-:S03]  /*0530*/  FFMA R11, R0, R5, R0 ;  /* 0x00000005000b7223 */ /* 0x000fc60000000000 */
[----:B------:R-:W-:Y:S01]  /*0540*/  LEA R7, R8, R7, 0x2 ;  /* 0x0000000708077211 */ /* 0x000fe200078e10ff */
[----:B------:R-:W-:-:S04]  /*0550*/  FFMA R0, R3, R11, RZ ;  /* 0x0000000b03007223 */ /* 0x000fc800000000ff */
[----:B------:R-:W-:Y:S01]  /*0560*/  FFMA R5, -R9, R0, R3 ;  /* 0x0000000009057223 */ /* 0x000fe20000000103 */
[----:B------:R-:W-:-:S03]  /*0570*/  IMAD R7, R7, UR5, R6 ;  /* 0x0000000507077c24 */ /* 0x000fc6000f8e0206 */
[----:B------:R-:W-:Y:S01]  /*0580*/  FFMA R2, R11, R5, R0 ;  /* 0x000000050b027223 */ /* 0x000fe20000000000 */
[----:B--2---:R-:W-:Y:S01]  /*0590*/  IMAD.WIDE R6, R7, 0x8, R12 ;  /* 0x0000000807067825 */ /* 0x004fe200078e020c */
[----:B---3--:R-:W-:Y:S06]  /*05a0*/  @!P0 BRA `(.L_x_244) ;  /* 0x0000000000148947 */ /* 0x008fec0003800000 */
[----:B------:R-:W-:Y:S01]  /*05b0*/  IMAD.MOV.U32 R2, RZ, RZ, R3 ;  /* 0x000000ffff027224 */ /* 0x000fe200078e0003 */
[----:B------:R-:W-:Y:S02]  /*05c0*/  MOV R5, R9 ;  /* 0x0000000900057202 */ /* 0x000fe40000000f00 */
[----:B------:R-:W-:-:S07]  /*05d0*/  MOV R12, 0x5f0 ;  /* 0x000005f0000c7802 */ /* 0x000fce0000000f00 */
[----:B------:R-:W-:Y:S05]  /*05e0*/  CALL.REL.NOINC `($__internal_15_$__cuda_sm3x_div_rn_noftz_f32_slowpath) ;  /* 0x0000000000487944 */ /* 0x000fea0003c00000 */
[----:B------:R-:W-:-:S07]  /*05f0*/  IMAD.MOV.U32 R2, RZ, RZ, R0 ;  /* 0x000000ffff027224 */ /* 0x000fce00078e0000 */
.L_x_244:
[----:B------:R-:W-:Y:S05]  /*0600*/  BSYNC.RECONVERGENT B0 ;  /* 0x0000000000007941 */ /* 0x000fea0003800200 */
.L_x_243:
        /* <DEDUP_REMOVED lines=11> */
[----:B------:R-:W-:Y:S05]  /*06c0*/  CALL.REL.NOINC `($__internal_15_$__cuda_sm3x_div_rn_noftz_f32_slowpath) ;  /* 0x0000000000107944 */ /* 0x000fea0003c00000 */
[----:B------:R-:W-:-:S07]  /*06d0*/  MOV R5, R0 ;  /* 0x0000000000057202 */ /* 0x000fce0000000f00 */
.L_x_246:
[----:B------:R-:W-:Y:S05]  /*06e0*/  BSYNC.RECONVERGENT B0 ;  /* 0x0000000000007941 */ /* 0x000fea0003800200 */
.L_x_245:
[----:B------:R-:W-:Y:S01]  /*06f0*/  STG.E.64 desc[UR6][R6.64], R4 ;  /* 0x0000000406007986 */ /* 0x000fe2000c101b06 */
[----:B------:R-:W-:Y:S05]  /*0700*/  EXIT ;  /* 0x000000000000794d */ /* 0x000fea0003800000 */
        .weak           $__internal_15_$__cuda_sm3x_div_rn_noftz_f32_slowpath
        .type           $__internal_15_$__cuda_sm3x_div_rn_noftz_f32_slowpath,@function
        .size           $__internal_15_$__cuda_sm3x_div_rn_noftz_f32_slowpath,(.L_x_274 - $__internal_15_$__cuda_sm3x_div_rn_noftz_f32_slowpath)
$__internal_15_$__cuda_sm3x_div_rn_noftz_f32_slowpath:
        /* <DEDUP_REMOVED lines=34> */
.L_x_248:
        /* <DEDUP_REMOVED lines=51> */
.L_x_255:
[----:B------:R-:W-:-:S04]  /*0c60*/  LOP3.LUT R0, R0, 0x80000000, RZ, 0xc0, !PT ;  /* 0x8000000000007812 */ /* 0x000fc800078ec0ff */
[----:B------:R-:W-:Y:S01]  /*0c70*/  LOP3.LUT R0, R0, 0x7f800000, RZ, 0xfc, !PT ;  /* 0x7f80000000007812 */ /* 0x000fe200078efcff */
[----:B------:R-:W-:Y:S06]  /*0c80*/  BRA `(.L_x_256) ;  /* 0x0000000000047947 */ /* 0x000fec0003800000 */
.L_x_254:
[----:B------:R-:W-:-:S07]  /*0c90*/  IMAD R0, R11, 0x800000, R0 ;  /* 0x008000000b007824 */ /* 0x000fce00078e0200 */
.L_x_256:
[----:B------:R-:W-:Y:S05]  /*0ca0*/  BSYNC.RECONVERGENT B2 ;  /* 0x0000000000027941 */ /* 0x000fea0003800200 */
.L_x_253:
[----:B------:R-:W-:Y:S05]  /*0cb0*/  BRA `(.L_x_257) ;  /* 0x0000000000207947 */ /* 0x000fea0003800000 */
.L_x_252:
[----:B------:R-:W-:-:S04]  /*0cc0*/  LOP3.LUT R0, R5, 0x80000000, R2, 0x48, !PT ;  /* 0x8000000005007812 */ /* 0x000fc800078e4802 */
[----:B------:R-:W-:Y:S01]  /*0cd0*/  LOP3.LUT R0, R0, 0x7f800000, RZ, 0xfc, !PT ;  /* 0x7f80000000007812 */ /* 0x000fe200078efcff */
[----:B------:R-:W-:Y:S06]  /*0ce0*/  BRA `(.L_x_257) ;  /* 0x0000000000147947 */ /* 0x000fec0003800000 */
.L_x_251:
[----:B------:R-:W-:Y:S01]  /*0cf0*/  LOP3.LUT R0, R5, 0x80000000, R2, 0x48, !PT ;  /* 0x8000000005007812 */ /* 0x000fe200078e4802 */
[----:B------:R-:W-:Y:S06]  /*0d00*/  BRA `(.L_x_257) ;  /* 0x00000000000c7947 */ /* 0x000fec0003800000 */
.L_x_250:
[----:B------:R-:W0:Y:S01]  /*0d10*/  MUFU.RSQ R0, -QNAN ;  /* 0xffc0000000007908 */ /* 0x000e220000001400 */
[----:B------:R-:W-:Y:S05]  /*0d20*/  BRA `(.L_x_257) ;  /* 0x0000000000047947 */ /* 0x000fea0003800000 */
.L_x_249:
[----:B------:R-:W-:-:S07]  /*0d30*/  FADD.FTZ R0, R2, R5 ;  /* 0x0000000502007221 */ /* 0x000fce0000010000 */
.L_x_257:
[----:B------:R-:W-:Y:S05]  /*0d40*/  BSYNC.RECONVERGENT B1 ;  /* 0x0000000000017941 */ /* 0x000fea0003800200 */
.L_x_247:
[----:B------:R-:W-:-:S04]  /*0d50*/  HFMA2 R13, -RZ, RZ, 0, 0 ;  /* 0x00000000ff0d7431 */ /* 0x000fc800000001ff */
[----:B0-----:R-:W-:Y:S05]  /*0d60*/  RET.REL.NODEC R12 `(_Z6divphiP6float2S0_fii) ;  /* 0xfffffff00ca47950 */ /* 0x001fea0003c3ffff */
.L_x_258:
        /* <DEDUP_REMOVED lines=9> */
.L_x_274:


//--------------------- .nv.global.init           --------------------------
	.section	.nv.global.init,"aw",@progbits
	.align	4
.nv.global.init:
	.type		__cudart_i2opi_f,@object
	.size		__cudart_i2opi_f,(.L_0 - __cudart_i2opi_f)
__cudart_i2opi_f:
        /*0000*/ 	.byte	0x41, 0x90, 0x43, 0x3c, 0x99, 0x95, 0x62, 0xdb, 0xc0, 0xdd, 0x34, 0xf5, 0xd1, 0x57, 0x27, 0xfc
        /*0010*/ 	.byte	0x29, 0x15, 0x44, 0x4e, 0x6e, 0x83, 0xf9, 0xa2
.L_0:


//--------------------- .nv.shared.reserved.0     --------------------------
	.section	.nv.shared.reserved.0,"aw",@nobits
	.weak		__nv_reservedSMEM_offset_0_alias
	.size		__nv_reservedSMEM_offset_0_alias, 0, 64
	.other		__nv_reservedSMEM_offset_0_alias,@"STO_CUDA_RESERVED_SHARED STV_DEFAULT"
__nv_reservedSMEM_offset_0_alias:
	.zero		0
	.zero		64


//--------------------- .nv.constant0._Z7shiftsaP6float2S0_S0_iii --------------------------
	.section	.nv.constant0._Z7shiftsaP6float2S0_S0_iii,"a",@progbits
	.sectionflags	@""
	.align	4
.nv.constant0._Z7shiftsaP6float2S0_S0_iii:
	.zero		932


//--------------------- .nv.constant0._Z6shiftsP6float2S0_S0_iii --------------------------
	.section	.nv.constant0._Z6shiftsP6float2S0_S0_iii,"a",@progbits
	.sectionflags	@""
	.align	4
.nv.constant0._Z6shiftsP6float2S0_S0_iii:
	.zero		932


//--------------------- .nv.constant0._Z10takeshiftsP6float2S0_PfS1_ii --------------------------
	.section	.nv.constant0._Z10takeshiftsP6float2S0_PfS1_ii,"a",@progbits
	.sectionflags	@""
	.align	4
.nv.constant0._Z10takeshiftsP6float2S0_PfS1_ii:
	.zero		936


//--------------------- .nv.constant0._Z9updatepsiP6float2S0_S0_S0_S0_fffiii --------------------------
	.section	.nv.constant0._Z9updatepsiP6float2S0_S0_S0_S0_fffiii,"a",@progbits
	.sectionflags	@""
	.align	4
.nv.constant0._Z9updatepsiP6float2S0_S0_S0_S0_fffiii:
	.zero		960


//--------------------- .nv.constant0._Z4mulaP6float2S0_S0_PfS1_iiiiiii --------------------------
	.section	.nv.constant0._Z4mulaP6float2S0_S0_PfS1_iiiiiii,"a",@progbits
	.sectionflags	@""
	.align	4
.nv.constant0._Z4mulaP6float2S0_S0_PfS1_iiiiiii:
	.zero		964


//--------------------- .nv.constant0._Z3mulP6float2S0_S0_PfS1_iiiiiii --------------------------
	.section	.nv.constant0._Z3mulP6float2S0_S0_PfS1_iiiiiii,"a",@progbits
	.sectionflags	@""
	.align	4
.nv.constant0._Z3mulP6float2S0_S0_PfS1_iiiiiii:
	.zero		964


//--------------------- .nv.constant0._Z7updatefP6float2S0_fii --------------------------
	.section	.nv.constant0._Z7updatefP6float2S0_fii,"a",@progbits
	.sectionflags	@""
	.align	4
.nv.constant0._Z7updatefP6float2S0_fii:
	.zero		924


//--------------------- .nv.constant0._Z7subdataP6float2S0_iii --------------------------
	.section	.nv.constant0._Z7subdataP6float2S0_iii,"a",@progbits
	.sectionflags	@""
	.align	4
.nv.constant0._Z7subdataP6float2S0_iii:
	.zero		924


//--------------------- .nv.constant0._Z4pad2P6float2ii --------------------------
	.section	.nv.constant0._Z4pad2P6float2ii,"a",@progbits
	.sectionflags	@""
	.align	4
.nv.constant0._Z4pad2P6float2ii:
	.zero		912


//--------------------- .nv.constant0._Z3padP6float2iii --------------------------
	.section	.nv.constant0._Z3padP6float2iii,"a",@progbits
	.sectionflags	@""
	.align	4
.nv.constant0._Z3padP6float2iii:
	.zero		916


//--------------------- .nv.constant0._Z11applyfilterP6float2iii --------------------------
	.section	.nv.constant0._Z11applyfilterP6float2iii,"a",@progbits
	.sectionflags	@""
	.align	4
.nv.constant0._Z11applyfilterP6float2iii:
	.zero		916


//--------------------- .nv.constant0._Z4circP6float2fii --------------------------
	.section	.nv.constant0._Z4circP6float2fii,"a",@progbits
	.sectionflags	@""
	.align	4
.nv.constant0._Z4circP6float2fii:
	.zero		916


//--------------------- .nv.constant0._Z7scatterP6float2S0_PfS1_ifiii --------------------------
	.section	.nv.constant0._Z7scatterP6float2S0_PfS1_ifiii,"a",@progbits
	.sectionflags	@""
	.align	4
.nv.constant0._Z7scatterP6float2S0_PfS1_ifiii:
	.zero		948


//--------------------- .nv.constant0._Z6gatherP6float2S0_PfS1_ifiii --------------------------
	.section	.nv.constant0._Z6gatherP6float2S0_PfS1_ifiii,"a",@progbits
	.sectionflags	@""
	.align	4
.nv.constant0._Z6gatherP6float2S0_PfS1_ifiii:
	.zero		948


//--------------------- .nv.constant0._Z6takexyPfS_S_ii --------------------------
	.section	.nv.constant0._Z6takexyPfS_S_ii,"a",@progbits
	.sectionflags	@""
	.align	4
.nv.constant0._Z6takexyPfS_S_ii:
	.zero		928


//--------------------- .nv.constant0._Z7wrapadjP6float2iii --------------------------
	.section	.nv.constant0._Z7wrapadjP6float2iii,"a",@progbits
	.sectionflags	@""
	.align	4
.nv.constant0._Z7wrapadjP6float2iii:
	.zero		916


//--------------------- .nv.constant0._Z4wrapP6float2iii --------------------------
	.section	.nv.constant0._Z4wrapP6float2iii,"a",@progbits
	.sectionflags	@""
	.align	4
.nv.constant0._Z4wrapP6float2iii:
	.zero		916


//--------------------- .nv.constant0._Z10fftshift1cP6float2iii --------------------------
	.section	.nv.constant0._Z10fftshift1cP6float2iii,"a",@progbits
	.sectionflags	@""
	.align	4
.nv.constant0._Z10fftshift1cP6float2iii:
	.zero		916


//--------------------- .nv.constant0._Z9fftshiftcP6float2ii --------------------------
	.section	.nv.constant0._Z9fftshiftcP6float2ii,"a",@progbits
	.sectionflags	@""
	.align	4
.nv.constant0._Z9fftshiftcP6float2ii:
	.zero		912


//--------------------- .nv.constant0._Z11unpaddivphiP6float2S0_fii --------------------------
	.section	.nv.constant0._Z11unpaddivphiP6float2S0_fii,"a",@progbits
	.sectionflags	@""
	.align	4
.nv.constant0._Z11unpaddivphiP6float2S0_fii:
	.zero		924


//--------------------- .nv.constant0._Z6divphiP6float2S0_fii --------------------------
	.section	.nv.constant0._Z6divphiP6float2S0_fii,"a",@progbits
	.sectionflags	@""
	.align	4
.nv.constant0._Z6divphiP6float2S0_fii:
	.zero		924


//--------------------- SYMBOLS --------------------------

	.type		.nv.reservedSmem.offset0,@object
	.size		.nv.reservedSmem.offset0,0x4
